//
// Generated by NVIDIA NVVM Compiler
//
// Compiler Build ID: CL-36424714
// Cuda compilation tools, release 13.0, V13.0.88
// Based on NVVM 20.0.0
//

.version 9.0
.target sm_100
.address_size 64

	// .globl	_Z21aggregate_data_bufferPfS_miib
.extern .func  (.param .b32 func_retval0) vprintf
(
	.param .b64 vprintf_param_0,
	.param .b64 vprintf_param_1
)
;
.global .align 1 .b8 $str[21] = {112, 97, 114, 116, 105, 116, 105, 111, 110, 95, 111, 102, 102, 115, 101, 116, 32, 37, 100, 10};
.global .align 1 .b8 $str$1[4] = {37, 102, 9};
.global .align 1 .b8 $str$2[2] = {10};
.global .align 1 .b8 $str$3[21] = {102, 105, 110, 105, 115, 104, 101, 100, 32, 116, 105, 109, 101, 95, 109, 117, 108, 116, 49, 10};

.visible .entry _Z21aggregate_data_bufferPfS_miib(
	.param .u64 .ptr .align 1 _Z21aggregate_data_bufferPfS_miib_param_0,
	.param .u64 .ptr .align 1 _Z21aggregate_data_bufferPfS_miib_param_1,
	.param .u64 _Z21aggregate_data_bufferPfS_miib_param_2,
	.param .u32 _Z21aggregate_data_bufferPfS_miib_param_3,
	.param .u32 _Z21aggregate_data_bufferPfS_miib_param_4,
	.param .u8 _Z21aggregate_data_bufferPfS_miib_param_5
)
{
	.local .align 8 .b8 	__local_depot0[8];
	.reg .b64 	%SP;
	.reg .b64 	%SPL;
	.reg .pred 	%p<14>;
	.reg .b32 	%r<41>;
	.reg .b32 	%f<11>;
	.reg .b64 	%rd<115>;

	mov.u64 	%SPL, __local_depot0;
	cvta.local.u64 	%SP, %SPL;
	ld.param.u64 	%rd54, [_Z21aggregate_data_bufferPfS_miib_param_1];
	ld.param.u64 	%rd55, [_Z21aggregate_data_bufferPfS_miib_param_2];
	ld.param.u32 	%r3, [_Z21aggregate_data_bufferPfS_miib_param_3];
	ld.param.u32 	%r2, [_Z21aggregate_data_bufferPfS_miib_param_4];
	cvta.to.global.u64 	%rd1, %rd54;
	mov.u32 	%r4, %ctaid.x;
	mov.u32 	%r1, %ntid.x;
	mov.u32 	%r5, %tid.x;
	mad.lo.s32 	%r6, %r4, %r1, %r5;
	cvt.u64.u32 	%rd2, %r6;
	add.s32 	%r7, %r3, 1;
	cvt.s64.s32 	%rd3, %r7;
	cvt.s64.s32 	%rd4, %r3;
	mul.lo.s64 	%rd5, %rd55, %rd4;
	setp.le.u64 	%p1, %rd5, %rd2;
	@%p1 bra 	$L__BB0_23;
	mov.u32 	%r8, %nctaid.x;
	mul.lo.s32 	%r9, %r1, %r8;
	cvt.u64.u32 	%rd6, %r9;
	add.s64 	%rd56, %rd6, %rd2;
	max.u64 	%rd57, %rd5, %rd56;
	setp.lt.u64 	%p2, %rd56, %rd5;
	selp.u64 	%rd7, 1, 0, %p2;
	add.s64 	%rd58, %rd56, %rd7;
	sub.s64 	%rd8, %rd57, %rd58;
	and.b64  	%rd59, %rd8, -4294967296;
	setp.ne.s64 	%p3, %rd59, 0;
	@%p3 bra 	$L__BB0_3;
	cvt.u32.u64 	%r10, %rd6;
	cvt.u32.u64 	%r11, %rd8;
	div.u32 	%r12, %r11, %r10;
	cvt.u64.u32 	%rd101, %r12;
	bra.uni 	$L__BB0_4;
$L__BB0_3:
	div.u64 	%rd101, %rd8, %rd6;
$L__BB0_4:
	add.s64 	%rd12, %rd101, %rd7;
	add.s64 	%rd60, %rd12, 1;
	and.b64  	%rd102, %rd60, 3;
	and.b64  	%rd61, %rd12, 3;
	setp.eq.s64 	%p4, %rd61, 3;
	mov.u64 	%rd103, %rd2;
	@%p4 bra 	$L__BB0_9;
$L__BB0_5:
	.pragma "nounroll";
	or.b64  	%rd62, %rd103, %rd4;
	and.b64  	%rd63, %rd62, -4294967296;
	setp.ne.s64 	%p5, %rd63, 0;
	@%p5 bra 	$L__BB0_7;
	cvt.u32.u64 	%r13, %rd4;
	cvt.u32.u64 	%r14, %rd103;
	div.u32 	%r15, %r14, %r13;
	mul.lo.s32 	%r16, %r15, %r13;
	sub.s32 	%r17, %r14, %r16;
	cvt.u64.u32 	%rd104, %r15;
	cvt.u64.u32 	%rd105, %r17;
	bra.uni 	$L__BB0_8;
$L__BB0_7:
	div.s64 	%rd104, %rd103, %rd4;
	mul.lo.s64 	%rd64, %rd104, %rd4;
	sub.s64 	%rd105, %rd103, %rd64;
$L__BB0_8:
	and.b64  	%rd65, %rd104, 4294967295;
	mad.lo.s64 	%rd66, %rd65, %rd3, %rd105;
	shl.b64 	%rd67, %rd66, 2;
	add.s64 	%rd68, %rd1, %rd67;
	ld.global.f32 	%f1, [%rd68+4];
	atom.global.add.f32 	%f2, [%rd68+4], %f1;
	add.s64 	%rd103, %rd103, %rd6;
	add.s64 	%rd102, %rd102, -1;
	setp.ne.s64 	%p6, %rd102, 0;
	@%p6 bra 	$L__BB0_5;
$L__BB0_9:
	setp.lt.u64 	%p7, %rd12, 3;
	@%p7 bra 	$L__BB0_23;
$L__BB0_10:
	or.b64  	%rd69, %rd103, %rd4;
	and.b64  	%rd70, %rd69, -4294967296;
	setp.ne.s64 	%p8, %rd70, 0;
	@%p8 bra 	$L__BB0_12;
	cvt.u32.u64 	%r18, %rd4;
	cvt.u32.u64 	%r19, %rd103;
	div.u32 	%r20, %r19, %r18;
	mul.lo.s32 	%r21, %r20, %r18;
	sub.s32 	%r22, %r19, %r21;
	cvt.u64.u32 	%rd107, %r20;
	cvt.u64.u32 	%rd108, %r22;
	bra.uni 	$L__BB0_13;
$L__BB0_12:
	div.s64 	%rd107, %rd103, %rd4;
	mul.lo.s64 	%rd71, %rd107, %rd4;
	sub.s64 	%rd108, %rd103, %rd71;
$L__BB0_13:
	and.b64  	%rd72, %rd107, 4294967295;
	mad.lo.s64 	%rd73, %rd72, %rd3, %rd108;
	shl.b64 	%rd74, %rd73, 2;
	add.s64 	%rd75, %rd1, %rd74;
	ld.global.f32 	%f3, [%rd75+4];
	atom.global.add.f32 	%f4, [%rd75+4], %f3;
	add.s64 	%rd32, %rd103, %rd6;
	or.b64  	%rd76, %rd32, %rd4;
	and.b64  	%rd77, %rd76, -4294967296;
	setp.ne.s64 	%p9, %rd77, 0;
	@%p9 bra 	$L__BB0_15;
	cvt.u32.u64 	%r23, %rd4;
	cvt.u32.u64 	%r24, %rd32;
	div.u32 	%r25, %r24, %r23;
	mul.lo.s32 	%r26, %r25, %r23;
	sub.s32 	%r27, %r24, %r26;
	cvt.u64.u32 	%rd109, %r25;
	cvt.u64.u32 	%rd110, %r27;
	bra.uni 	$L__BB0_16;
$L__BB0_15:
	div.s64 	%rd109, %rd32, %rd4;
	mul.lo.s64 	%rd78, %rd109, %rd4;
	sub.s64 	%rd110, %rd32, %rd78;
$L__BB0_16:
	and.b64  	%rd79, %rd109, 4294967295;
	mad.lo.s64 	%rd80, %rd79, %rd3, %rd110;
	shl.b64 	%rd81, %rd80, 2;
	add.s64 	%rd82, %rd1, %rd81;
	ld.global.f32 	%f5, [%rd82+4];
	atom.global.add.f32 	%f6, [%rd82+4], %f5;
	add.s64 	%rd39, %rd32, %rd6;
	or.b64  	%rd83, %rd39, %rd4;
	and.b64  	%rd84, %rd83, -4294967296;
	setp.ne.s64 	%p10, %rd84, 0;
	@%p10 bra 	$L__BB0_18;
	cvt.u32.u64 	%r28, %rd4;
	cvt.u32.u64 	%r29, %rd39;
	div.u32 	%r30, %r29, %r28;
	mul.lo.s32 	%r31, %r30, %r28;
	sub.s32 	%r32, %r29, %r31;
	cvt.u64.u32 	%rd111, %r30;
	cvt.u64.u32 	%rd112, %r32;
	bra.uni 	$L__BB0_19;
$L__BB0_18:
	div.s64 	%rd111, %rd39, %rd4;
	mul.lo.s64 	%rd85, %rd111, %rd4;
	sub.s64 	%rd112, %rd39, %rd85;
$L__BB0_19:
	and.b64  	%rd86, %rd111, 4294967295;
	mad.lo.s64 	%rd87, %rd86, %rd3, %rd112;
	shl.b64 	%rd88, %rd87, 2;
	add.s64 	%rd89, %rd1, %rd88;
	ld.global.f32 	%f7, [%rd89+4];
	atom.global.add.f32 	%f8, [%rd89+4], %f7;
	add.s64 	%rd46, %rd39, %rd6;
	or.b64  	%rd90, %rd46, %rd4;
	and.b64  	%rd91, %rd90, -4294967296;
	setp.ne.s64 	%p11, %rd91, 0;
	@%p11 bra 	$L__BB0_21;
	cvt.u32.u64 	%r33, %rd4;
	cvt.u32.u64 	%r34, %rd46;
	div.u32 	%r35, %r34, %r33;
	mul.lo.s32 	%r36, %r35, %r33;
	sub.s32 	%r37, %r34, %r36;
	cvt.u64.u32 	%rd113, %r35;
	cvt.u64.u32 	%rd114, %r37;
	bra.uni 	$L__BB0_22;
$L__BB0_21:
	div.s64 	%rd113, %rd46, %rd4;
	mul.lo.s64 	%rd92, %rd113, %rd4;
	sub.s64 	%rd114, %rd46, %rd92;
$L__BB0_22:
	and.b64  	%rd93, %rd113, 4294967295;
	mad.lo.s64 	%rd94, %rd93, %rd3, %rd114;
	shl.b64 	%rd95, %rd94, 2;
	add.s64 	%rd96, %rd1, %rd95;
	ld.global.f32 	%f9, [%rd96+4];
	atom.global.add.f32 	%f10, [%rd96+4], %f9;
	add.s64 	%rd103, %rd46, %rd6;
	setp.lt.u64 	%p12, %rd103, %rd5;
	@%p12 bra 	$L__BB0_10;
$L__BB0_23:
	cvt.u32.u64 	%r38, %rd2;
	setp.ne.s32 	%p13, %r38, 0;
	@%p13 bra 	$L__BB0_25;
	add.u64 	%rd97, %SP, 0;
	add.u64 	%rd98, %SPL, 0;
	st.local.u32 	[%rd98], %r2;
	mov.u64 	%rd99, $str;
	cvta.global.u64 	%rd100, %rd99;
	{ // callseq 0, 0
	.param .b64 param0;
	st.param.b64 	[param0], %rd100;
	.param .b64 param1;
	st.param.b64 	[param1], %rd97;
	.param .b32 retval0;
	call.uni (retval0), 
	vprintf, 
	(
	param0, 
	param1
	);
	ld.param.b32 	%r39, [retval0];
	} // callseq 0
$L__BB0_25:
	ret;

}
	// .globl	_Z27aggregate_data_buffer_debugPfS_mmmmb
.visible .entry _Z27aggregate_data_buffer_debugPfS_mmmmb(
	.param .u64 .ptr .align 1 _Z27aggregate_data_buffer_debugPfS_mmmmb_param_0,
	.param .u64 .ptr .align 1 _Z27aggregate_data_buffer_debugPfS_mmmmb_param_1,
	.param .u64 _Z27aggregate_data_buffer_debugPfS_mmmmb_param_2,
	.param .u64 _Z27aggregate_data_buffer_debugPfS_mmmmb_param_3,
	.param .u64 _Z27aggregate_data_buffer_debugPfS_mmmmb_param_4,
	.param .u64 _Z27aggregate_data_buffer_debugPfS_mmmmb_param_5,
	.param .u8 _Z27aggregate_data_buffer_debugPfS_mmmmb_param_6
)
{
	.reg .pred 	%p<13>;
	.reg .b32 	%r<35>;
	.reg .b32 	%f<11>;
	.reg .b64 	%rd<144>;

	ld.param.u64 	%rd56, [_Z27aggregate_data_buffer_debugPfS_mmmmb_param_0];
	ld.param.u64 	%rd57, [_Z27aggregate_data_buffer_debugPfS_mmmmb_param_1];
	ld.param.u64 	%rd58, [_Z27aggregate_data_buffer_debugPfS_mmmmb_param_2];
	ld.param.u64 	%rd54, [_Z27aggregate_data_buffer_debugPfS_mmmmb_param_3];
	ld.param.u64 	%rd55, [_Z27aggregate_data_buffer_debugPfS_mmmmb_param_4];
	cvta.to.global.u64 	%rd1, %rd56;
	cvta.to.global.u64 	%rd2, %rd57;
	mov.u32 	%r2, %ctaid.x;
	mov.u32 	%r1, %ntid.x;
	mov.u32 	%r3, %tid.x;
	mad.lo.s32 	%r4, %r2, %r1, %r3;
	cvt.u64.u32 	%rd132, %r4;
	add.s64 	%rd4, %rd54, 1;
	mul.lo.s64 	%rd5, %rd54, %rd58;
	setp.le.u64 	%p1, %rd5, %rd132;
	@%p1 bra 	$L__BB1_23;
	mov.u32 	%r5, %nctaid.x;
	mul.lo.s32 	%r6, %r1, %r5;
	cvt.u64.u32 	%rd6, %r6;
	add.s64 	%rd59, %rd6, %rd132;
	max.u64 	%rd60, %rd5, %rd59;
	setp.lt.u64 	%p2, %rd59, %rd5;
	selp.u64 	%rd7, 1, 0, %p2;
	add.s64 	%rd61, %rd59, %rd7;
	sub.s64 	%rd8, %rd60, %rd61;
	and.b64  	%rd62, %rd8, -4294967296;
	setp.ne.s64 	%p3, %rd62, 0;
	@%p3 bra 	$L__BB1_3;
	cvt.u32.u64 	%r7, %rd6;
	cvt.u32.u64 	%r8, %rd8;
	div.u32 	%r9, %r8, %r7;
	cvt.u64.u32 	%rd130, %r9;
	bra.uni 	$L__BB1_4;
$L__BB1_3:
	div.u64 	%rd130, %rd8, %rd6;
$L__BB1_4:
	add.s64 	%rd12, %rd130, %rd7;
	add.s64 	%rd63, %rd12, 1;
	and.b64  	%rd131, %rd63, 3;
	and.b64  	%rd64, %rd12, 3;
	setp.eq.s64 	%p4, %rd64, 3;
	@%p4 bra 	$L__BB1_9;
$L__BB1_5:
	.pragma "nounroll";
	or.b64  	%rd65, %rd132, %rd54;
	and.b64  	%rd66, %rd65, -4294967296;
	setp.ne.s64 	%p5, %rd66, 0;
	@%p5 bra 	$L__BB1_7;
	cvt.u32.u64 	%r10, %rd54;
	cvt.u32.u64 	%r11, %rd132;
	div.u32 	%r12, %r11, %r10;
	mul.lo.s32 	%r13, %r12, %r10;
	sub.s32 	%r14, %r11, %r13;
	cvt.u64.u32 	%rd133, %r12;
	cvt.u64.u32 	%rd134, %r14;
	bra.uni 	$L__BB1_8;
$L__BB1_7:
	div.u64 	%rd133, %rd132, %rd54;
	mul.lo.s64 	%rd67, %rd133, %rd54;
	sub.s64 	%rd134, %rd132, %rd67;
$L__BB1_8:
	mul.lo.s64 	%rd68, %rd133, %rd4;
	shl.b64 	%rd69, %rd68, 2;
	add.s64 	%rd70, %rd2, %rd69;
	ld.global.u32 	%rd71, [%rd70];
	sub.s64 	%rd72, %rd71, %rd55;
	mad.lo.s64 	%rd73, %rd72, %rd54, %rd134;
	shl.b64 	%rd74, %rd73, 2;
	add.s64 	%rd75, %rd1, %rd74;
	shl.b64 	%rd76, %rd134, 2;
	add.s64 	%rd77, %rd70, %rd76;
	ld.global.f32 	%f1, [%rd77+4];
	atom.global.add.f32 	%f2, [%rd75], %f1;
	add.s64 	%rd132, %rd132, %rd6;
	add.s64 	%rd131, %rd131, -1;
	setp.ne.s64 	%p6, %rd131, 0;
	@%p6 bra 	$L__BB1_5;
$L__BB1_9:
	setp.lt.u64 	%p7, %rd12, 3;
	@%p7 bra 	$L__BB1_23;
$L__BB1_10:
	or.b64  	%rd78, %rd132, %rd54;
	and.b64  	%rd79, %rd78, -4294967296;
	setp.ne.s64 	%p8, %rd79, 0;
	@%p8 bra 	$L__BB1_12;
	cvt.u32.u64 	%r15, %rd54;
	cvt.u32.u64 	%r16, %rd132;
	div.u32 	%r17, %r16, %r15;
	mul.lo.s32 	%r18, %r17, %r15;
	sub.s32 	%r19, %r16, %r18;
	cvt.u64.u32 	%rd136, %r17;
	cvt.u64.u32 	%rd137, %r19;
	bra.uni 	$L__BB1_13;
$L__BB1_12:
	div.u64 	%rd136, %rd132, %rd54;
	mul.lo.s64 	%rd80, %rd136, %rd54;
	sub.s64 	%rd137, %rd132, %rd80;
$L__BB1_13:
	mul.lo.s64 	%rd81, %rd136, %rd4;
	shl.b64 	%rd82, %rd81, 2;
	add.s64 	%rd83, %rd2, %rd82;
	ld.global.u32 	%rd84, [%rd83];
	sub.s64 	%rd85, %rd84, %rd55;
	mad.lo.s64 	%rd86, %rd85, %rd54, %rd137;
	shl.b64 	%rd87, %rd86, 2;
	add.s64 	%rd88, %rd1, %rd87;
	shl.b64 	%rd89, %rd137, 2;
	add.s64 	%rd90, %rd83, %rd89;
	ld.global.f32 	%f3, [%rd90+4];
	atom.global.add.f32 	%f4, [%rd88], %f3;
	add.s64 	%rd32, %rd132, %rd6;
	or.b64  	%rd91, %rd32, %rd54;
	and.b64  	%rd92, %rd91, -4294967296;
	setp.ne.s64 	%p9, %rd92, 0;
	@%p9 bra 	$L__BB1_15;
	cvt.u32.u64 	%r20, %rd54;
	cvt.u32.u64 	%r21, %rd32;
	div.u32 	%r22, %r21, %r20;
	mul.lo.s32 	%r23, %r22, %r20;
	sub.s32 	%r24, %r21, %r23;
	cvt.u64.u32 	%rd138, %r22;
	cvt.u64.u32 	%rd139, %r24;
	bra.uni 	$L__BB1_16;
$L__BB1_15:
	div.u64 	%rd138, %rd32, %rd54;
	mul.lo.s64 	%rd93, %rd138, %rd54;
	sub.s64 	%rd139, %rd32, %rd93;
$L__BB1_16:
	mul.lo.s64 	%rd94, %rd138, %rd4;
	shl.b64 	%rd95, %rd94, 2;
	add.s64 	%rd96, %rd2, %rd95;
	ld.global.u32 	%rd97, [%rd96];
	sub.s64 	%rd98, %rd97, %rd55;
	mad.lo.s64 	%rd99, %rd98, %rd54, %rd139;
	shl.b64 	%rd100, %rd99, 2;
	add.s64 	%rd101, %rd1, %rd100;
	shl.b64 	%rd102, %rd139, 2;
	add.s64 	%rd103, %rd96, %rd102;
	ld.global.f32 	%f5, [%rd103+4];
	atom.global.add.f32 	%f6, [%rd101], %f5;
	add.s64 	%rd39, %rd32, %rd6;
	or.b64  	%rd104, %rd39, %rd54;
	and.b64  	%rd105, %rd104, -4294967296;
	setp.ne.s64 	%p10, %rd105, 0;
	@%p10 bra 	$L__BB1_18;
	cvt.u32.u64 	%r25, %rd54;
	cvt.u32.u64 	%r26, %rd39;
	div.u32 	%r27, %r26, %r25;
	mul.lo.s32 	%r28, %r27, %r25;
	sub.s32 	%r29, %r26, %r28;
	cvt.u64.u32 	%rd140, %r27;
	cvt.u64.u32 	%rd141, %r29;
	bra.uni 	$L__BB1_19;
$L__BB1_18:
	div.u64 	%rd140, %rd39, %rd54;
	mul.lo.s64 	%rd106, %rd140, %rd54;
	sub.s64 	%rd141, %rd39, %rd106;
$L__BB1_19:
	mul.lo.s64 	%rd107, %rd140, %rd4;
	shl.b64 	%rd108, %rd107, 2;
	add.s64 	%rd109, %rd2, %rd108;
	ld.global.u32 	%rd110, [%rd109];
	sub.s64 	%rd111, %rd110, %rd55;
	mad.lo.s64 	%rd112, %rd111, %rd54, %rd141;
	shl.b64 	%rd113, %rd112, 2;
	add.s64 	%rd114, %rd1, %rd113;
	shl.b64 	%rd115, %rd141, 2;
	add.s64 	%rd116, %rd109, %rd115;
	ld.global.f32 	%f7, [%rd116+4];
	atom.global.add.f32 	%f8, [%rd114], %f7;
	add.s64 	%rd46, %rd39, %rd6;
	or.b64  	%rd117, %rd46, %rd54;
	and.b64  	%rd118, %rd117, -4294967296;
	setp.ne.s64 	%p11, %rd118, 0;
	@%p11 bra 	$L__BB1_21;
	cvt.u32.u64 	%r30, %rd54;
	cvt.u32.u64 	%r31, %rd46;
	div.u32 	%r32, %r31, %r30;
	mul.lo.s32 	%r33, %r32, %r30;
	sub.s32 	%r34, %r31, %r33;
	cvt.u64.u32 	%rd142, %r32;
	cvt.u64.u32 	%rd143, %r34;
	bra.uni 	$L__BB1_22;
$L__BB1_21:
	div.u64 	%rd142, %rd46, %rd54;
	mul.lo.s64 	%rd119, %rd142, %rd54;
	sub.s64 	%rd143, %rd46, %rd119;
$L__BB1_22:
	mul.lo.s64 	%rd120, %rd142, %rd4;
	shl.b64 	%rd121, %rd120, 2;
	add.s64 	%rd122, %rd2, %rd121;
	ld.global.u32 	%rd123, [%rd122];
	sub.s64 	%rd124, %rd123, %rd55;
	mad.lo.s64 	%rd125, %rd124, %rd54, %rd143;
	shl.b64 	%rd126, %rd125, 2;
	add.s64 	%rd127, %rd1, %rd126;
	shl.b64 	%rd128, %rd143, 2;
	add.s64 	%rd129, %rd122, %rd128;
	ld.global.f32 	%f9, [%rd129+4];
	atom.global.add.f32 	%f10, [%rd127], %f9;
	add.s64 	%rd132, %rd46, %rd6;
	setp.lt.u64 	%p12, %rd132, %rd5;
	@%p12 bra 	$L__BB1_10;
$L__BB1_23:
	ret;

}
	// .globl	_Z22deSerializeToGPUkernelPfS_mmmmb
.visible .entry _Z22deSerializeToGPUkernelPfS_mmmmb(
	.param .u64 .ptr .align 1 _Z22deSerializeToGPUkernelPfS_mmmmb_param_0,
	.param .u64 .ptr .align 1 _Z22deSerializeToGPUkernelPfS_mmmmb_param_1,
	.param .u64 _Z22deSerializeToGPUkernelPfS_mmmmb_param_2,
	.param .u64 _Z22deSerializeToGPUkernelPfS_mmmmb_param_3,
	.param .u64 _Z22deSerializeToGPUkernelPfS_mmmmb_param_4,
	.param .u64 _Z22deSerializeToGPUkernelPfS_mmmmb_param_5,
	.param .u8 _Z22deSerializeToGPUkernelPfS_mmmmb_param_6
)
{
	.reg .pred 	%p<28>;
	.reg .b32 	%r<35>;
	.reg .b32 	%f<6>;
	.reg .b64 	%rd<146>;

	ld.param.u64 	%rd67, [_Z22deSerializeToGPUkernelPfS_mmmmb_param_0];
	ld.param.u64 	%rd68, [_Z22deSerializeToGPUkernelPfS_mmmmb_param_1];
	ld.param.u64 	%rd69, [_Z22deSerializeToGPUkernelPfS_mmmmb_param_2];
	ld.param.u64 	%rd64, [_Z22deSerializeToGPUkernelPfS_mmmmb_param_3];
	ld.param.u64 	%rd65, [_Z22deSerializeToGPUkernelPfS_mmmmb_param_4];
	ld.param.u64 	%rd66, [_Z22deSerializeToGPUkernelPfS_mmmmb_param_5];
	cvta.to.global.u64 	%rd1, %rd67;
	cvta.to.global.u64 	%rd2, %rd68;
	mov.u32 	%r2, %ctaid.x;
	mov.u32 	%r1, %ntid.x;
	mov.u32 	%r3, %tid.x;
	mad.lo.s32 	%r4, %r2, %r1, %r3;
	cvt.u64.u32 	%rd136, %r4;
	add.s64 	%rd4, %rd64, 1;
	mul.lo.s64 	%rd5, %rd64, %rd69;
	setp.le.u64 	%p1, %rd5, %rd136;
	@%p1 bra 	$L__BB2_35;
	mov.u32 	%r5, %nctaid.x;
	mul.lo.s32 	%r6, %r1, %r5;
	cvt.u64.u32 	%rd6, %r6;
	add.s64 	%rd70, %rd6, %rd136;
	max.u64 	%rd71, %rd5, %rd70;
	setp.lt.u64 	%p2, %rd70, %rd5;
	selp.u64 	%rd7, 1, 0, %p2;
	add.s64 	%rd72, %rd70, %rd7;
	sub.s64 	%rd8, %rd71, %rd72;
	and.b64  	%rd73, %rd8, -4294967296;
	setp.ne.s64 	%p3, %rd73, 0;
	@%p3 bra 	$L__BB2_3;
	cvt.u32.u64 	%r7, %rd6;
	cvt.u32.u64 	%r8, %rd8;
	div.u32 	%r9, %r8, %r7;
	cvt.u64.u32 	%rd131, %r9;
	bra.uni 	$L__BB2_4;
$L__BB2_3:
	div.u64 	%rd131, %rd8, %rd6;
$L__BB2_4:
	add.s64 	%rd12, %rd131, %rd7;
	and.b64  	%rd74, %rd12, 3;
	setp.eq.s64 	%p4, %rd74, 3;
	@%p4 bra 	$L__BB2_12;
	add.s64 	%rd75, %rd12, 1;
	and.b64  	%rd132, %rd75, 3;
	cvt.u32.u64 	%r10, %rd64;
$L__BB2_6:
	.pragma "nounroll";
	or.b64  	%rd76, %rd136, %rd64;
	and.b64  	%rd77, %rd76, -4294967296;
	setp.ne.s64 	%p5, %rd77, 0;
	@%p5 bra 	$L__BB2_8;
	cvt.u32.u64 	%r11, %rd136;
	div.u32 	%r12, %r11, %r10;
	mul.lo.s32 	%r13, %r12, %r10;
	sub.s32 	%r14, %r11, %r13;
	cvt.u64.u32 	%rd134, %r12;
	cvt.u64.u32 	%rd135, %r14;
	bra.uni 	$L__BB2_9;
$L__BB2_8:
	div.u64 	%rd134, %rd136, %rd64;
	mul.lo.s64 	%rd78, %rd134, %rd64;
	sub.s64 	%rd135, %rd136, %rd78;
$L__BB2_9:
	mul.lo.s64 	%rd79, %rd134, %rd4;
	shl.b64 	%rd80, %rd79, 2;
	add.s64 	%rd22, %rd2, %rd80;
	ld.global.u32 	%rd23, [%rd22];
	setp.lt.u64 	%p6, %rd23, %rd65;
	setp.le.u64 	%p7, %rd66, %rd23;
	or.pred  	%p8, %p6, %p7;
	@%p8 bra 	$L__BB2_11;
	shl.b64 	%rd81, %rd135, 2;
	add.s64 	%rd82, %rd22, %rd81;
	ld.global.f32 	%f1, [%rd82+4];
	sub.s64 	%rd83, %rd23, %rd65;
	mad.lo.s64 	%rd84, %rd83, %rd64, %rd135;
	shl.b64 	%rd85, %rd84, 2;
	add.s64 	%rd86, %rd1, %rd85;
	st.global.f32 	[%rd86], %f1;
$L__BB2_11:
	add.s64 	%rd136, %rd136, %rd6;
	add.s64 	%rd132, %rd132, -1;
	setp.ne.s64 	%p9, %rd132, 0;
	@%p9 bra 	$L__BB2_6;
$L__BB2_12:
	setp.lt.u64 	%p10, %rd12, 3;
	@%p10 bra 	$L__BB2_35;
	cvt.u32.u64 	%r15, %rd64;
$L__BB2_14:
	or.b64  	%rd87, %rd136, %rd64;
	and.b64  	%rd88, %rd87, -4294967296;
	setp.ne.s64 	%p11, %rd88, 0;
	@%p11 bra 	$L__BB2_16;
	cvt.u32.u64 	%r16, %rd136;
	div.u32 	%r17, %r16, %r15;
	mul.lo.s32 	%r18, %r17, %r15;
	sub.s32 	%r19, %r16, %r18;
	cvt.u64.u32 	%rd138, %r17;
	cvt.u64.u32 	%rd139, %r19;
	bra.uni 	$L__BB2_17;
$L__BB2_16:
	div.u64 	%rd138, %rd136, %rd64;
	mul.lo.s64 	%rd89, %rd138, %rd64;
	sub.s64 	%rd139, %rd136, %rd89;
$L__BB2_17:
	mul.lo.s64 	%rd90, %rd138, %rd4;
	shl.b64 	%rd91, %rd90, 2;
	add.s64 	%rd34, %rd2, %rd91;
	ld.global.u32 	%rd35, [%rd34];
	setp.lt.u64 	%p12, %rd35, %rd65;
	setp.le.u64 	%p13, %rd66, %rd35;
	or.pred  	%p14, %p12, %p13;
	@%p14 bra 	$L__BB2_19;
	shl.b64 	%rd92, %rd139, 2;
	add.s64 	%rd93, %rd34, %rd92;
	ld.global.f32 	%f2, [%rd93+4];
	sub.s64 	%rd94, %rd35, %rd65;
	mad.lo.s64 	%rd95, %rd94, %rd64, %rd139;
	shl.b64 	%rd96, %rd95, 2;
	add.s64 	%rd97, %rd1, %rd96;
	st.global.f32 	[%rd97], %f2;
$L__BB2_19:
	add.s64 	%rd36, %rd136, %rd6;
	or.b64  	%rd98, %rd36, %rd64;
	and.b64  	%rd99, %rd98, -4294967296;
	setp.ne.s64 	%p15, %rd99, 0;
	@%p15 bra 	$L__BB2_21;
	cvt.u32.u64 	%r21, %rd36;
	div.u32 	%r22, %r21, %r15;
	mul.lo.s32 	%r23, %r22, %r15;
	sub.s32 	%r24, %r21, %r23;
	cvt.u64.u32 	%rd140, %r22;
	cvt.u64.u32 	%rd141, %r24;
	bra.uni 	$L__BB2_22;
$L__BB2_21:
	div.u64 	%rd140, %rd36, %rd64;
	mul.lo.s64 	%rd100, %rd140, %rd64;
	sub.s64 	%rd141, %rd36, %rd100;
$L__BB2_22:
	mul.lo.s64 	%rd101, %rd140, %rd4;
	shl.b64 	%rd102, %rd101, 2;
	add.s64 	%rd43, %rd2, %rd102;
	ld.global.u32 	%rd44, [%rd43];
	setp.lt.u64 	%p16, %rd44, %rd65;
	setp.le.u64 	%p17, %rd66, %rd44;
	or.pred  	%p18, %p16, %p17;
	@%p18 bra 	$L__BB2_24;
	shl.b64 	%rd103, %rd141, 2;
	add.s64 	%rd104, %rd43, %rd103;
	ld.global.f32 	%f3, [%rd104+4];
	sub.s64 	%rd105, %rd44, %rd65;
	mad.lo.s64 	%rd106, %rd105, %rd64, %rd141;
	shl.b64 	%rd107, %rd106, 2;
	add.s64 	%rd108, %rd1, %rd107;
	st.global.f32 	[%rd108], %f3;
$L__BB2_24:
	add.s64 	%rd45, %rd36, %rd6;
	or.b64  	%rd109, %rd45, %rd64;
	and.b64  	%rd110, %rd109, -4294967296;
	setp.ne.s64 	%p19, %rd110, 0;
	@%p19 bra 	$L__BB2_26;
	cvt.u32.u64 	%r26, %rd45;
	div.u32 	%r27, %r26, %r15;
	mul.lo.s32 	%r28, %r27, %r15;
	sub.s32 	%r29, %r26, %r28;
	cvt.u64.u32 	%rd142, %r27;
	cvt.u64.u32 	%rd143, %r29;
	bra.uni 	$L__BB2_27;
$L__BB2_26:
	div.u64 	%rd142, %rd45, %rd64;
	mul.lo.s64 	%rd111, %rd142, %rd64;
	sub.s64 	%rd143, %rd45, %rd111;
$L__BB2_27:
	mul.lo.s64 	%rd112, %rd142, %rd4;
	shl.b64 	%rd113, %rd112, 2;
	add.s64 	%rd52, %rd2, %rd113;
	ld.global.u32 	%rd53, [%rd52];
	setp.lt.u64 	%p20, %rd53, %rd65;
	setp.le.u64 	%p21, %rd66, %rd53;
	or.pred  	%p22, %p20, %p21;
	@%p22 bra 	$L__BB2_29;
	shl.b64 	%rd114, %rd143, 2;
	add.s64 	%rd115, %rd52, %rd114;
	ld.global.f32 	%f4, [%rd115+4];
	sub.s64 	%rd116, %rd53, %rd65;
	mad.lo.s64 	%rd117, %rd116, %rd64, %rd143;
	shl.b64 	%rd118, %rd117, 2;
	add.s64 	%rd119, %rd1, %rd118;
	st.global.f32 	[%rd119], %f4;
$L__BB2_29:
	add.s64 	%rd54, %rd45, %rd6;
	or.b64  	%rd120, %rd54, %rd64;
	and.b64  	%rd121, %rd120, -4294967296;
	setp.ne.s64 	%p23, %rd121, 0;
	@%p23 bra 	$L__BB2_31;
	cvt.u32.u64 	%r31, %rd54;
	div.u32 	%r32, %r31, %r15;
	mul.lo.s32 	%r33, %r32, %r15;
	sub.s32 	%r34, %r31, %r33;
	cvt.u64.u32 	%rd144, %r32;
	cvt.u64.u32 	%rd145, %r34;
	bra.uni 	$L__BB2_32;
$L__BB2_31:
	div.u64 	%rd144, %rd54, %rd64;
	mul.lo.s64 	%rd122, %rd144, %rd64;
	sub.s64 	%rd145, %rd54, %rd122;
$L__BB2_32:
	mul.lo.s64 	%rd123, %rd144, %rd4;
	shl.b64 	%rd124, %rd123, 2;
	add.s64 	%rd61, %rd2, %rd124;
	ld.global.u32 	%rd62, [%rd61];
	setp.lt.u64 	%p24, %rd62, %rd65;
	setp.le.u64 	%p25, %rd66, %rd62;
	or.pred  	%p26, %p24, %p25;
	@%p26 bra 	$L__BB2_34;
	shl.b64 	%rd125, %rd145, 2;
	add.s64 	%rd126, %rd61, %rd125;
	ld.global.f32 	%f5, [%rd126+4];
	sub.s64 	%rd127, %rd62, %rd65;
	mad.lo.s64 	%rd128, %rd127, %rd64, %rd145;
	shl.b64 	%rd129, %rd128, 2;
	add.s64 	%rd130, %rd1, %rd129;
	st.global.f32 	[%rd130], %f5;
$L__BB2_34:
	add.s64 	%rd136, %rd54, %rd6;
	setp.lt.u64 	%p27, %rd136, %rd5;
	@%p27 bra 	$L__BB2_14;
$L__BB2_35:
	ret;

}
	// .globl	_Z22aggregate_remote2localPfS_PiS0_S0_iiib
.visible .entry _Z22aggregate_remote2localPfS_PiS0_S0_iiib(
	.param .u64 .ptr .align 1 _Z22aggregate_remote2localPfS_PiS0_S0_iiib_param_0,
	.param .u64 .ptr .align 1 _Z22aggregate_remote2localPfS_PiS0_S0_iiib_param_1,
	.param .u64 .ptr .align 1 _Z22aggregate_remote2localPfS_PiS0_S0_iiib_param_2,
	.param .u64 .ptr .align 1 _Z22aggregate_remote2localPfS_PiS0_S0_iiib_param_3,
	.param .u64 .ptr .align 1 _Z22aggregate_remote2localPfS_PiS0_S0_iiib_param_4,
	.param .u32 _Z22aggregate_remote2localPfS_PiS0_S0_iiib_param_5,
	.param .u32 _Z22aggregate_remote2localPfS_PiS0_S0_iiib_param_6,
	.param .u32 _Z22aggregate_remote2localPfS_PiS0_S0_iiib_param_7,
	.param .u8 _Z22aggregate_remote2localPfS_PiS0_S0_iiib_param_8
)
{
	.reg .pred 	%p<3>;
	.reg .b32 	%r<23>;
	.reg .b32 	%f<3>;
	.reg .b64 	%rd<23>;

	ld.param.u64 	%rd6, [_Z22aggregate_remote2localPfS_PiS0_S0_iiib_param_0];
	ld.param.u64 	%rd7, [_Z22aggregate_remote2localPfS_PiS0_S0_iiib_param_1];
	ld.param.u64 	%rd8, [_Z22aggregate_remote2localPfS_PiS0_S0_iiib_param_2];
	ld.param.u64 	%rd9, [_Z22aggregate_remote2localPfS_PiS0_S0_iiib_param_3];
	ld.param.u64 	%rd10, [_Z22aggregate_remote2localPfS_PiS0_S0_iiib_param_4];
	ld.param.u32 	%r9, [_Z22aggregate_remote2localPfS_PiS0_S0_iiib_param_5];
	ld.param.u32 	%r7, [_Z22aggregate_remote2localPfS_PiS0_S0_iiib_param_6];
	ld.param.u32 	%r8, [_Z22aggregate_remote2localPfS_PiS0_S0_iiib_param_7];
	mov.u32 	%r10, %ctaid.x;
	mov.u32 	%r1, %ntid.x;
	mov.u32 	%r11, %tid.x;
	mad.lo.s32 	%r22, %r10, %r1, %r11;
	mul.lo.s32 	%r3, %r7, %r9;
	setp.ge.s32 	%p1, %r22, %r3;
	@%p1 bra 	$L__BB3_3;
	mov.u32 	%r12, %nctaid.x;
	mul.lo.s32 	%r4, %r1, %r12;
	cvta.to.global.u64 	%rd1, %rd9;
	cvta.to.global.u64 	%rd2, %rd10;
	cvta.to.global.u64 	%rd3, %rd8;
	cvta.to.global.u64 	%rd4, %rd7;
	cvta.to.global.u64 	%rd5, %rd6;
$L__BB3_2:
	div.s32 	%r13, %r22, %r7;
	mul.lo.s32 	%r14, %r13, %r7;
	sub.s32 	%r15, %r22, %r14;
	mul.wide.s32 	%rd11, %r13, 4;
	add.s64 	%rd12, %rd1, %rd11;
	ld.global.u32 	%r16, [%rd12];
	add.s64 	%rd13, %rd2, %rd11;
	ld.global.u32 	%r17, [%rd13];
	mul.wide.u32 	%rd14, %r16, 4;
	add.s64 	%rd15, %rd3, %rd14;
	ld.global.u32 	%r18, [%rd15];
	mul.lo.s32 	%r19, %r18, %r7;
	cvt.s64.s32 	%rd16, %r19;
	sub.s32 	%r20, %r17, %r8;
	mad.lo.s32 	%r21, %r20, %r7, %r15;
	mul.wide.u32 	%rd17, %r21, 4;
	add.s64 	%rd18, %rd5, %rd17;
	cvt.s64.s32 	%rd19, %r15;
	add.s64 	%rd20, %rd16, %rd19;
	shl.b64 	%rd21, %rd20, 2;
	add.s64 	%rd22, %rd4, %rd21;
	ld.global.f32 	%f1, [%rd22];
	atom.global.add.f32 	%f2, [%rd18], %f1;
	add.s32 	%r22, %r22, %r4;
	setp.lt.s32 	%p2, %r22, %r3;
	@%p2 bra 	$L__BB3_2;
$L__BB3_3:
	ret;

}
	// .globl	_Z23aggregate_remote2remotePfPiS_S0_S0_S0_iib
.visible .entry _Z23aggregate_remote2remotePfPiS_S0_S0_S0_iib(
	.param .u64 .ptr .align 1 _Z23aggregate_remote2remotePfPiS_S0_S0_S0_iib_param_0,
	.param .u64 .ptr .align 1 _Z23aggregate_remote2remotePfPiS_S0_S0_S0_iib_param_1,
	.param .u64 .ptr .align 1 _Z23aggregate_remote2remotePfPiS_S0_S0_S0_iib_param_2,
	.param .u64 .ptr .align 1 _Z23aggregate_remote2remotePfPiS_S0_S0_S0_iib_param_3,
	.param .u64 .ptr .align 1 _Z23aggregate_remote2remotePfPiS_S0_S0_S0_iib_param_4,
	.param .u64 .ptr .align 1 _Z23aggregate_remote2remotePfPiS_S0_S0_S0_iib_param_5,
	.param .u32 _Z23aggregate_remote2remotePfPiS_S0_S0_S0_iib_param_6,
	.param .u32 _Z23aggregate_remote2remotePfPiS_S0_S0_S0_iib_param_7,
	.param .u8 _Z23aggregate_remote2remotePfPiS_S0_S0_S0_iib_param_8
)
{
	.reg .pred 	%p<3>;
	.reg .b32 	%r<22>;
	.reg .b32 	%f<3>;
	.reg .b64 	%rd<29>;

	ld.param.u64 	%rd7, [_Z23aggregate_remote2remotePfPiS_S0_S0_S0_iib_param_0];
	ld.param.u64 	%rd8, [_Z23aggregate_remote2remotePfPiS_S0_S0_S0_iib_param_1];
	ld.param.u64 	%rd9, [_Z23aggregate_remote2remotePfPiS_S0_S0_S0_iib_param_2];
	ld.param.u64 	%rd10, [_Z23aggregate_remote2remotePfPiS_S0_S0_S0_iib_param_3];
	ld.param.u64 	%rd11, [_Z23aggregate_remote2remotePfPiS_S0_S0_S0_iib_param_4];
	ld.param.u64 	%rd12, [_Z23aggregate_remote2remotePfPiS_S0_S0_S0_iib_param_5];
	ld.param.u32 	%r8, [_Z23aggregate_remote2remotePfPiS_S0_S0_S0_iib_param_6];
	ld.param.u32 	%r7, [_Z23aggregate_remote2remotePfPiS_S0_S0_S0_iib_param_7];
	mov.u32 	%r9, %ctaid.x;
	mov.u32 	%r1, %ntid.x;
	mov.u32 	%r10, %tid.x;
	mad.lo.s32 	%r21, %r9, %r1, %r10;
	mul.lo.s32 	%r3, %r7, %r8;
	setp.ge.s32 	%p1, %r21, %r3;
	@%p1 bra 	$L__BB4_3;
	mov.u32 	%r11, %nctaid.x;
	mul.lo.s32 	%r4, %r1, %r11;
	cvta.to.global.u64 	%rd1, %rd11;
	cvta.to.global.u64 	%rd2, %rd12;
	cvta.to.global.u64 	%rd3, %rd10;
	cvta.to.global.u64 	%rd4, %rd8;
	cvta.to.global.u64 	%rd5, %rd9;
	cvta.to.global.u64 	%rd6, %rd7;
$L__BB4_2:
	div.s32 	%r12, %r21, %r7;
	mul.lo.s32 	%r13, %r12, %r7;
	sub.s32 	%r14, %r21, %r13;
	mul.wide.s32 	%rd13, %r12, 4;
	add.s64 	%rd14, %rd1, %rd13;
	ld.global.u32 	%r15, [%rd14];
	add.s64 	%rd15, %rd2, %rd13;
	ld.global.u32 	%r16, [%rd15];
	mul.wide.u32 	%rd16, %r15, 4;
	add.s64 	%rd17, %rd3, %rd16;
	ld.global.u32 	%r17, [%rd17];
	mul.lo.s32 	%r18, %r17, %r7;
	cvt.s64.s32 	%rd18, %r18;
	mul.wide.u32 	%rd19, %r16, 4;
	add.s64 	%rd20, %rd4, %rd19;
	ld.global.u32 	%r19, [%rd20];
	mul.lo.s32 	%r20, %r19, %r7;
	cvt.s64.s32 	%rd21, %r20;
	cvt.s64.s32 	%rd22, %r14;
	add.s64 	%rd23, %rd21, %rd22;
	shl.b64 	%rd24, %rd23, 2;
	add.s64 	%rd25, %rd6, %rd24;
	add.s64 	%rd26, %rd18, %rd22;
	shl.b64 	%rd27, %rd26, 2;
	add.s64 	%rd28, %rd5, %rd27;
	ld.global.f32 	%f1, [%rd28];
	atom.global.add.f32 	%f2, [%rd25], %f1;
	add.s32 	%r21, %r21, %r4;
	setp.lt.s32 	%p2, %r21, %r3;
	@%p2 bra 	$L__BB4_2;
$L__BB4_3:
	ret;

}
	// .globl	_Z23show_dot_mult_to_bufferPfii
.visible .entry _Z23show_dot_mult_to_bufferPfii(
	.param .u64 .ptr .align 1 _Z23show_dot_mult_to_bufferPfii_param_0,
	.param .u32 _Z23show_dot_mult_to_bufferPfii_param_1,
	.param .u32 _Z23show_dot_mult_to_bufferPfii_param_2
)
{
	.local .align 8 .b8 	__local_depot5[8];
	.reg .b64 	%SP;
	.reg .b64 	%SPL;
	.reg .pred 	%p<17>;
	.reg .b32 	%r<115>;
	.reg .b32 	%f<32>;
	.reg .b64 	%rd<57>;
	.reg .b64 	%fd<32>;

	mov.u64 	%SPL, __local_depot5;
	cvta.local.u64 	%SP, %SPL;
	ld.param.u64 	%rd7, [_Z23show_dot_mult_to_bufferPfii_param_0];
	ld.param.u32 	%r22, [_Z23show_dot_mult_to_bufferPfii_param_1];
	ld.param.u32 	%r23, [_Z23show_dot_mult_to_bufferPfii_param_2];
	cvta.to.global.u64 	%rd1, %rd7;
	setp.lt.s32 	%p1, %r22, 1;
	@%p1 bra 	$L__BB5_23;
	setp.lt.s32 	%p2, %r23, 1;
	@%p2 bra 	$L__BB5_17;
	and.b32  	%r1, %r23, 15;
	and.b32  	%r2, %r23, 7;
	and.b32  	%r3, %r23, 3;
	mov.b32 	%r108, 0;
	mov.u64 	%rd54, $str$2;
	add.u64 	%rd18, %SP, 0;
	mov.u64 	%rd41, $str$1;
$L__BB5_3:
	setp.lt.u32 	%p7, %r23, 16;
	mul.lo.s32 	%r5, %r108, %r23;
	mov.b32 	%r111, 0;
	@%p7 bra 	$L__BB5_6;
	and.b32  	%r38, %r23, 2147483632;
	neg.s32 	%r109, %r38;
	mul.wide.u32 	%rd12, %r5, 4;
	add.s64 	%rd13, %rd1, %rd12;
	add.s64 	%rd56, %rd13, 32;
$L__BB5_5:
	.pragma "nounroll";
	and.b32  	%r111, %r23, 2147483632;
	ld.global.f32 	%f1, [%rd56+-32];
	cvt.f64.f32 	%fd1, %f1;
	add.u64 	%rd14, %SP, 0;
	add.u64 	%rd15, %SPL, 0;
	st.local.f64 	[%rd15], %fd1;
	mov.u64 	%rd16, $str$1;
	cvta.global.u64 	%rd17, %rd16;
	{ // callseq 6, 0
	.param .b64 param0;
	st.param.b64 	[param0], %rd17;
	.param .b64 param1;
	st.param.b64 	[param1], %rd14;
	.param .b32 retval0;
	call.uni (retval0), 
	vprintf, 
	(
	param0, 
	param1
	);
	ld.param.b32 	%r39, [retval0];
	} // callseq 6
	ld.global.f32 	%f2, [%rd56+-28];
	cvt.f64.f32 	%fd2, %f2;
	st.local.f64 	[%rd15], %fd2;
	{ // callseq 7, 0
	.param .b64 param0;
	st.param.b64 	[param0], %rd17;
	.param .b64 param1;
	st.param.b64 	[param1], %rd14;
	.param .b32 retval0;
	call.uni (retval0), 
	vprintf, 
	(
	param0, 
	param1
	);
	ld.param.b32 	%r41, [retval0];
	} // callseq 7
	ld.global.f32 	%f3, [%rd56+-24];
	cvt.f64.f32 	%fd3, %f3;
	st.local.f64 	[%rd15], %fd3;
	{ // callseq 8, 0
	.param .b64 param0;
	st.param.b64 	[param0], %rd17;
	.param .b64 param1;
	st.param.b64 	[param1], %rd14;
	.param .b32 retval0;
	call.uni (retval0), 
	vprintf, 
	(
	param0, 
	param1
	);
	ld.param.b32 	%r43, [retval0];
	} // callseq 8
	ld.global.f32 	%f4, [%rd56+-20];
	cvt.f64.f32 	%fd4, %f4;
	st.local.f64 	[%rd15], %fd4;
	{ // callseq 9, 0
	.param .b64 param0;
	st.param.b64 	[param0], %rd17;
	.param .b64 param1;
	st.param.b64 	[param1], %rd14;
	.param .b32 retval0;
	call.uni (retval0), 
	vprintf, 
	(
	param0, 
	param1
	);
	ld.param.b32 	%r45, [retval0];
	} // callseq 9
	ld.global.f32 	%f5, [%rd56+-16];
	cvt.f64.f32 	%fd5, %f5;
	st.local.f64 	[%rd15], %fd5;
	{ // callseq 10, 0
	.param .b64 param0;
	st.param.b64 	[param0], %rd17;
	.param .b64 param1;
	st.param.b64 	[param1], %rd14;
	.param .b32 retval0;
	call.uni (retval0), 
	vprintf, 
	(
	param0, 
	param1
	);
	ld.param.b32 	%r47, [retval0];
	} // callseq 10
	ld.global.f32 	%f6, [%rd56+-12];
	cvt.f64.f32 	%fd6, %f6;
	st.local.f64 	[%rd15], %fd6;
	{ // callseq 11, 0
	.param .b64 param0;
	st.param.b64 	[param0], %rd17;
	.param .b64 param1;
	st.param.b64 	[param1], %rd14;
	.param .b32 retval0;
	call.uni (retval0), 
	vprintf, 
	(
	param0, 
	param1
	);
	ld.param.b32 	%r49, [retval0];
	} // callseq 11
	ld.global.f32 	%f7, [%rd56+-8];
	cvt.f64.f32 	%fd7, %f7;
	st.local.f64 	[%rd15], %fd7;
	{ // callseq 12, 0
	.param .b64 param0;
	st.param.b64 	[param0], %rd17;
	.param .b64 param1;
	st.param.b64 	[param1], %rd14;
	.param .b32 retval0;
	call.uni (retval0), 
	vprintf, 
	(
	param0, 
	param1
	);
	ld.param.b32 	%r51, [retval0];
	} // callseq 12
	ld.global.f32 	%f8, [%rd56+-4];
	cvt.f64.f32 	%fd8, %f8;
	st.local.f64 	[%rd15], %fd8;
	{ // callseq 13, 0
	.param .b64 param0;
	st.param.b64 	[param0], %rd17;
	.param .b64 param1;
	st.param.b64 	[param1], %rd14;
	.param .b32 retval0;
	call.uni (retval0), 
	vprintf, 
	(
	param0, 
	param1
	);
	ld.param.b32 	%r53, [retval0];
	} // callseq 13
	ld.global.f32 	%f9, [%rd56];
	cvt.f64.f32 	%fd9, %f9;
	st.local.f64 	[%rd15], %fd9;
	{ // callseq 14, 0
	.param .b64 param0;
	st.param.b64 	[param0], %rd17;
	.param .b64 param1;
	st.param.b64 	[param1], %rd14;
	.param .b32 retval0;
	call.uni (retval0), 
	vprintf, 
	(
	param0, 
	param1
	);
	ld.param.b32 	%r55, [retval0];
	} // callseq 14
	ld.global.f32 	%f10, [%rd56+4];
	cvt.f64.f32 	%fd10, %f10;
	st.local.f64 	[%rd15], %fd10;
	{ // callseq 15, 0
	.param .b64 param0;
	st.param.b64 	[param0], %rd17;
	.param .b64 param1;
	st.param.b64 	[param1], %rd14;
	.param .b32 retval0;
	call.uni (retval0), 
	vprintf, 
	(
	param0, 
	param1
	);
	ld.param.b32 	%r57, [retval0];
	} // callseq 15
	ld.global.f32 	%f11, [%rd56+8];
	cvt.f64.f32 	%fd11, %f11;
	st.local.f64 	[%rd15], %fd11;
	{ // callseq 16, 0
	.param .b64 param0;
	st.param.b64 	[param0], %rd17;
	.param .b64 param1;
	st.param.b64 	[param1], %rd14;
	.param .b32 retval0;
	call.uni (retval0), 
	vprintf, 
	(
	param0, 
	param1
	);
	ld.param.b32 	%r59, [retval0];
	} // callseq 16
	ld.global.f32 	%f12, [%rd56+12];
	cvt.f64.f32 	%fd12, %f12;
	st.local.f64 	[%rd15], %fd12;
	{ // callseq 17, 0
	.param .b64 param0;
	st.param.b64 	[param0], %rd17;
	.param .b64 param1;
	st.param.b64 	[param1], %rd14;
	.param .b32 retval0;
	call.uni (retval0), 
	vprintf, 
	(
	param0, 
	param1
	);
	ld.param.b32 	%r61, [retval0];
	} // callseq 17
	ld.global.f32 	%f13, [%rd56+16];
	cvt.f64.f32 	%fd13, %f13;
	st.local.f64 	[%rd15], %fd13;
	{ // callseq 18, 0
	.param .b64 param0;
	st.param.b64 	[param0], %rd17;
	.param .b64 param1;
	st.param.b64 	[param1], %rd14;
	.param .b32 retval0;
	call.uni (retval0), 
	vprintf, 
	(
	param0, 
	param1
	);
	ld.param.b32 	%r63, [retval0];
	} // callseq 18
	ld.global.f32 	%f14, [%rd56+20];
	cvt.f64.f32 	%fd14, %f14;
	st.local.f64 	[%rd15], %fd14;
	{ // callseq 19, 0
	.param .b64 param0;
	st.param.b64 	[param0], %rd17;
	.param .b64 param1;
	st.param.b64 	[param1], %rd14;
	.param .b32 retval0;
	call.uni (retval0), 
	vprintf, 
	(
	param0, 
	param1
	);
	ld.param.b32 	%r65, [retval0];
	} // callseq 19
	ld.global.f32 	%f15, [%rd56+24];
	cvt.f64.f32 	%fd15, %f15;
	st.local.f64 	[%rd15], %fd15;
	{ // callseq 20, 0
	.param .b64 param0;
	st.param.b64 	[param0], %rd17;
	.param .b64 param1;
	st.param.b64 	[param1], %rd14;
	.param .b32 retval0;
	call.uni (retval0), 
	vprintf, 
	(
	param0, 
	param1
	);
	ld.param.b32 	%r67, [retval0];
	} // callseq 20
	ld.global.f32 	%f16, [%rd56+28];
	cvt.f64.f32 	%fd16, %f16;
	st.local.f64 	[%rd15], %fd16;
	{ // callseq 21, 0
	.param .b64 param0;
	st.param.b64 	[param0], %rd17;
	.param .b64 param1;
	st.param.b64 	[param1], %rd14;
	.param .b32 retval0;
	call.uni (retval0), 
	vprintf, 
	(
	param0, 
	param1
	);
	ld.param.b32 	%r69, [retval0];
	} // callseq 21
	add.s32 	%r109, %r109, 16;
	add.s64 	%rd56, %rd56, 64;
	setp.eq.s32 	%p8, %r109, 0;
	@%p8 bra 	$L__BB5_6;
	bra.uni 	$L__BB5_5;
$L__BB5_6:
	setp.eq.s32 	%p9, %r1, 0;
	@%p9 bra 	$L__BB5_16;
	cvta.to.local.u64 	%rd5, %rd18;
	add.s32 	%r71, %r1, -1;
	setp.lt.u32 	%p10, %r71, 7;
	@%p10 bra 	$L__BB5_9;
	add.s32 	%r72, %r111, %r5;
	mul.wide.u32 	%rd19, %r72, 4;
	add.s64 	%rd20, %rd1, %rd19;
	ld.global.f32 	%f17, [%rd20];
	cvt.f64.f32 	%fd17, %f17;
	st.local.f64 	[%rd5], %fd17;
	cvta.global.u64 	%rd22, %rd41;
	{ // callseq 22, 0
	.param .b64 param0;
	st.param.b64 	[param0], %rd22;
	.param .b64 param1;
	st.param.b64 	[param1], %rd18;
	.param .b32 retval0;
	call.uni (retval0), 
	vprintf, 
	(
	param0, 
	param1
	);
	ld.param.b32 	%r73, [retval0];
	} // callseq 22
	cvt.u64.u32 	%rd24, %r5;
	cvt.u64.u32 	%rd25, %r111;
	add.s64 	%rd26, %rd25, %rd24;
	shl.b64 	%rd27, %rd26, 2;
	add.s64 	%rd28, %rd1, %rd27;
	ld.global.f32 	%f18, [%rd28+4];
	cvt.f64.f32 	%fd18, %f18;
	st.local.f64 	[%rd5], %fd18;
	{ // callseq 23, 0
	.param .b64 param0;
	st.param.b64 	[param0], %rd22;
	.param .b64 param1;
	st.param.b64 	[param1], %rd18;
	.param .b32 retval0;
	call.uni (retval0), 
	vprintf, 
	(
	param0, 
	param1
	);
	ld.param.b32 	%r75, [retval0];
	} // callseq 23
	ld.global.f32 	%f19, [%rd28+8];
	cvt.f64.f32 	%fd19, %f19;
	st.local.f64 	[%rd5], %fd19;
	{ // callseq 24, 0
	.param .b64 param0;
	st.param.b64 	[param0], %rd22;
	.param .b64 param1;
	st.param.b64 	[param1], %rd18;
	.param .b32 retval0;
	call.uni (retval0), 
	vprintf, 
	(
	param0, 
	param1
	);
	ld.param.b32 	%r77, [retval0];
	} // callseq 24
	ld.global.f32 	%f20, [%rd28+12];
	cvt.f64.f32 	%fd20, %f20;
	st.local.f64 	[%rd5], %fd20;
	{ // callseq 25, 0
	.param .b64 param0;
	st.param.b64 	[param0], %rd22;
	.param .b64 param1;
	st.param.b64 	[param1], %rd18;
	.param .b32 retval0;
	call.uni (retval0), 
	vprintf, 
	(
	param0, 
	param1
	);
	ld.param.b32 	%r79, [retval0];
	} // callseq 25
	ld.global.f32 	%f21, [%rd28+16];
	cvt.f64.f32 	%fd21, %f21;
	st.local.f64 	[%rd5], %fd21;
	{ // callseq 26, 0
	.param .b64 param0;
	st.param.b64 	[param0], %rd22;
	.param .b64 param1;
	st.param.b64 	[param1], %rd18;
	.param .b32 retval0;
	call.uni (retval0), 
	vprintf, 
	(
	param0, 
	param1
	);
	ld.param.b32 	%r81, [retval0];
	} // callseq 26
	ld.global.f32 	%f22, [%rd28+20];
	cvt.f64.f32 	%fd22, %f22;
	st.local.f64 	[%rd5], %fd22;
	{ // callseq 27, 0
	.param .b64 param0;
	st.param.b64 	[param0], %rd22;
	.param .b64 param1;
	st.param.b64 	[param1], %rd18;
	.param .b32 retval0;
	call.uni (retval0), 
	vprintf, 
	(
	param0, 
	param1
	);
	ld.param.b32 	%r83, [retval0];
	} // callseq 27
	ld.global.f32 	%f23, [%rd28+24];
	cvt.f64.f32 	%fd23, %f23;
	st.local.f64 	[%rd5], %fd23;
	{ // callseq 28, 0
	.param .b64 param0;
	st.param.b64 	[param0], %rd22;
	.param .b64 param1;
	st.param.b64 	[param1], %rd18;
	.param .b32 retval0;
	call.uni (retval0), 
	vprintf, 
	(
	param0, 
	param1
	);
	ld.param.b32 	%r85, [retval0];
	} // callseq 28
	ld.global.f32 	%f24, [%rd28+28];
	cvt.f64.f32 	%fd24, %f24;
	st.local.f64 	[%rd5], %fd24;
	{ // callseq 29, 0
	.param .b64 param0;
	st.param.b64 	[param0], %rd22;
	.param .b64 param1;
	st.param.b64 	[param1], %rd18;
	.param .b32 retval0;
	call.uni (retval0), 
	vprintf, 
	(
	param0, 
	param1
	);
	ld.param.b32 	%r87, [retval0];
	} // callseq 29
	add.s32 	%r111, %r111, 8;
$L__BB5_9:
	setp.eq.s32 	%p11, %r2, 0;
	@%p11 bra 	$L__BB5_16;
	add.s32 	%r89, %r2, -1;
	setp.lt.u32 	%p12, %r89, 3;
	@%p12 bra 	$L__BB5_12;
	add.s32 	%r90, %r111, %r5;
	mul.wide.u32 	%rd29, %r90, 4;
	add.s64 	%rd30, %rd1, %rd29;
	ld.global.f32 	%f25, [%rd30];
	cvt.f64.f32 	%fd25, %f25;
	st.local.f64 	[%rd5], %fd25;
	cvta.global.u64 	%rd32, %rd41;
	{ // callseq 30, 0
	.param .b64 param0;
	st.param.b64 	[param0], %rd32;
	.param .b64 param1;
	st.param.b64 	[param1], %rd18;
	.param .b32 retval0;
	call.uni (retval0), 
	vprintf, 
	(
	param0, 
	param1
	);
	ld.param.b32 	%r91, [retval0];
	} // callseq 30
	cvt.u64.u32 	%rd34, %r5;
	cvt.u64.u32 	%rd35, %r111;
	add.s64 	%rd36, %rd35, %rd34;
	shl.b64 	%rd37, %rd36, 2;
	add.s64 	%rd38, %rd1, %rd37;
	ld.global.f32 	%f26, [%rd38+4];
	cvt.f64.f32 	%fd26, %f26;
	st.local.f64 	[%rd5], %fd26;
	{ // callseq 31, 0
	.param .b64 param0;
	st.param.b64 	[param0], %rd32;
	.param .b64 param1;
	st.param.b64 	[param1], %rd18;
	.param .b32 retval0;
	call.uni (retval0), 
	vprintf, 
	(
	param0, 
	param1
	);
	ld.param.b32 	%r93, [retval0];
	} // callseq 31
	ld.global.f32 	%f27, [%rd38+8];
	cvt.f64.f32 	%fd27, %f27;
	st.local.f64 	[%rd5], %fd27;
	{ // callseq 32, 0
	.param .b64 param0;
	st.param.b64 	[param0], %rd32;
	.param .b64 param1;
	st.param.b64 	[param1], %rd18;
	.param .b32 retval0;
	call.uni (retval0), 
	vprintf, 
	(
	param0, 
	param1
	);
	ld.param.b32 	%r95, [retval0];
	} // callseq 32
	ld.global.f32 	%f28, [%rd38+12];
	cvt.f64.f32 	%fd28, %f28;
	st.local.f64 	[%rd5], %fd28;
	{ // callseq 33, 0
	.param .b64 param0;
	st.param.b64 	[param0], %rd32;
	.param .b64 param1;
	st.param.b64 	[param1], %rd18;
	.param .b32 retval0;
	call.uni (retval0), 
	vprintf, 
	(
	param0, 
	param1
	);
	ld.param.b32 	%r97, [retval0];
	} // callseq 33
	add.s32 	%r111, %r111, 4;
$L__BB5_12:
	setp.eq.s32 	%p13, %r3, 0;
	@%p13 bra 	$L__BB5_16;
	setp.eq.s32 	%p14, %r3, 1;
	add.s32 	%r99, %r111, %r5;
	mul.wide.u32 	%rd39, %r99, 4;
	add.s64 	%rd40, %rd1, %rd39;
	ld.global.f32 	%f29, [%rd40];
	cvt.f64.f32 	%fd29, %f29;
	st.local.f64 	[%rd5], %fd29;
	cvta.global.u64 	%rd42, %rd41;
	{ // callseq 34, 0
	.param .b64 param0;
	st.param.b64 	[param0], %rd42;
	.param .b64 param1;
	st.param.b64 	[param1], %rd18;
	.param .b32 retval0;
	call.uni (retval0), 
	vprintf, 
	(
	param0, 
	param1
	);
	ld.param.b32 	%r100, [retval0];
	} // callseq 34
	@%p14 bra 	$L__BB5_16;
	setp.eq.s32 	%p15, %r3, 2;
	cvt.u64.u32 	%rd44, %r5;
	cvt.u64.u32 	%rd45, %r111;
	add.s64 	%rd46, %rd45, %rd44;
	shl.b64 	%rd47, %rd46, 2;
	add.s64 	%rd6, %rd1, %rd47;
	ld.global.f32 	%f30, [%rd6+4];
	cvt.f64.f32 	%fd30, %f30;
	st.local.f64 	[%rd5], %fd30;
	cvta.global.u64 	%rd49, %rd41;
	{ // callseq 35, 0
	.param .b64 param0;
	st.param.b64 	[param0], %rd49;
	.param .b64 param1;
	st.param.b64 	[param1], %rd18;
	.param .b32 retval0;
	call.uni (retval0), 
	vprintf, 
	(
	param0, 
	param1
	);
	ld.param.b32 	%r102, [retval0];
	} // callseq 35
	@%p15 bra 	$L__BB5_16;
	ld.global.f32 	%f31, [%rd6+8];
	cvt.f64.f32 	%fd31, %f31;
	st.local.f64 	[%rd5], %fd31;
	cvta.global.u64 	%rd52, %rd41;
	{ // callseq 36, 0
	.param .b64 param0;
	st.param.b64 	[param0], %rd52;
	.param .b64 param1;
	st.param.b64 	[param1], %rd18;
	.param .b32 retval0;
	call.uni (retval0), 
	vprintf, 
	(
	param0, 
	param1
	);
	ld.param.b32 	%r104, [retval0];
	} // callseq 36
$L__BB5_16:
	cvta.global.u64 	%rd55, %rd54;
	{ // callseq 37, 0
	.param .b64 param0;
	st.param.b64 	[param0], %rd55;
	.param .b64 param1;
	st.param.b64 	[param1], 0;
	.param .b32 retval0;
	call.uni (retval0), 
	vprintf, 
	(
	param0, 
	param1
	);
	ld.param.b32 	%r106, [retval0];
	} // callseq 37
	add.s32 	%r108, %r108, 1;
	setp.eq.s32 	%p16, %r108, %r22;
	@%p16 bra 	$L__BB5_23;
	bra.uni 	$L__BB5_3;
$L__BB5_17:
	and.b32  	%r16, %r22, 3;
	setp.lt.u32 	%p3, %r22, 4;
	@%p3 bra 	$L__BB5_20;
	and.b32  	%r17, %r22, 2147483644;
	mov.b32 	%r113, 0;
	mov.u64 	%rd8, $str$2;
$L__BB5_19:
	cvta.global.u64 	%rd9, %rd8;
	{ // callseq 1, 0
	.param .b64 param0;
	st.param.b64 	[param0], %rd9;
	.param .b64 param1;
	st.param.b64 	[param1], 0;
	.param .b32 retval0;
	call.uni (retval0), 
	vprintf, 
	(
	param0, 
	param1
	);
	ld.param.b32 	%r25, [retval0];
	} // callseq 1
	{ // callseq 2, 0
	.param .b64 param0;
	st.param.b64 	[param0], %rd9;
	.param .b64 param1;
	st.param.b64 	[param1], 0;
	.param .b32 retval0;
	call.uni (retval0), 
	vprintf, 
	(
	param0, 
	param1
	);
	ld.param.b32 	%r27, [retval0];
	} // callseq 2
	{ // callseq 3, 0
	.param .b64 param0;
	st.param.b64 	[param0], %rd9;
	.param .b64 param1;
	st.param.b64 	[param1], 0;
	.param .b32 retval0;
	call.uni (retval0), 
	vprintf, 
	(
	param0, 
	param1
	);
	ld.param.b32 	%r29, [retval0];
	} // callseq 3
	{ // callseq 4, 0
	.param .b64 param0;
	st.param.b64 	[param0], %rd9;
	.param .b64 param1;
	st.param.b64 	[param1], 0;
	.param .b32 retval0;
	call.uni (retval0), 
	vprintf, 
	(
	param0, 
	param1
	);
	ld.param.b32 	%r31, [retval0];
	} // callseq 4
	add.s32 	%r113, %r113, 4;
	setp.ne.s32 	%p4, %r113, %r17;
	@%p4 bra 	$L__BB5_19;
$L__BB5_20:
	setp.eq.s32 	%p5, %r16, 0;
	@%p5 bra 	$L__BB5_23;
	mov.b32 	%r114, 0;
	mov.u64 	%rd10, $str$2;
$L__BB5_22:
	.pragma "nounroll";
	cvta.global.u64 	%rd11, %rd10;
	{ // callseq 5, 0
	.param .b64 param0;
	st.param.b64 	[param0], %rd11;
	.param .b64 param1;
	st.param.b64 	[param1], 0;
	.param .b32 retval0;
	call.uni (retval0), 
	vprintf, 
	(
	param0, 
	param1
	);
	ld.param.b32 	%r34, [retval0];
	} // callseq 5
	add.s32 	%r114, %r114, 1;
	setp.ne.s32 	%p6, %r114, %r16;
	@%p6 bra 	$L__BB5_22;
$L__BB5_23:
	ret;

}
	// .globl	_Z18dot_mult_to_bufferPfS_S_iii
.visible .entry _Z18dot_mult_to_bufferPfS_S_iii(
	.param .u64 .ptr .align 1 _Z18dot_mult_to_bufferPfS_S_iii_param_0,
	.param .u64 .ptr .align 1 _Z18dot_mult_to_bufferPfS_S_iii_param_1,
	.param .u64 .ptr .align 1 _Z18dot_mult_to_bufferPfS_S_iii_param_2,
	.param .u32 _Z18dot_mult_to_bufferPfS_S_iii_param_3,
	.param .u32 _Z18dot_mult_to_bufferPfS_S_iii_param_4,
	.param .u32 _Z18dot_mult_to_bufferPfS_S_iii_param_5
)
{
	.reg .pred 	%p<3>;
	.reg .b32 	%r<13>;
	.reg .b32 	%f<4>;
	.reg .b64 	%rd<11>;

	ld.param.u64 	%rd4, [_Z18dot_mult_to_bufferPfS_S_iii_param_0];
	ld.param.u64 	%rd5, [_Z18dot_mult_to_bufferPfS_S_iii_param_1];
	ld.param.u64 	%rd6, [_Z18dot_mult_to_bufferPfS_S_iii_param_2];
	ld.param.u32 	%r7, [_Z18dot_mult_to_bufferPfS_S_iii_param_3];
	ld.param.u32 	%r8, [_Z18dot_mult_to_bufferPfS_S_iii_param_5];
	mov.u32 	%r9, %ctaid.x;
	mov.u32 	%r1, %ntid.x;
	mov.u32 	%r10, %tid.x;
	mad.lo.s32 	%r12, %r9, %r1, %r10;
	mul.lo.s32 	%r3, %r8, %r7;
	setp.ge.s32 	%p1, %r12, %r3;
	@%p1 bra 	$L__BB6_3;
	mov.u32 	%r11, %nctaid.x;
	mul.lo.s32 	%r4, %r1, %r11;
	cvta.to.global.u64 	%rd1, %rd5;
	cvta.to.global.u64 	%rd2, %rd6;
	cvta.to.global.u64 	%rd3, %rd4;
$L__BB6_2:
	mul.wide.s32 	%rd7, %r12, 4;
	add.s64 	%rd8, %rd1, %rd7;
	ld.global.f32 	%f1, [%rd8];
	add.s64 	%rd9, %rd2, %rd7;
	ld.global.f32 	%f2, [%rd9];
	mul.f32 	%f3, %f1, %f2;
	add.s64 	%rd10, %rd3, %rd7;
	st.global.f32 	[%rd10], %f3;
	add.s32 	%r12, %r12, %r4;
	setp.lt.s32 	%p2, %r12, %r3;
	@%p2 bra 	$L__BB6_2;
$L__BB6_3:
	ret;

}
	// .globl	_Z22dot_mult_tensor_weightPfS_S_ii
.visible .entry _Z22dot_mult_tensor_weightPfS_S_ii(
	.param .u64 .ptr .align 1 _Z22dot_mult_tensor_weightPfS_S_ii_param_0,
	.param .u64 .ptr .align 1 _Z22dot_mult_tensor_weightPfS_S_ii_param_1,
	.param .u64 .ptr .align 1 _Z22dot_mult_tensor_weightPfS_S_ii_param_2,
	.param .u32 _Z22dot_mult_tensor_weightPfS_S_ii_param_3,
	.param .u32 _Z22dot_mult_tensor_weightPfS_S_ii_param_4
)
{
	.reg .pred 	%p<3>;
	.reg .b32 	%r<13>;
	.reg .b32 	%f<4>;
	.reg .b64 	%rd<11>;

	ld.param.u64 	%rd4, [_Z22dot_mult_tensor_weightPfS_S_ii_param_0];
	ld.param.u64 	%rd5, [_Z22dot_mult_tensor_weightPfS_S_ii_param_1];
	ld.param.u64 	%rd6, [_Z22dot_mult_tensor_weightPfS_S_ii_param_2];
	ld.param.u32 	%r7, [_Z22dot_mult_tensor_weightPfS_S_ii_param_3];
	ld.param.u32 	%r8, [_Z22dot_mult_tensor_weightPfS_S_ii_param_4];
	mov.u32 	%r9, %ctaid.x;
	mov.u32 	%r1, %ntid.x;
	mov.u32 	%r10, %tid.x;
	mad.lo.s32 	%r12, %r9, %r1, %r10;
	mul.lo.s32 	%r3, %r8, %r7;
	setp.ge.s32 	%p1, %r12, %r3;
	@%p1 bra 	$L__BB7_3;
	mov.u32 	%r11, %nctaid.x;
	mul.lo.s32 	%r4, %r1, %r11;
	cvta.to.global.u64 	%rd1, %rd5;
	cvta.to.global.u64 	%rd2, %rd6;
	cvta.to.global.u64 	%rd3, %rd4;
$L__BB7_2:
	mul.wide.s32 	%rd7, %r12, 4;
	add.s64 	%rd8, %rd1, %rd7;
	ld.global.f32 	%f1, [%rd8];
	add.s64 	%rd9, %rd2, %rd7;
	ld.global.f32 	%f2, [%rd9];
	mul.f32 	%f3, %f1, %f2;
	add.s64 	%rd10, %rd3, %rd7;
	st.global.f32 	[%rd10], %f3;
	add.s32 	%r12, %r12, %r4;
	setp.lt.s32 	%p2, %r12, %r3;
	@%p2 bra 	$L__BB7_2;
$L__BB7_3:
	ret;

}
	// .globl	_Z22dot_mult_scalar_weightPfS_S_ii
.visible .entry _Z22dot_mult_scalar_weightPfS_S_ii(
	.param .u64 .ptr .align 1 _Z22dot_mult_scalar_weightPfS_S_ii_param_0,
	.param .u64 .ptr .align 1 _Z22dot_mult_scalar_weightPfS_S_ii_param_1,
	.param .u64 .ptr .align 1 _Z22dot_mult_scalar_weightPfS_S_ii_param_2,
	.param .u32 _Z22dot_mult_scalar_weightPfS_S_ii_param_3,
	.param .u32 _Z22dot_mult_scalar_weightPfS_S_ii_param_4
)
{
	.reg .pred 	%p<3>;
	.reg .b32 	%r<14>;
	.reg .b32 	%f<4>;
	.reg .b64 	%rd<12>;

	ld.param.u64 	%rd4, [_Z22dot_mult_scalar_weightPfS_S_ii_param_0];
	ld.param.u64 	%rd5, [_Z22dot_mult_scalar_weightPfS_S_ii_param_1];
	ld.param.u64 	%rd6, [_Z22dot_mult_scalar_weightPfS_S_ii_param_2];
	ld.param.u32 	%r8, [_Z22dot_mult_scalar_weightPfS_S_ii_param_3];
	ld.param.u32 	%r7, [_Z22dot_mult_scalar_weightPfS_S_ii_param_4];
	mov.u32 	%r9, %ctaid.x;
	mov.u32 	%r1, %ntid.x;
	mov.u32 	%r10, %tid.x;
	mad.lo.s32 	%r13, %r9, %r1, %r10;
	mul.lo.s32 	%r3, %r7, %r8;
	setp.ge.s32 	%p1, %r13, %r3;
	@%p1 bra 	$L__BB8_3;
	mov.u32 	%r11, %nctaid.x;
	mul.lo.s32 	%r4, %r1, %r11;
	cvta.to.global.u64 	%rd1, %rd5;
	cvta.to.global.u64 	%rd2, %rd6;
	cvta.to.global.u64 	%rd3, %rd4;
$L__BB8_2:
	mul.wide.s32 	%rd7, %r13, 4;
	add.s64 	%rd8, %rd1, %rd7;
	ld.global.f32 	%f1, [%rd8];
	div.s32 	%r12, %r13, %r7;
	mul.wide.s32 	%rd9, %r12, 4;
	add.s64 	%rd10, %rd2, %rd9;
	ld.global.f32 	%f2, [%rd10];
	mul.f32 	%f3, %f1, %f2;
	add.s64 	%rd11, %rd3, %rd7;
	st.global.f32 	[%rd11], %f3;
	add.s32 	%r13, %r13, %r4;
	setp.lt.s32 	%p2, %r13, %r3;
	@%p2 bra 	$L__BB8_2;
$L__BB8_3:
	ret;

}
	// .globl	_Z10time_mult0PfS_S_iii
.visible .entry _Z10time_mult0PfS_S_iii(
	.param .u64 .ptr .align 1 _Z10time_mult0PfS_S_iii_param_0,
	.param .u64 .ptr .align 1 _Z10time_mult0PfS_S_iii_param_1,
	.param .u64 .ptr .align 1 _Z10time_mult0PfS_S_iii_param_2,
	.param .u32 _Z10time_mult0PfS_S_iii_param_3,
	.param .u32 _Z10time_mult0PfS_S_iii_param_4,
	.param .u32 _Z10time_mult0PfS_S_iii_param_5
)
{
	.reg .pred 	%p<13>;
	.reg .b32 	%r<50>;
	.reg .b32 	%f<125>;
	.reg .b64 	%rd<26>;

	ld.param.u64 	%rd9, [_Z10time_mult0PfS_S_iii_param_0];
	ld.param.u64 	%rd8, [_Z10time_mult0PfS_S_iii_param_1];
	ld.param.u64 	%rd10, [_Z10time_mult0PfS_S_iii_param_2];
	ld.param.u32 	%r27, [_Z10time_mult0PfS_S_iii_param_3];
	ld.param.u32 	%r25, [_Z10time_mult0PfS_S_iii_param_4];
	ld.param.u32 	%r26, [_Z10time_mult0PfS_S_iii_param_5];
	cvta.to.global.u64 	%rd1, %rd9;
	cvta.to.global.u64 	%rd2, %rd10;
	mov.u32 	%r28, %ctaid.x;
	mov.u32 	%r1, %ntid.x;
	mov.u32 	%r29, %tid.x;
	mad.lo.s32 	%r43, %r28, %r1, %r29;
	mul.lo.s32 	%r3, %r26, %r27;
	setp.ge.s32 	%p1, %r43, %r3;
	@%p1 bra 	$L__BB9_17;
	setp.lt.s32 	%p2, %r25, 1;
	@%p2 bra 	$L__BB9_17;
	and.b32  	%r4, %r25, 15;
	and.b32  	%r5, %r25, 7;
	and.b32  	%r6, %r25, 2147483632;
	and.b32  	%r7, %r25, 3;
	neg.s32 	%r8, %r6;
	add.s64 	%rd3, %rd2, 32;
	cvta.to.global.u64 	%rd4, %rd8;
	mov.u32 	%r30, %nctaid.x;
	mul.lo.s32 	%r9, %r1, %r30;
$L__BB9_3:
	setp.lt.u32 	%p3, %r25, 16;
	div.s32 	%r32, %r43, %r26;
	mul.lo.s32 	%r33, %r32, %r26;
	sub.s32 	%r34, %r43, %r33;
	mul.lo.s32 	%r11, %r34, %r25;
	mul.lo.s32 	%r12, %r32, %r25;
	mul.wide.s32 	%rd11, %r43, 4;
	add.s64 	%rd5, %rd4, %rd11;
	mov.b32 	%r48, 0;
	@%p3 bra 	$L__BB9_6;
	mov.u32 	%r44, %r12;
	mov.u32 	%r45, %r11;
	mov.u32 	%r46, %r8;
$L__BB9_5:
	.pragma "nounroll";
	mul.wide.s32 	%rd12, %r45, 4;
	add.s64 	%rd13, %rd1, %rd12;
	mul.wide.s32 	%rd14, %r44, 4;
	add.s64 	%rd15, %rd3, %rd14;
	ld.global.f32 	%f1, [%rd15+-32];
	ld.global.f32 	%f2, [%rd5];
	mul.f32 	%f3, %f1, %f2;
	atom.global.add.f32 	%f4, [%rd13], %f3;
	ld.global.f32 	%f5, [%rd15+-28];
	ld.global.f32 	%f6, [%rd5];
	mul.f32 	%f7, %f5, %f6;
	atom.global.add.f32 	%f8, [%rd13+4], %f7;
	ld.global.f32 	%f9, [%rd15+-24];
	ld.global.f32 	%f10, [%rd5];
	mul.f32 	%f11, %f9, %f10;
	atom.global.add.f32 	%f12, [%rd13+8], %f11;
	ld.global.f32 	%f13, [%rd15+-20];
	ld.global.f32 	%f14, [%rd5];
	mul.f32 	%f15, %f13, %f14;
	atom.global.add.f32 	%f16, [%rd13+12], %f15;
	ld.global.f32 	%f17, [%rd15+-16];
	ld.global.f32 	%f18, [%rd5];
	mul.f32 	%f19, %f17, %f18;
	atom.global.add.f32 	%f20, [%rd13+16], %f19;
	ld.global.f32 	%f21, [%rd15+-12];
	ld.global.f32 	%f22, [%rd5];
	mul.f32 	%f23, %f21, %f22;
	atom.global.add.f32 	%f24, [%rd13+20], %f23;
	ld.global.f32 	%f25, [%rd15+-8];
	ld.global.f32 	%f26, [%rd5];
	mul.f32 	%f27, %f25, %f26;
	atom.global.add.f32 	%f28, [%rd13+24], %f27;
	ld.global.f32 	%f29, [%rd15+-4];
	ld.global.f32 	%f30, [%rd5];
	mul.f32 	%f31, %f29, %f30;
	atom.global.add.f32 	%f32, [%rd13+28], %f31;
	ld.global.f32 	%f33, [%rd15];
	ld.global.f32 	%f34, [%rd5];
	mul.f32 	%f35, %f33, %f34;
	atom.global.add.f32 	%f36, [%rd13+32], %f35;
	ld.global.f32 	%f37, [%rd15+4];
	ld.global.f32 	%f38, [%rd5];
	mul.f32 	%f39, %f37, %f38;
	atom.global.add.f32 	%f40, [%rd13+36], %f39;
	ld.global.f32 	%f41, [%rd15+8];
	ld.global.f32 	%f42, [%rd5];
	mul.f32 	%f43, %f41, %f42;
	atom.global.add.f32 	%f44, [%rd13+40], %f43;
	ld.global.f32 	%f45, [%rd15+12];
	ld.global.f32 	%f46, [%rd5];
	mul.f32 	%f47, %f45, %f46;
	atom.global.add.f32 	%f48, [%rd13+44], %f47;
	ld.global.f32 	%f49, [%rd15+16];
	ld.global.f32 	%f50, [%rd5];
	mul.f32 	%f51, %f49, %f50;
	atom.global.add.f32 	%f52, [%rd13+48], %f51;
	ld.global.f32 	%f53, [%rd15+20];
	ld.global.f32 	%f54, [%rd5];
	mul.f32 	%f55, %f53, %f54;
	atom.global.add.f32 	%f56, [%rd13+52], %f55;
	ld.global.f32 	%f57, [%rd15+24];
	ld.global.f32 	%f58, [%rd5];
	mul.f32 	%f59, %f57, %f58;
	atom.global.add.f32 	%f60, [%rd13+56], %f59;
	ld.global.f32 	%f61, [%rd15+28];
	ld.global.f32 	%f62, [%rd5];
	mul.f32 	%f63, %f61, %f62;
	atom.global.add.f32 	%f64, [%rd13+60], %f63;
	add.s32 	%r46, %r46, 16;
	add.s32 	%r45, %r45, 16;
	add.s32 	%r44, %r44, 16;
	setp.ne.s32 	%p4, %r46, 0;
	mov.u32 	%r48, %r6;
	@%p4 bra 	$L__BB9_5;
$L__BB9_6:
	setp.eq.s32 	%p5, %r4, 0;
	@%p5 bra 	$L__BB9_16;
	add.s32 	%r35, %r4, -1;
	setp.lt.u32 	%p6, %r35, 7;
	@%p6 bra 	$L__BB9_9;
	add.s32 	%r36, %r11, %r48;
	mul.wide.s32 	%rd16, %r36, 4;
	add.s64 	%rd17, %rd1, %rd16;
	add.s32 	%r37, %r12, %r48;
	mul.wide.s32 	%rd18, %r37, 4;
	add.s64 	%rd19, %rd2, %rd18;
	ld.global.f32 	%f65, [%rd19];
	ld.global.f32 	%f66, [%rd5];
	mul.f32 	%f67, %f65, %f66;
	atom.global.add.f32 	%f68, [%rd17], %f67;
	ld.global.f32 	%f69, [%rd19+4];
	ld.global.f32 	%f70, [%rd5];
	mul.f32 	%f71, %f69, %f70;
	atom.global.add.f32 	%f72, [%rd17+4], %f71;
	ld.global.f32 	%f73, [%rd19+8];
	ld.global.f32 	%f74, [%rd5];
	mul.f32 	%f75, %f73, %f74;
	atom.global.add.f32 	%f76, [%rd17+8], %f75;
	ld.global.f32 	%f77, [%rd19+12];
	ld.global.f32 	%f78, [%rd5];
	mul.f32 	%f79, %f77, %f78;
	atom.global.add.f32 	%f80, [%rd17+12], %f79;
	ld.global.f32 	%f81, [%rd19+16];
	ld.global.f32 	%f82, [%rd5];
	mul.f32 	%f83, %f81, %f82;
	atom.global.add.f32 	%f84, [%rd17+16], %f83;
	ld.global.f32 	%f85, [%rd19+20];
	ld.global.f32 	%f86, [%rd5];
	mul.f32 	%f87, %f85, %f86;
	atom.global.add.f32 	%f88, [%rd17+20], %f87;
	ld.global.f32 	%f89, [%rd19+24];
	ld.global.f32 	%f90, [%rd5];
	mul.f32 	%f91, %f89, %f90;
	atom.global.add.f32 	%f92, [%rd17+24], %f91;
	ld.global.f32 	%f93, [%rd19+28];
	ld.global.f32 	%f94, [%rd5];
	mul.f32 	%f95, %f93, %f94;
	atom.global.add.f32 	%f96, [%rd17+28], %f95;
	add.s32 	%r48, %r48, 8;
$L__BB9_9:
	setp.eq.s32 	%p7, %r5, 0;
	@%p7 bra 	$L__BB9_16;
	add.s32 	%r38, %r5, -1;
	setp.lt.u32 	%p8, %r38, 3;
	@%p8 bra 	$L__BB9_12;
	add.s32 	%r39, %r11, %r48;
	mul.wide.s32 	%rd20, %r39, 4;
	add.s64 	%rd21, %rd1, %rd20;
	add.s32 	%r40, %r12, %r48;
	mul.wide.s32 	%rd22, %r40, 4;
	add.s64 	%rd23, %rd2, %rd22;
	ld.global.f32 	%f97, [%rd23];
	ld.global.f32 	%f98, [%rd5];
	mul.f32 	%f99, %f97, %f98;
	atom.global.add.f32 	%f100, [%rd21], %f99;
	ld.global.f32 	%f101, [%rd23+4];
	ld.global.f32 	%f102, [%rd5];
	mul.f32 	%f103, %f101, %f102;
	atom.global.add.f32 	%f104, [%rd21+4], %f103;
	ld.global.f32 	%f105, [%rd23+8];
	ld.global.f32 	%f106, [%rd5];
	mul.f32 	%f107, %f105, %f106;
	atom.global.add.f32 	%f108, [%rd21+8], %f107;
	ld.global.f32 	%f109, [%rd23+12];
	ld.global.f32 	%f110, [%rd5];
	mul.f32 	%f111, %f109, %f110;
	atom.global.add.f32 	%f112, [%rd21+12], %f111;
	add.s32 	%r48, %r48, 4;
$L__BB9_12:
	setp.eq.s32 	%p9, %r7, 0;
	@%p9 bra 	$L__BB9_16;
	setp.eq.s32 	%p10, %r7, 1;
	add.s32 	%r41, %r11, %r48;
	mul.wide.s32 	%rd24, %r41, 4;
	add.s64 	%rd6, %rd1, %rd24;
	add.s32 	%r42, %r12, %r48;
	mul.wide.s32 	%rd25, %r42, 4;
	add.s64 	%rd7, %rd2, %rd25;
	ld.global.f32 	%f113, [%rd7];
	ld.global.f32 	%f114, [%rd5];
	mul.f32 	%f115, %f113, %f114;
	atom.global.add.f32 	%f116, [%rd6], %f115;
	@%p10 bra 	$L__BB9_16;
	setp.eq.s32 	%p11, %r7, 2;
	ld.global.f32 	%f117, [%rd7+4];
	ld.global.f32 	%f118, [%rd5];
	mul.f32 	%f119, %f117, %f118;
	atom.global.add.f32 	%f120, [%rd6+4], %f119;
	@%p11 bra 	$L__BB9_16;
	ld.global.f32 	%f121, [%rd7+8];
	ld.global.f32 	%f122, [%rd5];
	mul.f32 	%f123, %f121, %f122;
	atom.global.add.f32 	%f124, [%rd6+8], %f123;
$L__BB9_16:
	add.s32 	%r43, %r43, %r9;
	setp.lt.s32 	%p12, %r43, %r3;
	@%p12 bra 	$L__BB9_3;
$L__BB9_17:
	ret;

}
	// .globl	_Z10time_mult1PfS_S_iii
.visible .entry _Z10time_mult1PfS_S_iii(
	.param .u64 .ptr .align 1 _Z10time_mult1PfS_S_iii_param_0,
	.param .u64 .ptr .align 1 _Z10time_mult1PfS_S_iii_param_1,
	.param .u64 .ptr .align 1 _Z10time_mult1PfS_S_iii_param_2,
	.param .u32 _Z10time_mult1PfS_S_iii_param_3,
	.param .u32 _Z10time_mult1PfS_S_iii_param_4,
	.param .u32 _Z10time_mult1PfS_S_iii_param_5
)
{
	.reg .pred 	%p<13>;
	.reg .b32 	%r<51>;
	.reg .b32 	%f<61>;
	.reg .b64 	%rd<56>;

	ld.param.u64 	%rd5, [_Z10time_mult1PfS_S_iii_param_1];
	ld.param.u64 	%rd6, [_Z10time_mult1PfS_S_iii_param_2];
	ld.param.u32 	%r25, [_Z10time_mult1PfS_S_iii_param_3];
	ld.param.u32 	%r26, [_Z10time_mult1PfS_S_iii_param_4];
	ld.param.u32 	%r27, [_Z10time_mult1PfS_S_iii_param_5];
	cvta.to.global.u64 	%rd1, %rd5;
	cvta.to.global.u64 	%rd2, %rd6;
	mov.u32 	%r28, %ctaid.x;
	mov.u32 	%r1, %ntid.x;
	mov.u32 	%r29, %tid.x;
	mad.lo.s32 	%r2, %r28, %r1, %r29;
	mul.lo.s32 	%r3, %r27, %r26;
	setp.ge.s32 	%p1, %r2, %r3;
	@%p1 bra 	$L__BB10_15;
	setp.lt.s32 	%p2, %r25, 1;
	@%p2 bra 	$L__BB10_15;
	and.b32  	%r4, %r25, 7;
	and.b32  	%r5, %r25, 2147483640;
	neg.s32 	%r6, %r5;
	shl.b32 	%r7, %r27, 3;
	shl.b32 	%r8, %r26, 3;
	mov.u32 	%r30, %nctaid.x;
	mul.lo.s32 	%r9, %r1, %r30;
	mul.wide.s32 	%rd45, %r26, 4;
	mul.wide.s32 	%rd47, %r27, 4;
	mov.u32 	%r44, %r2;
$L__BB10_3:
	ld.param.u64 	%rd55, [_Z10time_mult1PfS_S_iii_param_0];
	setp.lt.u32 	%p3, %r25, 8;
	cvta.to.global.u64 	%rd7, %rd55;
	mul.wide.s32 	%rd8, %r44, 4;
	add.s64 	%rd3, %rd7, %rd8;
	div.s32 	%r12, %r44, %r26;
	mul.lo.s32 	%r32, %r12, %r26;
	sub.s32 	%r11, %r44, %r32;
	mov.b32 	%r49, 0;
	@%p3 bra 	$L__BB10_6;
	mov.u32 	%r45, %r11;
	mov.u32 	%r46, %r12;
	mov.u32 	%r47, %r6;
$L__BB10_5:
	.pragma "nounroll";
	mul.wide.s32 	%rd9, %r45, 4;
	add.s64 	%rd10, %rd2, %rd9;
	ld.global.f32 	%f1, [%rd10];
	mul.wide.s32 	%rd11, %r46, 4;
	add.s64 	%rd12, %rd1, %rd11;
	ld.global.f32 	%f2, [%rd12];
	mul.f32 	%f3, %f1, %f2;
	atom.global.add.f32 	%f4, [%rd3], %f3;
	mul.wide.s32 	%rd13, %r26, 4;
	add.s64 	%rd14, %rd10, %rd13;
	ld.global.f32 	%f5, [%rd14];
	mul.wide.s32 	%rd15, %r27, 4;
	add.s64 	%rd16, %rd12, %rd15;
	ld.global.f32 	%f6, [%rd16];
	mul.f32 	%f7, %f5, %f6;
	atom.global.add.f32 	%f8, [%rd3], %f7;
	add.s64 	%rd17, %rd14, %rd13;
	ld.global.f32 	%f9, [%rd17];
	add.s64 	%rd18, %rd16, %rd15;
	ld.global.f32 	%f10, [%rd18];
	mul.f32 	%f11, %f9, %f10;
	atom.global.add.f32 	%f12, [%rd3], %f11;
	add.s64 	%rd19, %rd17, %rd13;
	ld.global.f32 	%f13, [%rd19];
	add.s64 	%rd20, %rd18, %rd15;
	ld.global.f32 	%f14, [%rd20];
	mul.f32 	%f15, %f13, %f14;
	atom.global.add.f32 	%f16, [%rd3], %f15;
	add.s64 	%rd21, %rd19, %rd13;
	ld.global.f32 	%f17, [%rd21];
	add.s64 	%rd22, %rd20, %rd15;
	ld.global.f32 	%f18, [%rd22];
	mul.f32 	%f19, %f17, %f18;
	atom.global.add.f32 	%f20, [%rd3], %f19;
	add.s64 	%rd23, %rd21, %rd13;
	ld.global.f32 	%f21, [%rd23];
	add.s64 	%rd24, %rd22, %rd15;
	ld.global.f32 	%f22, [%rd24];
	mul.f32 	%f23, %f21, %f22;
	atom.global.add.f32 	%f24, [%rd3], %f23;
	add.s64 	%rd25, %rd23, %rd13;
	ld.global.f32 	%f25, [%rd25];
	add.s64 	%rd26, %rd24, %rd15;
	ld.global.f32 	%f26, [%rd26];
	mul.f32 	%f27, %f25, %f26;
	atom.global.add.f32 	%f28, [%rd3], %f27;
	add.s64 	%rd27, %rd25, %rd13;
	ld.global.f32 	%f29, [%rd27];
	add.s64 	%rd28, %rd26, %rd15;
	ld.global.f32 	%f30, [%rd28];
	mul.f32 	%f31, %f29, %f30;
	atom.global.add.f32 	%f32, [%rd3], %f31;
	add.s32 	%r47, %r47, 8;
	add.s32 	%r46, %r46, %r7;
	add.s32 	%r45, %r45, %r8;
	setp.ne.s32 	%p4, %r47, 0;
	mov.u32 	%r49, %r5;
	@%p4 bra 	$L__BB10_5;
$L__BB10_6:
	setp.eq.s32 	%p5, %r4, 0;
	@%p5 bra 	$L__BB10_14;
	add.s32 	%r33, %r4, -1;
	setp.lt.u32 	%p6, %r33, 3;
	@%p6 bra 	$L__BB10_9;
	mad.lo.s32 	%r34, %r49, %r26, %r11;
	mul.wide.s32 	%rd29, %r34, 4;
	add.s64 	%rd30, %rd2, %rd29;
	ld.global.f32 	%f33, [%rd30];
	mad.lo.s32 	%r35, %r49, %r27, %r12;
	mul.wide.s32 	%rd31, %r35, 4;
	add.s64 	%rd32, %rd1, %rd31;
	ld.global.f32 	%f34, [%rd32];
	mul.f32 	%f35, %f33, %f34;
	atom.global.add.f32 	%f36, [%rd3], %f35;
	add.s64 	%rd34, %rd30, %rd45;
	ld.global.f32 	%f37, [%rd34];
	add.s64 	%rd36, %rd32, %rd47;
	ld.global.f32 	%f38, [%rd36];
	mul.f32 	%f39, %f37, %f38;
	atom.global.add.f32 	%f40, [%rd3], %f39;
	add.s64 	%rd37, %rd34, %rd45;
	ld.global.f32 	%f41, [%rd37];
	add.s64 	%rd38, %rd36, %rd47;
	ld.global.f32 	%f42, [%rd38];
	mul.f32 	%f43, %f41, %f42;
	atom.global.add.f32 	%f44, [%rd3], %f43;
	add.s64 	%rd39, %rd37, %rd45;
	ld.global.f32 	%f45, [%rd39];
	add.s64 	%rd40, %rd38, %rd47;
	ld.global.f32 	%f46, [%rd40];
	mul.f32 	%f47, %f45, %f46;
	atom.global.add.f32 	%f48, [%rd3], %f47;
	add.s32 	%r49, %r49, 4;
$L__BB10_9:
	and.b32  	%r36, %r25, 3;
	setp.eq.s32 	%p7, %r36, 0;
	@%p7 bra 	$L__BB10_14;
	setp.eq.s32 	%p8, %r36, 1;
	@%p8 bra 	$L__BB10_12;
	mad.lo.s32 	%r37, %r49, %r26, %r11;
	mul.wide.s32 	%rd41, %r37, 4;
	add.s64 	%rd42, %rd2, %rd41;
	ld.global.f32 	%f49, [%rd42];
	mad.lo.s32 	%r38, %r49, %r27, %r12;
	mul.wide.s32 	%rd43, %r38, 4;
	add.s64 	%rd44, %rd1, %rd43;
	ld.global.f32 	%f50, [%rd44];
	mul.f32 	%f51, %f49, %f50;
	atom.global.add.f32 	%f52, [%rd3], %f51;
	add.s64 	%rd46, %rd42, %rd45;
	ld.global.f32 	%f53, [%rd46];
	add.s64 	%rd48, %rd44, %rd47;
	ld.global.f32 	%f54, [%rd48];
	mul.f32 	%f55, %f53, %f54;
	atom.global.add.f32 	%f56, [%rd3], %f55;
	add.s32 	%r49, %r49, 2;
$L__BB10_12:
	and.b32  	%r39, %r25, 1;
	setp.eq.b32 	%p9, %r39, 1;
	not.pred 	%p10, %p9;
	@%p10 bra 	$L__BB10_14;
	mad.lo.s32 	%r40, %r49, %r26, %r11;
	mul.wide.s32 	%rd49, %r40, 4;
	add.s64 	%rd50, %rd2, %rd49;
	ld.global.f32 	%f57, [%rd50];
	mad.lo.s32 	%r41, %r49, %r27, %r12;
	mul.wide.s32 	%rd51, %r41, 4;
	add.s64 	%rd52, %rd1, %rd51;
	ld.global.f32 	%f58, [%rd52];
	mul.f32 	%f59, %f57, %f58;
	atom.global.add.f32 	%f60, [%rd3], %f59;
$L__BB10_14:
	add.s32 	%r44, %r44, %r9;
	setp.lt.s32 	%p11, %r44, %r3;
	@%p11 bra 	$L__BB10_3;
$L__BB10_15:
	setp.ne.s32 	%p12, %r2, 0;
	@%p12 bra 	$L__BB10_17;
	mov.u64 	%rd53, $str$3;
	cvta.global.u64 	%rd54, %rd53;
	{ // callseq 38, 0
	.param .b64 param0;
	st.param.b64 	[param0], %rd54;
	.param .b64 param1;
	st.param.b64 	[param1], 0;
	.param .b32 retval0;
	call.uni (retval0), 
	vprintf, 
	(
	param0, 
	param1
	);
	ld.param.b32 	%r42, [retval0];
	} // callseq 38
$L__BB10_17:
	ret;

}
	// .globl	_Z25time_mult_to_combine_gradPfS_S_iii
.visible .entry _Z25time_mult_to_combine_gradPfS_S_iii(
	.param .u64 .ptr .align 1 _Z25time_mult_to_combine_gradPfS_S_iii_param_0,
	.param .u64 .ptr .align 1 _Z25time_mult_to_combine_gradPfS_S_iii_param_1,
	.param .u64 .ptr .align 1 _Z25time_mult_to_combine_gradPfS_S_iii_param_2,
	.param .u32 _Z25time_mult_to_combine_gradPfS_S_iii_param_3,
	.param .u32 _Z25time_mult_to_combine_gradPfS_S_iii_param_4,
	.param .u32 _Z25time_mult_to_combine_gradPfS_S_iii_param_5
)
{
	.reg .pred 	%p<13>;
	.reg .b32 	%r<50>;
	.reg .b32 	%f<125>;
	.reg .b64 	%rd<26>;

	ld.param.u64 	%rd9, [_Z25time_mult_to_combine_gradPfS_S_iii_param_0];
	ld.param.u64 	%rd8, [_Z25time_mult_to_combine_gradPfS_S_iii_param_1];
	ld.param.u64 	%rd10, [_Z25time_mult_to_combine_gradPfS_S_iii_param_2];
	ld.param.u32 	%r27, [_Z25time_mult_to_combine_gradPfS_S_iii_param_3];
	ld.param.u32 	%r25, [_Z25time_mult_to_combine_gradPfS_S_iii_param_4];
	ld.param.u32 	%r26, [_Z25time_mult_to_combine_gradPfS_S_iii_param_5];
	cvta.to.global.u64 	%rd1, %rd9;
	cvta.to.global.u64 	%rd2, %rd10;
	mov.u32 	%r28, %ctaid.x;
	mov.u32 	%r1, %ntid.x;
	mov.u32 	%r29, %tid.x;
	mad.lo.s32 	%r43, %r28, %r1, %r29;
	mul.lo.s32 	%r3, %r25, %r27;
	setp.ge.s32 	%p1, %r43, %r3;
	@%p1 bra 	$L__BB11_17;
	setp.lt.s32 	%p2, %r26, 1;
	@%p2 bra 	$L__BB11_17;
	and.b32  	%r4, %r26, 15;
	and.b32  	%r5, %r26, 7;
	and.b32  	%r6, %r26, 2147483632;
	and.b32  	%r7, %r26, 3;
	neg.s32 	%r8, %r6;
	add.s64 	%rd3, %rd2, 32;
	cvta.to.global.u64 	%rd4, %rd8;
	mov.u32 	%r30, %nctaid.x;
	mul.lo.s32 	%r9, %r1, %r30;
$L__BB11_3:
	setp.lt.u32 	%p3, %r26, 16;
	div.s32 	%r32, %r43, %r25;
	mul.lo.s32 	%r33, %r32, %r25;
	sub.s32 	%r34, %r43, %r33;
	mul.lo.s32 	%r11, %r34, %r26;
	mul.lo.s32 	%r12, %r32, %r26;
	mul.wide.s32 	%rd11, %r43, 4;
	add.s64 	%rd5, %rd4, %rd11;
	mov.b32 	%r48, 0;
	@%p3 bra 	$L__BB11_6;
	mov.u32 	%r44, %r12;
	mov.u32 	%r45, %r11;
	mov.u32 	%r46, %r8;
$L__BB11_5:
	.pragma "nounroll";
	mul.wide.s32 	%rd12, %r45, 4;
	add.s64 	%rd13, %rd1, %rd12;
	mul.wide.s32 	%rd14, %r44, 4;
	add.s64 	%rd15, %rd3, %rd14;
	ld.global.f32 	%f1, [%rd15+-32];
	ld.global.f32 	%f2, [%rd5];
	mul.f32 	%f3, %f1, %f2;
	atom.global.add.f32 	%f4, [%rd13], %f3;
	ld.global.f32 	%f5, [%rd15+-28];
	ld.global.f32 	%f6, [%rd5];
	mul.f32 	%f7, %f5, %f6;
	atom.global.add.f32 	%f8, [%rd13+4], %f7;
	ld.global.f32 	%f9, [%rd15+-24];
	ld.global.f32 	%f10, [%rd5];
	mul.f32 	%f11, %f9, %f10;
	atom.global.add.f32 	%f12, [%rd13+8], %f11;
	ld.global.f32 	%f13, [%rd15+-20];
	ld.global.f32 	%f14, [%rd5];
	mul.f32 	%f15, %f13, %f14;
	atom.global.add.f32 	%f16, [%rd13+12], %f15;
	ld.global.f32 	%f17, [%rd15+-16];
	ld.global.f32 	%f18, [%rd5];
	mul.f32 	%f19, %f17, %f18;
	atom.global.add.f32 	%f20, [%rd13+16], %f19;
	ld.global.f32 	%f21, [%rd15+-12];
	ld.global.f32 	%f22, [%rd5];
	mul.f32 	%f23, %f21, %f22;
	atom.global.add.f32 	%f24, [%rd13+20], %f23;
	ld.global.f32 	%f25, [%rd15+-8];
	ld.global.f32 	%f26, [%rd5];
	mul.f32 	%f27, %f25, %f26;
	atom.global.add.f32 	%f28, [%rd13+24], %f27;
	ld.global.f32 	%f29, [%rd15+-4];
	ld.global.f32 	%f30, [%rd5];
	mul.f32 	%f31, %f29, %f30;
	atom.global.add.f32 	%f32, [%rd13+28], %f31;
	ld.global.f32 	%f33, [%rd15];
	ld.global.f32 	%f34, [%rd5];
	mul.f32 	%f35, %f33, %f34;
	atom.global.add.f32 	%f36, [%rd13+32], %f35;
	ld.global.f32 	%f37, [%rd15+4];
	ld.global.f32 	%f38, [%rd5];
	mul.f32 	%f39, %f37, %f38;
	atom.global.add.f32 	%f40, [%rd13+36], %f39;
	ld.global.f32 	%f41, [%rd15+8];
	ld.global.f32 	%f42, [%rd5];
	mul.f32 	%f43, %f41, %f42;
	atom.global.add.f32 	%f44, [%rd13+40], %f43;
	ld.global.f32 	%f45, [%rd15+12];
	ld.global.f32 	%f46, [%rd5];
	mul.f32 	%f47, %f45, %f46;
	atom.global.add.f32 	%f48, [%rd13+44], %f47;
	ld.global.f32 	%f49, [%rd15+16];
	ld.global.f32 	%f50, [%rd5];
	mul.f32 	%f51, %f49, %f50;
	atom.global.add.f32 	%f52, [%rd13+48], %f51;
	ld.global.f32 	%f53, [%rd15+20];
	ld.global.f32 	%f54, [%rd5];
	mul.f32 	%f55, %f53, %f54;
	atom.global.add.f32 	%f56, [%rd13+52], %f55;
	ld.global.f32 	%f57, [%rd15+24];
	ld.global.f32 	%f58, [%rd5];
	mul.f32 	%f59, %f57, %f58;
	atom.global.add.f32 	%f60, [%rd13+56], %f59;
	ld.global.f32 	%f61, [%rd15+28];
	ld.global.f32 	%f62, [%rd5];
	mul.f32 	%f63, %f61, %f62;
	atom.global.add.f32 	%f64, [%rd13+60], %f63;
	add.s32 	%r46, %r46, 16;
	add.s32 	%r45, %r45, 16;
	add.s32 	%r44, %r44, 16;
	setp.ne.s32 	%p4, %r46, 0;
	mov.u32 	%r48, %r6;
	@%p4 bra 	$L__BB11_5;
$L__BB11_6:
	setp.eq.s32 	%p5, %r4, 0;
	@%p5 bra 	$L__BB11_16;
	add.s32 	%r35, %r4, -1;
	setp.lt.u32 	%p6, %r35, 7;
	@%p6 bra 	$L__BB11_9;
	add.s32 	%r36, %r11, %r48;
	mul.wide.s32 	%rd16, %r36, 4;
	add.s64 	%rd17, %rd1, %rd16;
	add.s32 	%r37, %r12, %r48;
	mul.wide.s32 	%rd18, %r37, 4;
	add.s64 	%rd19, %rd2, %rd18;
	ld.global.f32 	%f65, [%rd19];
	ld.global.f32 	%f66, [%rd5];
	mul.f32 	%f67, %f65, %f66;
	atom.global.add.f32 	%f68, [%rd17], %f67;
	ld.global.f32 	%f69, [%rd19+4];
	ld.global.f32 	%f70, [%rd5];
	mul.f32 	%f71, %f69, %f70;
	atom.global.add.f32 	%f72, [%rd17+4], %f71;
	ld.global.f32 	%f73, [%rd19+8];
	ld.global.f32 	%f74, [%rd5];
	mul.f32 	%f75, %f73, %f74;
	atom.global.add.f32 	%f76, [%rd17+8], %f75;
	ld.global.f32 	%f77, [%rd19+12];
	ld.global.f32 	%f78, [%rd5];
	mul.f32 	%f79, %f77, %f78;
	atom.global.add.f32 	%f80, [%rd17+12], %f79;
	ld.global.f32 	%f81, [%rd19+16];
	ld.global.f32 	%f82, [%rd5];
	mul.f32 	%f83, %f81, %f82;
	atom.global.add.f32 	%f84, [%rd17+16], %f83;
	ld.global.f32 	%f85, [%rd19+20];
	ld.global.f32 	%f86, [%rd5];
	mul.f32 	%f87, %f85, %f86;
	atom.global.add.f32 	%f88, [%rd17+20], %f87;
	ld.global.f32 	%f89, [%rd19+24];
	ld.global.f32 	%f90, [%rd5];
	mul.f32 	%f91, %f89, %f90;
	atom.global.add.f32 	%f92, [%rd17+24], %f91;
	ld.global.f32 	%f93, [%rd19+28];
	ld.global.f32 	%f94, [%rd5];
	mul.f32 	%f95, %f93, %f94;
	atom.global.add.f32 	%f96, [%rd17+28], %f95;
	add.s32 	%r48, %r48, 8;
$L__BB11_9:
	setp.eq.s32 	%p7, %r5, 0;
	@%p7 bra 	$L__BB11_16;
	add.s32 	%r38, %r5, -1;
	setp.lt.u32 	%p8, %r38, 3;
	@%p8 bra 	$L__BB11_12;
	add.s32 	%r39, %r11, %r48;
	mul.wide.s32 	%rd20, %r39, 4;
	add.s64 	%rd21, %rd1, %rd20;
	add.s32 	%r40, %r12, %r48;
	mul.wide.s32 	%rd22, %r40, 4;
	add.s64 	%rd23, %rd2, %rd22;
	ld.global.f32 	%f97, [%rd23];
	ld.global.f32 	%f98, [%rd5];
	mul.f32 	%f99, %f97, %f98;
	atom.global.add.f32 	%f100, [%rd21], %f99;
	ld.global.f32 	%f101, [%rd23+4];
	ld.global.f32 	%f102, [%rd5];
	mul.f32 	%f103, %f101, %f102;
	atom.global.add.f32 	%f104, [%rd21+4], %f103;
	ld.global.f32 	%f105, [%rd23+8];
	ld.global.f32 	%f106, [%rd5];
	mul.f32 	%f107, %f105, %f106;
	atom.global.add.f32 	%f108, [%rd21+8], %f107;
	ld.global.f32 	%f109, [%rd23+12];
	ld.global.f32 	%f110, [%rd5];
	mul.f32 	%f111, %f109, %f110;
	atom.global.add.f32 	%f112, [%rd21+12], %f111;
	add.s32 	%r48, %r48, 4;
$L__BB11_12:
	setp.eq.s32 	%p9, %r7, 0;
	@%p9 bra 	$L__BB11_16;
	setp.eq.s32 	%p10, %r7, 1;
	add.s32 	%r41, %r11, %r48;
	mul.wide.s32 	%rd24, %r41, 4;
	add.s64 	%rd6, %rd1, %rd24;
	add.s32 	%r42, %r12, %r48;
	mul.wide.s32 	%rd25, %r42, 4;
	add.s64 	%rd7, %rd2, %rd25;
	ld.global.f32 	%f113, [%rd7];
	ld.global.f32 	%f114, [%rd5];
	mul.f32 	%f115, %f113, %f114;
	atom.global.add.f32 	%f116, [%rd6], %f115;
	@%p10 bra 	$L__BB11_16;
	setp.eq.s32 	%p11, %r7, 2;
	ld.global.f32 	%f117, [%rd7+4];
	ld.global.f32 	%f118, [%rd5];
	mul.f32 	%f119, %f117, %f118;
	atom.global.add.f32 	%f120, [%rd6+4], %f119;
	@%p11 bra 	$L__BB11_16;
	ld.global.f32 	%f121, [%rd7+8];
	ld.global.f32 	%f122, [%rd5];
	mul.f32 	%f123, %f121, %f122;
	atom.global.add.f32 	%f124, [%rd6+8], %f123;
$L__BB11_16:
	add.s32 	%r43, %r43, %r9;
	setp.lt.s32 	%p12, %r43, %r3;
	@%p12 bra 	$L__BB11_3;
$L__BB11_17:
	ret;

}
	// .globl	_Z26time_mult_to_combine_grad1PfS_S_iii
.visible .entry _Z26time_mult_to_combine_grad1PfS_S_iii(
	.param .u64 .ptr .align 1 _Z26time_mult_to_combine_grad1PfS_S_iii_param_0,
	.param .u64 .ptr .align 1 _Z26time_mult_to_combine_grad1PfS_S_iii_param_1,
	.param .u64 .ptr .align 1 _Z26time_mult_to_combine_grad1PfS_S_iii_param_2,
	.param .u32 _Z26time_mult_to_combine_grad1PfS_S_iii_param_3,
	.param .u32 _Z26time_mult_to_combine_grad1PfS_S_iii_param_4,
	.param .u32 _Z26time_mult_to_combine_grad1PfS_S_iii_param_5
)
{
	.reg .pred 	%p<11>;
	.reg .b32 	%r<49>;
	.reg .b32 	%f<61>;
	.reg .b64 	%rd<54>;

	ld.param.u64 	%rd5, [_Z26time_mult_to_combine_grad1PfS_S_iii_param_1];
	ld.param.u64 	%rd6, [_Z26time_mult_to_combine_grad1PfS_S_iii_param_2];
	ld.param.u32 	%r26, [_Z26time_mult_to_combine_grad1PfS_S_iii_param_3];
	ld.param.u32 	%r27, [_Z26time_mult_to_combine_grad1PfS_S_iii_param_4];
	ld.param.u32 	%r28, [_Z26time_mult_to_combine_grad1PfS_S_iii_param_5];
	cvta.to.global.u64 	%rd1, %rd5;
	cvta.to.global.u64 	%rd2, %rd6;
	mov.u32 	%r29, %ctaid.x;
	mov.u32 	%r1, %ntid.x;
	mov.u32 	%r30, %tid.x;
	mad.lo.s32 	%r42, %r29, %r1, %r30;
	mul.lo.s32 	%r3, %r28, %r27;
	setp.ge.s32 	%p1, %r42, %r3;
	@%p1 bra 	$L__BB12_15;
	setp.lt.s32 	%p2, %r26, 1;
	@%p2 bra 	$L__BB12_15;
	and.b32  	%r4, %r26, 7;
	and.b32  	%r5, %r26, 2147483640;
	and.b32  	%r6, %r26, 1;
	neg.s32 	%r7, %r5;
	shl.b32 	%r8, %r27, 3;
	shl.b32 	%r9, %r28, 3;
	mov.u32 	%r31, %nctaid.x;
	mul.lo.s32 	%r10, %r1, %r31;
	mul.wide.s32 	%rd45, %r28, 4;
	mul.wide.s32 	%rd47, %r27, 4;
$L__BB12_3:
	ld.param.u64 	%rd53, [_Z26time_mult_to_combine_grad1PfS_S_iii_param_0];
	setp.lt.u32 	%p3, %r26, 8;
	cvta.to.global.u64 	%rd7, %rd53;
	mul.wide.s32 	%rd8, %r42, 4;
	add.s64 	%rd3, %rd7, %rd8;
	div.s32 	%r13, %r42, %r28;
	mul.lo.s32 	%r33, %r13, %r28;
	sub.s32 	%r12, %r42, %r33;
	mov.b32 	%r47, 0;
	@%p3 bra 	$L__BB12_6;
	mov.u32 	%r43, %r12;
	mov.u32 	%r44, %r13;
	mov.u32 	%r45, %r7;
$L__BB12_5:
	.pragma "nounroll";
	mul.wide.s32 	%rd9, %r43, 4;
	add.s64 	%rd10, %rd2, %rd9;
	ld.global.f32 	%f1, [%rd10];
	mul.wide.s32 	%rd11, %r44, 4;
	add.s64 	%rd12, %rd1, %rd11;
	ld.global.f32 	%f2, [%rd12];
	mul.f32 	%f3, %f1, %f2;
	atom.global.add.f32 	%f4, [%rd3], %f3;
	mul.wide.s32 	%rd13, %r28, 4;
	add.s64 	%rd14, %rd10, %rd13;
	ld.global.f32 	%f5, [%rd14];
	mul.wide.s32 	%rd15, %r27, 4;
	add.s64 	%rd16, %rd12, %rd15;
	ld.global.f32 	%f6, [%rd16];
	mul.f32 	%f7, %f5, %f6;
	atom.global.add.f32 	%f8, [%rd3], %f7;
	add.s64 	%rd17, %rd14, %rd13;
	ld.global.f32 	%f9, [%rd17];
	add.s64 	%rd18, %rd16, %rd15;
	ld.global.f32 	%f10, [%rd18];
	mul.f32 	%f11, %f9, %f10;
	atom.global.add.f32 	%f12, [%rd3], %f11;
	add.s64 	%rd19, %rd17, %rd13;
	ld.global.f32 	%f13, [%rd19];
	add.s64 	%rd20, %rd18, %rd15;
	ld.global.f32 	%f14, [%rd20];
	mul.f32 	%f15, %f13, %f14;
	atom.global.add.f32 	%f16, [%rd3], %f15;
	add.s64 	%rd21, %rd19, %rd13;
	ld.global.f32 	%f17, [%rd21];
	add.s64 	%rd22, %rd20, %rd15;
	ld.global.f32 	%f18, [%rd22];
	mul.f32 	%f19, %f17, %f18;
	atom.global.add.f32 	%f20, [%rd3], %f19;
	add.s64 	%rd23, %rd21, %rd13;
	ld.global.f32 	%f21, [%rd23];
	add.s64 	%rd24, %rd22, %rd15;
	ld.global.f32 	%f22, [%rd24];
	mul.f32 	%f23, %f21, %f22;
	atom.global.add.f32 	%f24, [%rd3], %f23;
	add.s64 	%rd25, %rd23, %rd13;
	ld.global.f32 	%f25, [%rd25];
	add.s64 	%rd26, %rd24, %rd15;
	ld.global.f32 	%f26, [%rd26];
	mul.f32 	%f27, %f25, %f26;
	atom.global.add.f32 	%f28, [%rd3], %f27;
	add.s64 	%rd27, %rd25, %rd13;
	ld.global.f32 	%f29, [%rd27];
	add.s64 	%rd28, %rd26, %rd15;
	ld.global.f32 	%f30, [%rd28];
	mul.f32 	%f31, %f29, %f30;
	atom.global.add.f32 	%f32, [%rd3], %f31;
	add.s32 	%r45, %r45, 8;
	add.s32 	%r44, %r44, %r8;
	add.s32 	%r43, %r43, %r9;
	setp.ne.s32 	%p4, %r45, 0;
	mov.u32 	%r47, %r5;
	@%p4 bra 	$L__BB12_5;
$L__BB12_6:
	setp.eq.s32 	%p5, %r4, 0;
	@%p5 bra 	$L__BB12_14;
	add.s32 	%r34, %r4, -1;
	setp.lt.u32 	%p6, %r34, 3;
	@%p6 bra 	$L__BB12_9;
	mad.lo.s32 	%r35, %r47, %r28, %r12;
	mul.wide.s32 	%rd29, %r35, 4;
	add.s64 	%rd30, %rd2, %rd29;
	ld.global.f32 	%f33, [%rd30];
	mad.lo.s32 	%r36, %r47, %r27, %r13;
	mul.wide.s32 	%rd31, %r36, 4;
	add.s64 	%rd32, %rd1, %rd31;
	ld.global.f32 	%f34, [%rd32];
	mul.f32 	%f35, %f33, %f34;
	atom.global.add.f32 	%f36, [%rd3], %f35;
	add.s64 	%rd34, %rd30, %rd45;
	ld.global.f32 	%f37, [%rd34];
	add.s64 	%rd36, %rd32, %rd47;
	ld.global.f32 	%f38, [%rd36];
	mul.f32 	%f39, %f37, %f38;
	atom.global.add.f32 	%f40, [%rd3], %f39;
	add.s64 	%rd37, %rd34, %rd45;
	ld.global.f32 	%f41, [%rd37];
	add.s64 	%rd38, %rd36, %rd47;
	ld.global.f32 	%f42, [%rd38];
	mul.f32 	%f43, %f41, %f42;
	atom.global.add.f32 	%f44, [%rd3], %f43;
	add.s64 	%rd39, %rd37, %rd45;
	ld.global.f32 	%f45, [%rd39];
	add.s64 	%rd40, %rd38, %rd47;
	ld.global.f32 	%f46, [%rd40];
	mul.f32 	%f47, %f45, %f46;
	atom.global.add.f32 	%f48, [%rd3], %f47;
	add.s32 	%r47, %r47, 4;
$L__BB12_9:
	and.b32  	%r37, %r26, 3;
	setp.eq.s32 	%p7, %r37, 0;
	@%p7 bra 	$L__BB12_14;
	setp.eq.s32 	%p8, %r37, 1;
	@%p8 bra 	$L__BB12_12;
	mad.lo.s32 	%r38, %r47, %r28, %r12;
	mul.wide.s32 	%rd41, %r38, 4;
	add.s64 	%rd42, %rd2, %rd41;
	ld.global.f32 	%f49, [%rd42];
	mad.lo.s32 	%r39, %r47, %r27, %r13;
	mul.wide.s32 	%rd43, %r39, 4;
	add.s64 	%rd44, %rd1, %rd43;
	ld.global.f32 	%f50, [%rd44];
	mul.f32 	%f51, %f49, %f50;
	atom.global.add.f32 	%f52, [%rd3], %f51;
	add.s64 	%rd46, %rd42, %rd45;
	ld.global.f32 	%f53, [%rd46];
	add.s64 	%rd48, %rd44, %rd47;
	ld.global.f32 	%f54, [%rd48];
	mul.f32 	%f55, %f53, %f54;
	atom.global.add.f32 	%f56, [%rd3], %f55;
	add.s32 	%r47, %r47, 2;
$L__BB12_12:
	setp.eq.s32 	%p9, %r6, 0;
	@%p9 bra 	$L__BB12_14;
	mad.lo.s32 	%r40, %r47, %r28, %r12;
	mul.wide.s32 	%rd49, %r40, 4;
	add.s64 	%rd50, %rd2, %rd49;
	ld.global.f32 	%f57, [%rd50];
	mad.lo.s32 	%r41, %r47, %r27, %r13;
	mul.wide.s32 	%rd51, %r41, 4;
	add.s64 	%rd52, %rd1, %rd51;
	ld.global.f32 	%f58, [%rd52];
	mul.f32 	%f59, %f57, %f58;
	atom.global.add.f32 	%f60, [%rd3], %f59;
$L__BB12_14:
	add.s32 	%r42, %r42, %r10;
	setp.lt.s32 	%p10, %r42, %r3;
	@%p10 bra 	$L__BB12_3;
$L__BB12_15:
	ret;

}


// ===== COMPILED SASS (sm_100) =====

	.target	sm_100

	.elftype	@"ET_EXEC"


//--------------------- .note.nv.tkinfo           --------------------------
	.section	.note.nv.tkinfo,"",@"SHT_NOTE"
	.sectionflags	@"SHF_NOTE_NV_TKINFO"
	.tkinfo
        /*0018*/ 	.word	0x00000002
        /*0030*/ 	.string	""
        /*0030*/ 	.string	"ptxas"
        /*0030*/ 	.string	"Cuda compilation tools, release 13.0, V13.0.88"
        /*0030*/ 	.string	"Build cuda_13.0.r13.0/compiler.36424714_0"
        /*0030*/ 	.string	"-arch sm_100 -m 64 "



//--------------------- .note.nv.cuinfo           --------------------------
	.section	.note.nv.cuinfo,"",@"SHT_NOTE"
	.sectionflags	@"SHF_NOTE_NV_CUINFO"
        /*0018*/ 	.short	0x0002
        /*001a*/ 	.short	0x0064
        /*001c*/ 	.short	0x0082
	.zero		2


//--------------------- .nv.info                  --------------------------
	.section	.nv.info,"",@"SHT_CUDA_INFO"
	.align	4


	//----- nvinfo : EIATTR_REGCOUNT
	.align		4
        /*0000*/ 	.byte	0x04, 0x2f
        /*0002*/ 	.short	(.L_5 - .L_4)
	.align		4
.L_4:
        /*0004*/ 	.word	index@(_Z21aggregate_data_bufferPfS_miib)
        /*0008*/ 	.word	0x0000001e


	//----- nvinfo : EIATTR_FRAME_SIZE
	.align		4
.L_5:
        /*000c*/ 	.byte	0x04, 0x11
        /*000e*/ 	.short	(.L_7 - .L_6)
	.align		4
.L_6:
        /*0010*/ 	.word	index@($__internal_3_$__cuda_sm20_div_u64)
        /*0014*/ 	.word	0x00000008


	//----- nvinfo : EIATTR_FRAME_SIZE
	.align		4
.L_7:
        /*0018*/ 	.byte	0x04, 0x11
        /*001a*/ 	.short	(.L_9 - .L_8)
	.align		4
.L_8:
        /*001c*/ 	.word	index@($__internal_2_$__cuda_sm20_div_s64)
        /*0020*/ 	.word	0x00000008


	//----- nvinfo : EIATTR_FRAME_SIZE
	.align		4
.L_9:
        /*0024*/ 	.byte	0x04, 0x11
        /*0026*/ 	.short	(.L_11 - .L_10)
	.align		4
.L_10:
        /*0028*/ 	.word	index@(_Z21aggregate_data_bufferPfS_miib)
        /*002c*/ 	.word	0x00000008


	//----- nvinfo : EIATTR_REGCOUNT
	.align		4
.L_11:
        /*0030*/ 	.byte	0x04, 0x2f
        /*0032*/ 	.short	(.L_13 - .L_12)
	.align		4
.L_12:
        /*0034*/ 	.word	index@(_Z27aggregate_data_buffer_debugPfS_mmmmb)
        /*0038*/ 	.word	0x0000001c


	//----- nvinfo : EIATTR_FRAME_SIZE
	.align		4
.L_13:
        /*003c*/ 	.byte	0x04, 0x11
        /*003e*/ 	.short	(.L_15 - .L_14)
	.align		4
.L_14:
        /*0040*/ 	.word	index@($__internal_1_$__cuda_sm20_div_u64)
        /*0044*/ 	.word	0x00000000


	//----- nvinfo : EIATTR_FRAME_SIZE
	.align		4
.L_15:
        /*0048*/ 	.byte	0x04, 0x11
        /*004a*/ 	.short	(.L_17 - .L_16)
	.align		4
.L_16:
        /*004c*/ 	.word	index@(_Z27aggregate_data_buffer_debugPfS_mmmmb)
        /*0050*/ 	.word	0x00000000


	//----- nvinfo : EIATTR_REGCOUNT
	.align		4
.L_17:
        /*0054*/ 	.byte	0x04, 0x2f
        /*0056*/ 	.short	(.L_19 - .L_18)
	.align		4
.L_18:
        /*0058*/ 	.word	index@(_Z22deSerializeToGPUkernelPfS_mmmmb)
        /*005c*/ 	.word	0x0000001c


	//----- nvinfo : EIATTR_FRAME_SIZE
	.align		4
.L_19:
        /*0060*/ 	.byte	0x04, 0x11
        /*0062*/ 	.short	(.L_21 - .L_20)
	.align		4
.L_20:
        /*0064*/ 	.word	index@($__internal_0_$__cuda_sm20_div_u64)
        /*0068*/ 	.word	0x00000000


	//----- nvinfo : EIATTR_FRAME_SIZE
	.align		4
.L_21:
        /*006c*/ 	.byte	0x04, 0x11
        /*006e*/ 	.short	(.L_23 - .L_22)
	.align		4
.L_22:
        /*0070*/ 	.word	index@(_Z22deSerializeToGPUkernelPfS_mmmmb)
        /*0074*/ 	.word	0x00000000


	//----- nvinfo : EIATTR_REGCOUNT
	.align		4
.L_23:
        /*0078*/ 	.byte	0x04, 0x2f
        /*007a*/ 	.short	(.L_25 - .L_24)
	.align		4
.L_24:
        /*007c*/ 	.word	index@(_Z22aggregate_remote2localPfS_PiS0_S0_iiib)
        /*0080*/ 	.word	0x0000001c


	//----- nvinfo : EIATTR_FRAME_SIZE
	.align		4
.L_25:
        /*0084*/ 	.byte	0x04, 0x11
        /*0086*/ 	.short	(.L_27 - .L_26)
	.align		4
.L_26:
        /*0088*/ 	.word	index@(_Z22aggregate_remote2localPfS_PiS0_S0_iiib)
        /*008c*/ 	.word	0x00000000


	//----- nvinfo : EIATTR_REGCOUNT
	.align		4
.L_27:
        /*0090*/ 	.byte	0x04, 0x2f
        /*0092*/ 	.short	(.L_29 - .L_28)
	.align		4
.L_28:
        /*0094*/ 	.word	index@(_Z23aggregate_remote2remotePfPiS_S0_S0_S0_iib)
        /*0098*/ 	.word	0x0000001f


	//----- nvinfo : EIATTR_FRAME_SIZE
	.align		4
.L_29:
        /*009c*/ 	.byte	0x04, 0x11
        /*009e*/ 	.short	(.L_31 - .L_30)
	.align		4
.L_30:
        /*00a0*/ 	.word	index@(_Z23aggregate_remote2remotePfPiS_S0_S0_S0_iib)
        /*00a4*/ 	.word	0x00000000


	//----- nvinfo : EIATTR_REGCOUNT
	.align		4
.L_31:
        /*00a8*/ 	.byte	0x04, 0x2f
        /*00aa*/ 	.short	(.L_33 - .L_32)
	.align		4
.L_32:
        /*00ac*/ 	.word	index@(_Z23show_dot_mult_to_bufferPfii)
        /*00b0*/ 	.word	0x0000001a


	//----- nvinfo : EIATTR_FRAME_SIZE
	.align		4
.L_33:
        /*00b4*/ 	.byte	0x04, 0x11
        /*00b6*/ 	.short	(.L_35 - .L_34)
	.align		4
.L_34:
        /*00b8*/ 	.word	index@(_Z23show_dot_mult_to_bufferPfii)
        /*00bc*/ 	.word	0x00000008


	//----- nvinfo : EIATTR_REGCOUNT
	.align		4
.L_35:
        /*00c0*/ 	.byte	0x04, 0x2f
        /*00c2*/ 	.short	(.L_37 - .L_36)
	.align		4
.L_36:
        /*00c4*/ 	.word	index@(_Z18dot_mult_to_bufferPfS_S_iii)
        /*00c8*/ 	.word	0x00000014


	//----- nvinfo : EIATTR_FRAME_SIZE
	.align		4
.L_37:
        /*00cc*/ 	.byte	0x04, 0x11
        /*00ce*/ 	.short	(.L_39 - .L_38)
	.align		4
.L_38:
        /*00d0*/ 	.word	index@(_Z18dot_mult_to_bufferPfS_S_iii)
        /*00d4*/ 	.word	0x00000000


	//----- nvinfo : EIATTR_REGCOUNT
	.align		4
.L_39:
        /*00d8*/ 	.byte	0x04, 0x2f
        /*00da*/ 	.short	(.L_41 - .L_40)
	.align		4
.L_40:
        /*00dc*/ 	.word	index@(_Z22dot_mult_tensor_weightPfS_S_ii)
        /*00e0*/ 	.word	0x00000014


	//----- nvinfo : EIATTR_FRAME_SIZE
	.align		4
.L_41:
        /*00e4*/ 	.byte	0x04, 0x11
        /*00e6*/ 	.short	(.L_43 - .L_42)
	.align		4
.L_42:
        /*00e8*/ 	.word	index@(_Z22dot_mult_tensor_weightPfS_S_ii)
        /*00ec*/ 	.word	0x00000000


	//----- nvinfo : EIATTR_REGCOUNT
	.align		4
.L_43:
        /*00f0*/ 	.byte	0x04, 0x2f
        /*00f2*/ 	.short	(.L_45 - .L_44)
	.align		4
.L_44:
        /*00f4*/ 	.word	index@(_Z22dot_mult_scalar_weightPfS_S_ii)
        /*00f8*/ 	.word	0x00000018


	//----- nvinfo : EIATTR_FRAME_SIZE
	.align		4
.L_45:
        /*00fc*/ 	.byte	0x04, 0x11
        /*00fe*/ 	.short	(.L_47 - .L_46)
	.align		4
.L_46:
        /*0100*/ 	.word	index@(_Z22dot_mult_scalar_weightPfS_S_ii)
        /*0104*/ 	.word	0x00000000


	//----- nvinfo : EIATTR_REGCOUNT
	.align		4
.L_47:
        /*0108*/ 	.byte	0x04, 0x2f
        /*010a*/ 	.short	(.L_49 - .L_48)
	.align		4
.L_48:
        /*010c*/ 	.word	index@(_Z10time_mult0PfS_S_iii)
        /*0110*/ 	.word	0x0000001c


	//----- nvinfo : EIATTR_FRAME_SIZE
	.align		4
.L_49:
        /*0114*/ 	.byte	0x04, 0x11
        /*0116*/ 	.short	(.L_51 - .L_50)
	.align		4
.L_50:
        /*0118*/ 	.word	index@(_Z10time_mult0PfS_S_iii)
        /*011c*/ 	.word	0x00000000


	//----- nvinfo : EIATTR_REGCOUNT
	.align		4
.L_51:
        /*0120*/ 	.byte	0x04, 0x2f
        /*0122*/ 	.short	(.L_53 - .L_52)
	.align		4
.L_52:
        /*0124*/ 	.word	index@(_Z10time_mult1PfS_S_iii)
        /*0128*/ 	.word	0x00000020


	//----- nvinfo : EIATTR_FRAME_SIZE
	.align		4
.L_53:
        /*012c*/ 	.byte	0x04, 0x11
        /*012e*/ 	.short	(.L_55 - .L_54)
	.align		4
.L_54:
        /*0130*/ 	.word	index@(_Z10time_mult1PfS_S_iii)
        /*0134*/ 	.word	0x00000000


	//----- nvinfo : EIATTR_REGCOUNT
	.align		4
.L_55:
        /*0138*/ 	.byte	0x04, 0x2f
        /*013a*/ 	.short	(.L_57 - .L_56)
	.align		4
.L_56:
        /*013c*/ 	.word	index@(_Z25time_mult_to_combine_gradPfS_S_iii)
        /*0140*/ 	.word	0x0000001c


	//----- nvinfo : EIATTR_FRAME_SIZE
	.align		4
.L_57:
        /*0144*/ 	.byte	0x04, 0x11
        /*0146*/ 	.short	(.L_59 - .L_58)
	.align		4
.L_58:
        /*0148*/ 	.word	index@(_Z25time_mult_to_combine_gradPfS_S_iii)
        /*014c*/ 	.word	0x00000000


	//----- nvinfo : EIATTR_REGCOUNT
	.align		4
.L_59:
        /*0150*/ 	.byte	0x04, 0x2f
        /*0152*/ 	.short	(.L_61 - .L_60)
	.align		4
.L_60:
        /*0154*/ 	.word	index@(_Z26time_mult_to_combine_grad1PfS_S_iii)
        /*0158*/ 	.word	0x00000020


	//----- nvinfo : EIATTR_FRAME_SIZE
	.align		4
.L_61:
        /*015c*/ 	.byte	0x04, 0x11
        /*015e*/ 	.short	(.L_63 - .L_62)
	.align		4
.L_62:
        /*0160*/ 	.word	index@(_Z26time_mult_to_combine_grad1PfS_S_iii)
        /*0164*/ 	.word	0x00000000


	//----- nvinfo : EIATTR_MIN_STACK_SIZE
	.align		4
.L_63:
        /*0168*/ 	.byte	0x04, 0x12
        /*016a*/ 	.short	(.L_65 - .L_64)
	.align		4
.L_64:
        /*016c*/ 	.word	index@(_Z26time_mult_to_combine_grad1PfS_S_iii)
        /*0170*/ 	.word	0x00000000


	//----- nvinfo : EIATTR_MIN_STACK_SIZE
	.align		4
.L_65:
        /*0174*/ 	.byte	0x04, 0x12
        /*0176*/ 	.short	(.L_67 - .L_66)
	.align		4
.L_66:
        /*0178*/ 	.word	index@(_Z25time_mult_to_combine_gradPfS_S_iii)
        /*017c*/ 	.word	0x00000000


	//----- nvinfo : EIATTR_MIN_STACK_SIZE
	.align		4
.L_67:
        /*0180*/ 	.byte	0x04, 0x12
        /*0182*/ 	.short	(.L_69 - .L_68)
	.align		4
.L_68:
        /*0184*/ 	.word	index@(_Z10time_mult1PfS_S_iii)
        /*0188*/ 	.word	0x00000000


	//----- nvinfo : EIATTR_MIN_STACK_SIZE
	.align		4
.L_69:
        /*018c*/ 	.byte	0x04, 0x12
        /*018e*/ 	.short	(.L_71 - .L_70)
	.align		4
.L_70:
        /*0190*/ 	.word	index@(_Z10time_mult0PfS_S_iii)
        /*0194*/ 	.word	0x00000000


	//----- nvinfo : EIATTR_MIN_STACK_SIZE
	.align		4
.L_71:
        /*0198*/ 	.byte	0x04, 0x12
        /*019a*/ 	.short	(.L_73 - .L_72)
	.align		4
.L_72:
        /*019c*/ 	.word	index@(_Z22dot_mult_scalar_weightPfS_S_ii)
        /*01a0*/ 	.word	0x00000000


	//----- nvinfo : EIATTR_MIN_STACK_SIZE
	.align		4
.L_73:
        /*01a4*/ 	.byte	0x04, 0x12
        /*01a6*/ 	.short	(.L_75 - .L_74)
	.align		4
.L_74:
        /*01a8*/ 	.word	index@(_Z22dot_mult_tensor_weightPfS_S_ii)
        /*01ac*/ 	.word	0x00000000


	//----- nvinfo : EIATTR_MIN_STACK_SIZE
	.align		4
.L_75:
        /*01b0*/ 	.byte	0x04, 0x12
        /*01b2*/ 	.short	(.L_77 - .L_76)
	.align		4
.L_76:
        /*01b4*/ 	.word	index@(_Z18dot_mult_to_bufferPfS_S_iii)
        /*01b8*/ 	.word	0x00000000


	//----- nvinfo : EIATTR_MIN_STACK_SIZE
	.align		4
.L_77:
        /*01bc*/ 	.byte	0x04, 0x12
        /*01be*/ 	.short	(.L_79 - .L_78)
	.align		4
.L_78:
        /*01c0*/ 	.word	index@(_Z23show_dot_mult_to_bufferPfii)
        /*01c4*/ 	.word	0x00000008


	//----- nvinfo : EIATTR_MIN_STACK_SIZE
	.align		4
.L_79:
        /*01c8*/ 	.byte	0x04, 0x12
        /*01ca*/ 	.short	(.L_81 - .L_80)
	.align		4
.L_80:
        /*01cc*/ 	.word	index@(_Z23aggregate_remote2remotePfPiS_S0_S0_S0_iib)
        /*01d0*/ 	.word	0x00000000


	//----- nvinfo : EIATTR_MIN_STACK_SIZE
	.align		4
.L_81:
        /*01d4*/ 	.byte	0x04, 0x12
        /*01d6*/ 	.short	(.L_83 - .L_82)
	.align		4
.L_82:
        /*01d8*/ 	.word	index@(_Z22aggregate_remote2localPfS_PiS0_S0_iiib)
        /*01dc*/ 	.word	0x00000000


	//----- nvinfo : EIATTR_MIN_STACK_SIZE
	.align		4
.L_83:
        /*01e0*/ 	.byte	0x04, 0x12
        /*01e2*/ 	.short	(.L_85 - .L_84)
	.align		4
.L_84:
        /*01e4*/ 	.word	index@(_Z22deSerializeToGPUkernelPfS_mmmmb)
        /*01e8*/ 	.word	0x00000000


	//----- nvinfo : EIATTR_MIN_STACK_SIZE
	.align		4
.L_85:
        /*01ec*/ 	.byte	0x04, 0x12
        /*01ee*/ 	.short	(.L_87 - .L_86)
	.align		4
.L_86:
        /*01f0*/ 	.word	index@(_Z27aggregate_data_buffer_debugPfS_mmmmb)
        /*01f4*/ 	.word	0x00000000


	//----- nvinfo : EIATTR_MIN_STACK_SIZE
	.align		4
.L_87:
        /*01f8*/ 	.byte	0x04, 0x12
        /*01fa*/ 	.short	(.L_89 - .L_88)
	.align		4
.L_88:
        /*01fc*/ 	.word	index@(_Z21aggregate_data_bufferPfS_miib)
        /*0200*/ 	.word	0x00000008
.L_89:


//--------------------- .nv.compat                --------------------------
	.section	.nv.compat,"",@"SHT_CUDA_COMPAT_INFO"
	.align	4
        /*0000*/ 	.byte	0x02, 0x09, 0x00, 0x00, 0x02, 0x02, 0x01, 0x00, 0x02, 0x05, 0x05, 0x00, 0x03, 0x07, 0x01, 0x01
        /*0010*/ 	.byte	0x02, 0x03, 0x00, 0x00, 0x02, 0x06, 0x01, 0x00, 0x04, 0x0b, 0x08, 0x00, 0x09, 0x00, 0x00, 0x00
        /*0020*/ 	.byte	0x00, 0x00, 0x00, 0x00


//--------------------- .nv.info._Z26time_mult_to_combine_grad1PfS_S_iii --------------------------
	.section	.nv.info._Z26time_mult_to_combine_grad1PfS_S_iii,"",@"SHT_CUDA_INFO"
	.sectionflags	@""
	.align	4


	//----- nvinfo : EIATTR_CUDA_API_VERSION
	.align		4
        /*0000*/ 	.byte	0x04, 0x37
        /*0002*/ 	.short	(.L_91 - .L_90)
.L_90:
        /*0004*/ 	.word	0x00000082


	//----- nvinfo : EIATTR_KPARAM_INFO
	.align		4
.L_91:
        /*0008*/ 	.byte	0x04, 0x17
        /*000a*/ 	.short	(.L_93 - .L_92)
.L_92:
        /*000c*/ 	.word	0x00000000
        /*0010*/ 	.short	0x0005
        /*0012*/ 	.short	0x0020
        /*0014*/ 	.byte	0x00, 0xf0, 0x11, 0x00


	//----- nvinfo : EIATTR_KPARAM_INFO
	.align		4
.L_93:
        /*0018*/ 	.byte	0x04, 0x17
        /*001a*/ 	.short	(.L_95 - .L_94)
.L_94:
        /*001c*/ 	.word	0x00000000
        /*0020*/ 	.short	0x0004
        /*0022*/ 	.short	0x001c
        /*0024*/ 	.byte	0x00, 0xf0, 0x11, 0x00


	//----- nvinfo : EIATTR_KPARAM_INFO
	.align		4
.L_95:
        /*0028*/ 	.byte	0x04, 0x17
        /*002a*/ 	.short	(.L_97 - .L_96)
.L_96:
        /*002c*/ 	.word	0x00000000
        /*0030*/ 	.short	0x0003
        /*0032*/ 	.short	0x0018
        /*0034*/ 	.byte	0x00, 0xf0, 0x11, 0x00


	//----- nvinfo : EIATTR_KPARAM_INFO
	.align		4
.L_97:
        /*0038*/ 	.byte	0x04, 0x17
        /*003a*/ 	.short	(.L_99 - .L_98)
.L_98:
        /*003c*/ 	.word	0x00000000
        /*0040*/ 	.short	0x0002
        /*0042*/ 	.short	0x0010
        /*0044*/ 	.byte	0x00, 0xf5, 0x21, 0x00


	//----- nvinfo : EIATTR_KPARAM_INFO
	.align		4
.L_99:
        /*0048*/ 	.byte	0x04, 0x17
        /*004a*/ 	.short	(.L_101 - .L_100)
.L_100:
        /*004c*/ 	.word	0x00000000
        /*0050*/ 	.short	0x0001
        /*0052*/ 	.short	0x0008
        /*0054*/ 	.byte	0x00, 0xf5, 0x21, 0x00


	//----- nvinfo : EIATTR_KPARAM_INFO
	.align		4
.L_101:
        /*0058*/ 	.byte	0x04, 0x17
        /*005a*/ 	.short	(.L_103 - .L_102)
.L_102:
        /*005c*/ 	.word	0x00000000
        /*0060*/ 	.short	0x0000
        /*0062*/ 	.short	0x0000
        /*0064*/ 	.byte	0x00, 0xf5, 0x21, 0x00


	//----- nvinfo : EIATTR_SPARSE_MMA_MASK
	.align		4
.L_103:
        /*0068*/ 	.byte	0x03, 0x50
        /*006a*/ 	.short	0x0000


	//----- nvinfo : EIATTR_MAXREG_COUNT
	.align		4
        /*006c*/ 	.byte	0x03, 0x1b
        /*006e*/ 	.short	0x00ff


	//----- nvinfo : EIATTR_MERCURY_ISA_VERSION
	.align		4
        /*0070*/ 	.byte	0x03, 0x5f
        /*0072*/ 	.short	0x0101


	//----- nvinfo : EIATTR_VRC_CTA_INIT_COUNT
	.align		4
        /*0074*/ 	.byte	0x02, 0x4a
	.zero		1
	.zero		1


	//----- nvinfo : EIATTR_EXIT_INSTR_OFFSETS
	.align		4
        /*0078*/ 	.byte	0x04, 0x1c
        /*007a*/ 	.short	(.L_105 - .L_104)


	//   ....[0]....
.L_104:
        /*007c*/ 	.word	0x00000090


	//   ....[1]....
        /*0080*/ 	.word	0x000000c0


	//   ....[2]....
        /*0084*/ 	.word	0x00000b80


	//----- nvinfo : EIATTR_CRS_STACK_SIZE
	.align		4
.L_105:
        /*0088*/ 	.byte	0x04, 0x1e
        /*008a*/ 	.short	(.L_107 - .L_106)
.L_106:
        /*008c*/ 	.word	0x00000000


	//----- nvinfo : EIATTR_CBANK_PARAM_SIZE
	.align		4
.L_107:
        /*0090*/ 	.byte	0x03, 0x19
        /*0092*/ 	.short	0x0024


	//----- nvinfo : EIATTR_PARAM_CBANK
	.align		4
        /*0094*/ 	.byte	0x04, 0x0a
        /*0096*/ 	.short	(.L_109 - .L_108)
	.align		4
.L_108:
        /*0098*/ 	.word	index@(.nv.constant0._Z26time_mult_to_combine_grad1PfS_S_iii)
        /*009c*/ 	.short	0x0380
        /*009e*/ 	.short	0x0024


	//----- nvinfo : EIATTR_SW_WAR
	.align		4
.L_109:
        /*00a0*/ 	.byte	0x04, 0x36
        /*00a2*/ 	.short	(.L_111 - .L_110)
.L_110:
        /*00a4*/ 	.word	0x00000008
.L_111:


//--------------------- .nv.info._Z25time_mult_to_combine_gradPfS_S_iii --------------------------
	.section	.nv.info._Z25time_mult_to_combine_gradPfS_S_iii,"",@"SHT_CUDA_INFO"
	.sectionflags	@""
	.align	4


	//----- nvinfo : EIATTR_CUDA_API_VERSION
	.align		4
        /*0000*/ 	.byte	0x04, 0x37
        /*0002*/ 	.short	(.L_113 - .L_112)
.L_112:
        /*0004*/ 	.word	0x00000082


	//----- nvinfo : EIATTR_KPARAM_INFO
	.align		4
.L_113:
        /*0008*/ 	.byte	0x04, 0x17
        /*000a*/ 	.short	(.L_115 - .L_114)
.L_114:
        /*000c*/ 	.word	0x00000000
        /*0010*/ 	.short	0x0005
        /*0012*/ 	.short	0x0020
        /*0014*/ 	.byte	0x00, 0xf0, 0x11, 0x00


	//----- nvinfo : EIATTR_KPARAM_INFO
	.align		4
.L_115:
        /*0018*/ 	.byte	0x04, 0x17
        /*001a*/ 	.short	(.L_117 - .L_116)
.L_116:
        /*001c*/ 	.word	0x00000000
        /*0020*/ 	.short	0x0004
        /*0022*/ 	.short	0x001c
        /*0024*/ 	.byte	0x00, 0xf0, 0x11, 0x00


	//----- nvinfo : EIATTR_KPARAM_INFO
	.align		4
.L_117:
        /*0028*/ 	.byte	0x04, 0x17
        /*002a*/ 	.short	(.L_119 - .L_118)
.L_118:
        /*002c*/ 	.word	0x00000000
        /*0030*/ 	.short	0x0003
        /*0032*/ 	.short	0x0018
        /*0034*/ 	.byte	0x00, 0xf0, 0x11, 0x00


	//----- nvinfo : EIATTR_KPARAM_INFO
	.align		4
.L_119:
        /*0038*/ 	.byte	0x04, 0x17
        /*003a*/ 	.short	(.L_121 - .L_120)
.L_120:
        /*003c*/ 	.word	0x00000000
        /*0040*/ 	.short	0x0002
        /*0042*/ 	.short	0x0010
        /*0044*/ 	.byte	0x00, 0xf5, 0x21, 0x00


	//----- nvinfo : EIATTR_KPARAM_INFO
	.align		4
.L_121:
        /*0048*/ 	.byte	0x04, 0x17
        /*004a*/ 	.short	(.L_123 - .L_122)
.L_122:
        /*004c*/ 	.word	0x00000000
        /*0050*/ 	.short	0x0001
        /*0052*/ 	.short	0x0008
        /*0054*/ 	.byte	0x00, 0xf5, 0x21, 0x00


	//----- nvinfo : EIATTR_KPARAM_INFO
	.align		4
.L_123:
        /*0058*/ 	.byte	0x04, 0x17
        /*005a*/ 	.short	(.L_125 - .L_124)
.L_124:
        /*005c*/ 	.word	0x00000000
        /*0060*/ 	.short	0x0000
        /*0062*/ 	.short	0x0000
        /*0064*/ 	.byte	0x00, 0xf5, 0x21, 0x00


	//----- nvinfo : EIATTR_SPARSE_MMA_MASK
	.align		4
.L_125:
        /*0068*/ 	.byte	0x03, 0x50
        /*006a*/ 	.short	0x0000


	//----- nvinfo : EIATTR_MAXREG_COUNT
	.align		4
        /*006c*/ 	.byte	0x03, 0x1b
        /*006e*/ 	.short	0x00ff


	//----- nvinfo : EIATTR_MERCURY_ISA_VERSION
	.align		4
        /*0070*/ 	.byte	0x03, 0x5f
        /*0072*/ 	.short	0x0101


	//----- nvinfo : EIATTR_VRC_CTA_INIT_COUNT
	.align		4
        /*0074*/ 	.byte	0x02, 0x4a
	.zero		1
	.zero		1


	//----- nvinfo : EIATTR_EXIT_INSTR_OFFSETS
	.align		4
        /*0078*/ 	.byte	0x04, 0x1c
        /*007a*/ 	.short	(.L_127 - .L_126)


	//   ....[0]....
.L_126:
        /*007c*/ 	.word	0x00000080


	//   ....[1]....
        /*0080*/ 	.word	0x000000b0


	//   ....[2]....
        /*0084*/ 	.word	0x00000ea0


	//----- nvinfo : EIATTR_CRS_STACK_SIZE
	.align		4
.L_127:
        /*0088*/ 	.byte	0x04, 0x1e
        /*008a*/ 	.short	(.L_129 - .L_128)
.L_128:
        /*008c*/ 	.word	0x00000000


	//----- nvinfo : EIATTR_CBANK_PARAM_SIZE
	.align		4
.L_129:
        /*0090*/ 	.byte	0x03, 0x19
        /*0092*/ 	.short	0x0024


	//----- nvinfo : EIATTR_PARAM_CBANK
	.align		4
        /*0094*/ 	.byte	0x04, 0x0a
        /*0096*/ 	.short	(.L_131 - .L_130)
	.align		4
.L_130:
        /*0098*/ 	.word	index@(.nv.constant0._Z25time_mult_to_combine_gradPfS_S_iii)
        /*009c*/ 	.short	0x0380
        /*009e*/ 	.short	0x0024


	//----- nvinfo : EIATTR_SW_WAR
	.align		4
.L_131:
        /*00a0*/ 	.byte	0x04, 0x36
        /*00a2*/ 	.short	(.L_133 - .L_132)
.L_132:
        /*00a4*/ 	.word	0x00000008
.L_133:


//--------------------- .nv.info._Z10time_mult1PfS_S_iii --------------------------
	.section	.nv.info._Z10time_mult1PfS_S_iii,"",@"SHT_CUDA_INFO"
	.sectionflags	@""
	.align	4


	//----- nvinfo : EIATTR_CUDA_API_VERSION
	.align		4
        /*0000*/ 	.byte	0x04, 0x37
        /*0002*/ 	.short	(.L_135 - .L_134)
.L_134:
        /*0004*/ 	.word	0x00000082


	//----- nvinfo : EIATTR_KPARAM_INFO
	.align		4
.L_135:
        /*0008*/ 	.byte	0x04, 0x17
        /*000a*/ 	.short	(.L_137 - .L_136)
.L_136:
        /*000c*/ 	.word	0x00000000
        /*0010*/ 	.short	0x0005
        /*0012*/ 	.short	0x0020
        /*0014*/ 	.byte	0x00, 0xf0, 0x11, 0x00


	//----- nvinfo : EIATTR_KPARAM_INFO
	.align		4
.L_137:
        /*0018*/ 	.byte	0x04, 0x17
        /*001a*/ 	.short	(.L_139 - .L_138)
.L_138:
        /*001c*/ 	.word	0x00000000
        /*0020*/ 	.short	0x0004
        /*0022*/ 	.short	0x001c
        /*0024*/ 	.byte	0x00, 0xf0, 0x11, 0x00


	//----- nvinfo : EIATTR_KPARAM_INFO
	.align		4
.L_139:
        /*0028*/ 	.byte	0x04, 0x17
        /*002a*/ 	.short	(.L_141 - .L_140)
.L_140:
        /*002c*/ 	.word	0x00000000
        /*0030*/ 	.short	0x0003
        /*0032*/ 	.short	0x0018
        /*0034*/ 	.byte	0x00, 0xf0, 0x11, 0x00


	//----- nvinfo : EIATTR_KPARAM_INFO
	.align		4
.L_141:
        /*0038*/ 	.byte	0x04, 0x17
        /*003a*/ 	.short	(.L_143 - .L_142)
.L_142:
        /*003c*/ 	.word	0x00000000
        /*0040*/ 	.short	0x0002
        /*0042*/ 	.short	0x0010
        /*0044*/ 	.byte	0x00, 0xf5, 0x21, 0x00


	//----- nvinfo : EIATTR_KPARAM_INFO
	.align		4
.L_143:
        /*0048*/ 	.byte	0x04, 0x17
        /*004a*/ 	.short	(.L_145 - .L_144)
.L_144:
        /*004c*/ 	.word	0x00000000
        /*0050*/ 	.short	0x0001
        /*0052*/ 	.short	0x0008
        /*0054*/ 	.byte	0x00, 0xf5, 0x21, 0x00


	//----- nvinfo : EIATTR_KPARAM_INFO
	.align		4
.L_145:
        /*0058*/ 	.byte	0x04, 0x17
        /*005a*/ 	.short	(.L_147 - .L_146)
.L_146:
        /*005c*/ 	.word	0x00000000
        /*0060*/ 	.short	0x0000
        /*0062*/ 	.short	0x0000
        /*0064*/ 	.byte	0x00, 0xf5, 0x21, 0x00


	//----- nvinfo : EIATTR_SPARSE_MMA_MASK
	.align		4
.L_147:
        /*0068*/ 	.byte	0x03, 0x50
        /*006a*/ 	.short	0x0000


	//----- nvinfo : EIATTR_MAXREG_COUNT
	.align		4
        /*006c*/ 	.byte	0x03, 0x1b
        /*006e*/ 	.short	0x00ff


	//----- nvinfo : EIATTR_EXTERNS
	.align		4
        /*0070*/ 	.byte	0x04, 0x0f
        /*0072*/ 	.short	(.L_149 - .L_148)


	//   ....[0]....
	.align		4
.L_148:
        /*0074*/ 	.word	index@(vprintf)


	//----- nvinfo : EIATTR_MERCURY_ISA_VERSION
	.align		4
.L_149:
        /*0078*/ 	.byte	0x03, 0x5f
        /*007a*/ 	.short	0x0101


	//----- nvinfo : EIATTR_VRC_CTA_INIT_COUNT
	.align		4
        /*007c*/ 	.byte	0x02, 0x4a
	.zero		1
	.zero		1


	//----- nvinfo : EIATTR_SYSCALL_OFFSETS
	.align		4
        /*0080*/ 	.byte	0x04, 0x46
        /*0082*/ 	.short	(.L_151 - .L_150)


	//   ....[0]....
.L_150:
        /*0084*/ 	.word	0x00001070


	//----- nvinfo : EIATTR_EXIT_INSTR_OFFSETS
	.align		4
.L_151:
        /*0088*/ 	.byte	0x04, 0x1c
        /*008a*/ 	.short	(.L_153 - .L_152)


	//   ....[0]....
.L_152:
        /*008c*/ 	.word	0x00000ff0


	//   ....[1]....
        /*0090*/ 	.word	0x00001080


	//----- nvinfo : EIATTR_CRS_STACK_SIZE
	.align		4
.L_153:
        /*0094*/ 	.byte	0x04, 0x1e
        /*0096*/ 	.short	(.L_155 - .L_154)
.L_154:
        /*0098*/ 	.word	0x00000000


	//----- nvinfo : EIATTR_CBANK_PARAM_SIZE
	.align		4
.L_155:
        /*009c*/ 	.byte	0x03, 0x19
        /*009e*/ 	.short	0x0024


	//----- nvinfo : EIATTR_PARAM_CBANK
	.align		4
        /*00a0*/ 	.byte	0x04, 0x0a
        /*00a2*/ 	.short	(.L_157 - .L_156)
	.align		4
.L_156:
        /*00a4*/ 	.word	index@(.nv.constant0._Z10time_mult1PfS_S_iii)
        /*00a8*/ 	.short	0x0380
        /*00aa*/ 	.short	0x0024


	//----- nvinfo : EIATTR_SW_WAR
	.align		4
.L_157:
        /*00ac*/ 	.byte	0x04, 0x36
        /*00ae*/ 	.short	(.L_159 - .L_158)
.L_158:
        /*00b0*/ 	.word	0x00000008
.L_159:


//--------------------- .nv.info._Z10time_mult0PfS_S_iii --------------------------
	.section	.nv.info._Z10time_mult0PfS_S_iii,"",@"SHT_CUDA_INFO"
	.sectionflags	@""
	.align	4


	//----- nvinfo : EIATTR_CUDA_API_VERSION
	.align		4
        /*0000*/ 	.byte	0x04, 0x37
        /*0002*/ 	.short	(.L_161 - .L_160)
.L_160:
        /*0004*/ 	.word	0x00000082


	//----- nvinfo : EIATTR_KPARAM_INFO
	.align		4
.L_161:
        /*0008*/ 	.byte	0x04, 0x17
        /*000a*/ 	.short	(.L_163 - .L_162)
.L_162:
        /*000c*/ 	.word	0x00000000
        /*0010*/ 	.short	0x0005
        /*0012*/ 	.short	0x0020
        /*0014*/ 	.byte	0x00, 0xf0, 0x11, 0x00


	//----- nvinfo : EIATTR_KPARAM_INFO
	.align		4
.L_163:
        /*0018*/ 	.byte	0x04, 0x17
        /*001a*/ 	.short	(.L_165 - .L_164)
.L_164:
        /*001c*/ 	.word	0x00000000
        /*0020*/ 	.short	0x0004
        /*0022*/ 	.short	0x001c
        /*0024*/ 	.byte	0x00, 0xf0, 0x11, 0x00


	//----- nvinfo : EIATTR_KPARAM_INFO
	.align		4
.L_165:
        /*0028*/ 	.byte	0x04, 0x17
        /*002a*/ 	.short	(.L_167 - .L_166)
.L_166:
        /*002c*/ 	.word	0x00000000
        /*0030*/ 	.short	0x0003
        /*0032*/ 	.short	0x0018
        /*0034*/ 	.byte	0x00, 0xf0, 0x11, 0x00


	//----- nvinfo : EIATTR_KPARAM_INFO
	.align		4
.L_167:
        /*0038*/ 	.byte	0x04, 0x17
        /*003a*/ 	.short	(.L_169 - .L_168)
.L_168:
        /*003c*/ 	.word	0x00000000
        /*0040*/ 	.short	0x0002
        /*0042*/ 	.short	0x0010
        /*0044*/ 	.byte	0x00, 0xf5, 0x21, 0x00


	//----- nvinfo : EIATTR_KPARAM_INFO
	.align		4
.L_169:
        /*0048*/ 	.byte	0x04, 0x17
        /*004a*/ 	.short	(.L_171 - .L_170)
.L_170:
        /*004c*/ 	.word	0x00000000
        /*0050*/ 	.short	0x0001
        /*0052*/ 	.short	0x0008
        /*0054*/ 	.byte	0x00, 0xf5, 0x21, 0x00


	//----- nvinfo : EIATTR_KPARAM_INFO
	.align		4
.L_171:
        /*0058*/ 	.byte	0x04, 0x17
        /*005a*/ 	.short	(.L_173 - .L_172)
.L_172:
        /*005c*/ 	.word	0x00000000
        /*0060*/ 	.short	0x0000
        /*0062*/ 	.short	0x0000
        /*0064*/ 	.byte	0x00, 0xf5, 0x21, 0x00


	//----- nvinfo : EIATTR_SPARSE_MMA_MASK
	.align		4
.L_173:
        /*0068*/ 	.byte	0x03, 0x50
        /*006a*/ 	.short	0x0000


	//----- nvinfo : EIATTR_MAXREG_COUNT
	.align		4
        /*006c*/ 	.byte	0x03, 0x1b
        /*006e*/ 	.short	0x00ff


	//----- nvinfo : EIATTR_MERCURY_ISA_VERSION
	.align		4
        /*0070*/ 	.byte	0x03, 0x5f
        /*0072*/ 	.short	0x0101


	//----- nvinfo : EIATTR_VRC_CTA_INIT_COUNT
	.align		4
        /*0074*/ 	.byte	0x02, 0x4a
	.zero		1
	.zero		1


	//----- nvinfo : EIATTR_EXIT_INSTR_OFFSETS
	.align		4
        /*0078*/ 	.byte	0x04, 0x1c
        /*007a*/ 	.short	(.L_175 - .L_174)


	//   ....[0]....
.L_174:
        /*007c*/ 	.word	0x00000090


	//   ....[1]....
        /*0080*/ 	.word	0x000000c0


	//   ....[2]....
        /*0084*/ 	.word	0x00000eb0


	//----- nvinfo : EIATTR_CRS_STACK_SIZE
	.align		4
.L_175:
        /*0088*/ 	.byte	0x04, 0x1e
        /*008a*/ 	.short	(.L_177 - .L_176)
.L_176:
        /*008c*/ 	.word	0x00000000


	//----- nvinfo : EIATTR_CBANK_PARAM_SIZE
	.align		4
.L_177:
        /*0090*/ 	.byte	0x03, 0x19
        /*0092*/ 	.short	0x0024


	//----- nvinfo : EIATTR_PARAM_CBANK
	.align		4
        /*0094*/ 	.byte	0x04, 0x0a
        /*0096*/ 	.short	(.L_179 - .L_178)
	.align		4
.L_178:
        /*0098*/ 	.word	index@(.nv.constant0._Z10time_mult0PfS_S_iii)
        /*009c*/ 	.short	0x0380
        /*009e*/ 	.short	0x0024


	//----- nvinfo : EIATTR_SW_WAR
	.align		4
.L_179:
        /*00a0*/ 	.byte	0x04, 0x36
        /*00a2*/ 	.short	(.L_181 - .L_180)
.L_180:
        /*00a4*/ 	.word	0x00000008
.L_181:


//--------------------- .nv.info._Z22dot_mult_scalar_weightPfS_S_ii --------------------------
	.section	.nv.info._Z22dot_mult_scalar_weightPfS_S_ii,"",@"SHT_CUDA_INFO"
	.sectionflags	@""
	.align	4


	//----- nvinfo : EIATTR_CUDA_API_VERSION
	.align		4
        /*0000*/ 	.byte	0x04, 0x37
        /*0002*/ 	.short	(.L_183 - .L_182)
.L_182:
        /*0004*/ 	.word	0x00000082


	//----- nvinfo : EIATTR_KPARAM_INFO
	.align		4
.L_183:
        /*0008*/ 	.byte	0x04, 0x17
        /*000a*/ 	.short	(.L_185 - .L_184)
.L_184:
        /*000c*/ 	.word	0x00000000
        /*0010*/ 	.short	0x0004
        /*0012*/ 	.short	0x001c
        /*0014*/ 	.byte	0x00, 0xf0, 0x11, 0x00


	//----- nvinfo : EIATTR_KPARAM_INFO
	.align		4
.L_185:
        /*0018*/ 	.byte	0x04, 0x17
        /*001a*/ 	.short	(.L_187 - .L_186)
.L_186:
        /*001c*/ 	.word	0x00000000
        /*0020*/ 	.short	0x0003
        /*0022*/ 	.short	0x0018
        /*0024*/ 	.byte	0x00, 0xf0, 0x11, 0x00


	//----- nvinfo : EIATTR_KPARAM_INFO
	.align		4
.L_187:
        /*0028*/ 	.byte	0x04, 0x17
        /*002a*/ 	.short	(.L_189 - .L_188)
.L_188:
        /*002c*/ 	.word	0x00000000
        /*0030*/ 	.short	0x0002
        /*0032*/ 	.short	0x0010
        /*0034*/ 	.byte	0x00, 0xf5, 0x21, 0x00


	//----- nvinfo : EIATTR_KPARAM_INFO
	.align		4
.L_189:
        /*0038*/ 	.byte	0x04, 0x17
        /*003a*/ 	.short	(.L_191 - .L_190)
.L_190:
        /*003c*/ 	.word	0x00000000
        /*0040*/ 	.short	0x0001
        /*0042*/ 	.short	0x0008
        /*0044*/ 	.byte	0x00, 0xf5, 0x21, 0x00


	//----- nvinfo : EIATTR_KPARAM_INFO
	.align		4
.L_191:
        /*0048*/ 	.byte	0x04, 0x17
        /*004a*/ 	.short	(.L_193 - .L_192)
.L_192:
        /*004c*/ 	.word	0x00000000
        /*0050*/ 	.short	0x0000
        /*0052*/ 	.short	0x0000
        /*0054*/ 	.byte	0x00, 0xf5, 0x21, 0x00


	//----- nvinfo : EIATTR_SPARSE_MMA_MASK
	.align		4
.L_193:
        /*0058*/ 	.byte	0x03, 0x50
        /*005a*/ 	.short	0x0000


	//----- nvinfo : EIATTR_MAXREG_COUNT
	.align		4
        /*005c*/ 	.byte	0x03, 0x1b
        /*005e*/ 	.short	0x00ff


	//----- nvinfo : EIATTR_MERCURY_ISA_VERSION
	.align		4
        /*0060*/ 	.byte	0x03, 0x5f
        /*0062*/ 	.short	0x0101


	//----- nvinfo : EIATTR_VRC_CTA_INIT_COUNT
	.align		4
        /*0064*/ 	.byte	0x02, 0x4a
	.zero		1
	.zero		1


	//----- nvinfo : EIATTR_EXIT_INSTR_OFFSETS
	.align		4
        /*0068*/ 	.byte	0x04, 0x1c
        /*006a*/ 	.short	(.L_195 - .L_194)


	//   ....[0]....
.L_194:
        /*006c*/ 	.word	0x00000080


	//   ....[1]....
        /*0070*/ 	.word	0x00000340


	//----- nvinfo : EIATTR_CRS_STACK_SIZE
	.align		4
.L_195:
        /*0074*/ 	.byte	0x04, 0x1e
        /*0076*/ 	.short	(.L_197 - .L_196)
.L_196:
        /*0078*/ 	.word	0x00000000


	//----- nvinfo : EIATTR_CBANK_PARAM_SIZE
	.align		4
.L_197:
        /*007c*/ 	.byte	0x03, 0x19
        /*007e*/ 	.short	0x0020


	//----- nvinfo : EIATTR_PARAM_CBANK
	.align		4
        /*0080*/ 	.byte	0x04, 0x0a
        /*0082*/ 	.short	(.L_199 - .L_198)
	.align		4
.L_198:
        /*0084*/ 	.word	index@(.nv.constant0._Z22dot_mult_scalar_weightPfS_S_ii)
        /*0088*/ 	.short	0x0380
        /*008a*/ 	.short	0x0020


	//----- nvinfo : EIATTR_SW_WAR
	.align		4
.L_199:
        /*008c*/ 	.byte	0x04, 0x36
        /*008e*/ 	.short	(.L_201 - .L_200)
.L_200:
        /*0090*/ 	.word	0x00000008
.L_201:


//--------------------- .nv.info._Z22dot_mult_tensor_weightPfS_S_ii --------------------------
	.section	.nv.info._Z22dot_mult_tensor_weightPfS_S_ii,"",@"SHT_CUDA_INFO"
	.sectionflags	@""
	.align	4


	//----- nvinfo : EIATTR_CUDA_API_VERSION
	.align		4
        /*0000*/ 	.byte	0x04, 0x37
        /*0002*/ 	.short	(.L_203 - .L_202)
.L_202:
        /*0004*/ 	.word	0x00000082


	//----- nvinfo : EIATTR_KPARAM_INFO
	.align		4
.L_203:
        /*0008*/ 	.byte	0x04, 0x17
        /*000a*/ 	.short	(.L_205 - .L_204)
.L_204:
        /*000c*/ 	.word	0x00000000
        /*0010*/ 	.short	0x0004
        /*0012*/ 	.short	0x001c
        /*0014*/ 	.byte	0x00, 0xf0, 0x11, 0x00


	//----- nvinfo : EIATTR_KPARAM_INFO
	.align		4
.L_205:
        /*0018*/ 	.byte	0x04, 0x17
        /*001a*/ 	.short	(.L_207 - .L_206)
.L_206:
        /*001c*/ 	.word	0x00000000
        /*0020*/ 	.short	0x0003
        /*0022*/ 	.short	0x0018
        /*0024*/ 	.byte	0x00, 0xf0, 0x11, 0x00


	//----- nvinfo : EIATTR_KPARAM_INFO
	.align		4
.L_207:
        /*0028*/ 	.byte	0x04, 0x17
        /*002a*/ 	.short	(.L_209 - .L_208)
.L_208:
        /*002c*/ 	.word	0x00000000
        /*0030*/ 	.short	0x0002
        /*0032*/ 	.short	0x0010
        /*0034*/ 	.byte	0x00, 0xf5, 0x21, 0x00


	//----- nvinfo : EIATTR_KPARAM_INFO
	.align		4
.L_209:
        /*0038*/ 	.byte	0x04, 0x17
        /*003a*/ 	.short	(.L_211 - .L_210)
.L_210:
        /*003c*/ 	.word	0x00000000
        /*0040*/ 	.short	0x0001
        /*0042*/ 	.short	0x0008
        /*0044*/ 	.byte	0x00, 0xf5, 0x21, 0x00


	//----- nvinfo : EIATTR_KPARAM_INFO
	.align		4
.L_211:
        /*0048*/ 	.byte	0x04, 0x17
        /*004a*/ 	.short	(.L_213 - .L_212)
.L_212:
        /*004c*/ 	.word	0x00000000
        /*0050*/ 	.short	0x0000
        /*0052*/ 	.short	0x0000
        /*0054*/ 	.byte	0x00, 0xf5, 0x21, 0x00


	//----- nvinfo : EIATTR_SPARSE_MMA_MASK
	.align		4
.L_213:
        /*0058*/ 	.byte	0x03, 0x50
        /*005a*/ 	.short	0x0000


	//----- nvinfo : EIATTR_MAXREG_COUNT
	.align		4
        /*005c*/ 	.byte	0x03, 0x1b
        /*005e*/ 	.short	0x00ff


	//----- nvinfo : EIATTR_MERCURY_ISA_VERSION
	.align		4
        /*0060*/ 	.byte	0x03, 0x5f
        /*0062*/ 	.short	0x0101


	//----- nvinfo : EIATTR_VRC_CTA_INIT_COUNT
	.align		4
        /*0064*/ 	.byte	0x02, 0x4a
	.zero		1
	.zero		1


	//----- nvinfo : EIATTR_EXIT_INSTR_OFFSETS
	.align		4
        /*0068*/ 	.byte	0x04, 0x1c
        /*006a*/ 	.short	(.L_215 - .L_214)


	//   ....[0]....
.L_214:
        /*006c*/ 	.word	0x00000080


	//   ....[1]....
        /*0070*/ 	.word	0x00000190


	//----- nvinfo : EIATTR_CRS_STACK_SIZE
	.align		4
.L_215:
        /*0074*/ 	.byte	0x04, 0x1e
        /*0076*/ 	.short	(.L_217 - .L_216)
.L_216:
        /*0078*/ 	.word	0x00000000


	//----- nvinfo : EIATTR_CBANK_PARAM_SIZE
	.align		4
.L_217:
        /*007c*/ 	.byte	0x03, 0x19
        /*007e*/ 	.short	0x0020


	//----- nvinfo : EIATTR_PARAM_CBANK
	.align		4
        /*0080*/ 	.byte	0x04, 0x0a
        /*0082*/ 	.short	(.L_219 - .L_218)
	.align		4
.L_218:
        /*0084*/ 	.word	index@(.nv.constant0._Z22dot_mult_tensor_weightPfS_S_ii)
        /*0088*/ 	.short	0x0380
        /*008a*/ 	.short	0x0020


	//----- nvinfo : EIATTR_SW_WAR
	.align		4
.L_219:
        /*008c*/ 	.byte	0x04, 0x36
        /*008e*/ 	.short	(.L_221 - .L_220)
.L_220:
        /*0090*/ 	.word	0x00000008
.L_221:


//--------------------- .nv.info._Z18dot_mult_to_bufferPfS_S_iii --------------------------
	.section	.nv.info._Z18dot_mult_to_bufferPfS_S_iii,"",@"SHT_CUDA_INFO"
	.sectionflags	@""
	.align	4


	//----- nvinfo : EIATTR_CUDA_API_VERSION
	.align		4
        /*0000*/ 	.byte	0x04, 0x37
        /*0002*/ 	.short	(.L_223 - .L_222)
.L_222:
        /*0004*/ 	.word	0x00000082


	//----- nvinfo : EIATTR_KPARAM_INFO
	.align		4
.L_223:
        /*0008*/ 	.byte	0x04, 0x17
        /*000a*/ 	.short	(.L_225 - .L_224)
.L_224:
        /*000c*/ 	.word	0x00000000
        /*0010*/ 	.short	0x0005
        /*0012*/ 	.short	0x0020
        /*0014*/ 	.byte	0x00, 0xf0, 0x11, 0x00


	//----- nvinfo : EIATTR_KPARAM_INFO
	.align		4
.L_225:
        /*0018*/ 	.byte	0x04, 0x17
        /*001a*/ 	.short	(.L_227 - .L_226)
.L_226:
        /*001c*/ 	.word	0x00000000
        /*0020*/ 	.short	0x0004
        /*0022*/ 	.short	0x001c
        /*0024*/ 	.byte	0x00, 0xf0, 0x11, 0x00


	//----- nvinfo : EIATTR_KPARAM_INFO
	.align		4
.L_227:
        /*0028*/ 	.byte	0x04, 0x17
        /*002a*/ 	.short	(.L_229 - .L_228)
.L_228:
        /*002c*/ 	.word	0x00000000
        /*0030*/ 	.short	0x0003
        /*0032*/ 	.short	0x0018
        /*0034*/ 	.byte	0x00, 0xf0, 0x11, 0x00


	//----- nvinfo : EIATTR_KPARAM_INFO
	.align		4
.L_229:
        /*0038*/ 	.byte	0x04, 0x17
        /*003a*/ 	.short	(.L_231 - .L_230)
.L_230:
        /*003c*/ 	.word	0x00000000
        /*0040*/ 	.short	0x0002
        /*0042*/ 	.short	0x0010
        /*0044*/ 	.byte	0x00, 0xf5, 0x21, 0x00


	//----- nvinfo : EIATTR_KPARAM_INFO
	.align		4
.L_231:
        /*0048*/ 	.byte	0x04, 0x17
        /*004a*/ 	.short	(.L_233 - .L_232)
.L_232:
        /*004c*/ 	.word	0x00000000
        /*0050*/ 	.short	0x0001
        /*0052*/ 	.short	0x0008
        /*0054*/ 	.byte	0x00, 0xf5, 0x21, 0x00


	//----- nvinfo : EIATTR_KPARAM_INFO
	.align		4
.L_233:
        /*0058*/ 	.byte	0x04, 0x17
        /*005a*/ 	.short	(.L_235 - .L_234)
.L_234:
        /*005c*/ 	.word	0x00000000
        /*0060*/ 	.short	0x0000
        /*0062*/ 	.short	0x0000
        /*0064*/ 	.byte	0x00, 0xf5, 0x21, 0x00


	//----- nvinfo : EIATTR_SPARSE_MMA_MASK
	.align		4
.L_235:
        /*0068*/ 	.byte	0x03, 0x50
        /*006a*/ 	.short	0x0000


	//----- nvinfo : EIATTR_MAXREG_COUNT
	.align		4
        /*006c*/ 	.byte	0x03, 0x1b
        /*006e*/ 	.short	0x00ff


	//----- nvinfo : EIATTR_MERCURY_ISA_VERSION
	.align		4
        /*0070*/ 	.byte	0x03, 0x5f
        /*0072*/ 	.short	0x0101


	//----- nvinfo : EIATTR_VRC_CTA_INIT_COUNT
	.align		4
        /*0074*/ 	.byte	0x02, 0x4a
	.zero		1
	.zero		1


	//----- nvinfo : EIATTR_EXIT_INSTR_OFFSETS
	.align		4
        /*0078*/ 	.byte	0x04, 0x1c
        /*007a*/ 	.short	(.L_237 - .L_236)


	//   ....[0]....
.L_236:
        /*007c*/ 	.word	0x00000090


	//   ....[1]....
        /*0080*/ 	.word	0x000001a0


	//----- nvinfo : EIATTR_CRS_STACK_SIZE
	.align		4
.L_237:
        /*0084*/ 	.byte	0x04, 0x1e
        /*0086*/ 	.short	(.L_239 - .L_238)
.L_238:
        /*0088*/ 	.word	0x00000000


	//----- nvinfo : EIATTR_CBANK_PARAM_SIZE
	.align		4
.L_239:
        /*008c*/ 	.byte	0x03, 0x19
        /*008e*/ 	.short	0x0024


	//----- nvinfo : EIATTR_PARAM_CBANK
	.align		4
        /*0090*/ 	.byte	0x04, 0x0a
        /*0092*/ 	.short	(.L_241 - .L_240)
	.align		4
.L_240:
        /*0094*/ 	.word	index@(.nv.constant0._Z18dot_mult_to_bufferPfS_S_iii)
        /*0098*/ 	.short	0x0380
        /*009a*/ 	.short	0x0024


	//----- nvinfo : EIATTR_SW_WAR
	.align		4
.L_241:
        /*009c*/ 	.byte	0x04, 0x36
        /*009e*/ 	.short	(.L_243 - .L_242)
.L_242:
        /*00a0*/ 	.word	0x00000008
.L_243:


//--------------------- .nv.info._Z23show_dot_mult_to_bufferPfii --------------------------
	.section	.nv.info._Z23show_dot_mult_to_bufferPfii,"",@"SHT_CUDA_INFO"
	.sectionflags	@""
	.align	4


	//----- nvinfo : EIATTR_CUDA_API_VERSION
	.align		4
        /*0000*/ 	.byte	0x04, 0x37
        /*0002*/ 	.short	(.L_245 - .L_244)
.L_244:
        /*0004*/ 	.word	0x00000082


	//----- nvinfo : EIATTR_KPARAM_INFO
	.align		4
.L_245:
        /*0008*/ 	.byte	0x04, 0x17
        /*000a*/ 	.short	(.L_247 - .L_246)
.L_246:
        /*000c*/ 	.word	0x00000000
        /*0010*/ 	.short	0x0002
        /*0012*/ 	.short	0x000c
        /*0014*/ 	.byte	0x00, 0xf0, 0x11, 0x00


	//----- nvinfo : EIATTR_KPARAM_INFO
	.align		4
.L_247:
        /*0018*/ 	.byte	0x04, 0x17
        /*001a*/ 	.short	(.L_249 - .L_248)
.L_248:
        /*001c*/ 	.word	0x00000000
        /*0020*/ 	.short	0x0001
        /*0022*/ 	.short	0x0008
        /*0024*/ 	.byte	0x00, 0xf0, 0x11, 0x00


	//----- nvinfo : EIATTR_KPARAM_INFO
	.align		4
.L_249:
        /*0028*/ 	.byte	0x04, 0x17
        /*002a*/ 	.short	(.L_251 - .L_250)
.L_250:
        /*002c*/ 	.word	0x00000000
        /*0030*/ 	.short	0x0000
        /*0032*/ 	.short	0x0000
        /*0034*/ 	.byte	0x00, 0xf5, 0x21, 0x00


	//----- nvinfo : EIATTR_SPARSE_MMA_MASK
	.align		4
.L_251:
        /*0038*/ 	.byte	0x03, 0x50
        /*003a*/ 	.short	0x0000


	//----- nvinfo : EIATTR_MAXREG_COUNT
	.align		4
        /*003c*/ 	.byte	0x03, 0x1b
        /*003e*/ 	.short	0x00ff


	//----- nvinfo : EIATTR_EXTERNS
	.align		4
        /*0040*/ 	.byte	0x04, 0x0f
        /*0042*/ 	.short	(.L_253 - .L_252)


	//   ....[0]....
	.align		4
.L_252:
        /*0044*/ 	.word	index@(vprintf)


	//----- nvinfo : EIATTR_MERCURY_ISA_VERSION
	.align		4
.L_253:
        /*0048*/ 	.byte	0x03, 0x5f
        /*004a*/ 	.short	0x0101


	//----- nvinfo : EIATTR_VRC_CTA_INIT_COUNT
	.align		4
        /*004c*/ 	.byte	0x02, 0x4a
	.zero		1
	.zero		1


	//----- nvinfo : EIATTR_SYSCALL_OFFSETS
	.align		4
        /*0050*/ 	.byte	0x04, 0x46
        /*0052*/ 	.short	(.L_255 - .L_254)


	//   ....[0]....
.L_254:
        /*0054*/ 	.word	0x000002e0


	//   ....[1]....
        /*0058*/ 	.word	0x000003a0


	//   ....[2]....
        /*005c*/ 	.word	0x00000450


	//   ....[3]....
        /*0060*/ 	.word	0x00000500


	//   ....[4]....
        /*0064*/ 	.word	0x000005b0


	//   ....[5]....
        /*0068*/ 	.word	0x00000660


	//   ....[6]....
        /*006c*/ 	.word	0x00000710


	//   ....[7]....
        /*0070*/ 	.word	0x000007c0


	//   ....[8]....
        /*0074*/ 	.word	0x00000870


	//   ....[9]....
        /*0078*/ 	.word	0x00000920


	//   ....[10]....
        /*007c*/ 	.word	0x000009d0


	//   ....[11]....
        /*0080*/ 	.word	0x00000a80


	//   ....[12]....
        /*0084*/ 	.word	0x00000b30


	//   ....[13]....
        /*0088*/ 	.word	0x00000be0


	//   ....[14]....
        /*008c*/ 	.word	0x00000c90


	//   ....[15]....
        /*0090*/ 	.word	0x00000d40


	//   ....[16]....
        /*0094*/ 	.word	0x00000f00


	//   ....[17]....
        /*0098*/ 	.word	0x00001000


	//   ....[18]....
        /*009c*/ 	.word	0x000010c0


	//   ....[19]....
        /*00a0*/ 	.word	0x00001170


	//   ....[20]....
        /*00a4*/ 	.word	0x00001220


	//   ....[21]....
        /*00a8*/ 	.word	0x000012d0


	//   ....[22]....
        /*00ac*/ 	.word	0x00001380


	//   ....[23]....
        /*00b0*/ 	.word	0x00001430


	//   ....[24]....
        /*00b4*/ 	.word	0x00001580


	//   ....[25]....
        /*00b8*/ 	.word	0x00001680


	//   ....[26]....
        /*00bc*/ 	.word	0x00001740


	//   ....[27]....
        /*00c0*/ 	.word	0x000017f0


	//   ....[28]....
        /*00c4*/ 	.word	0x00001940


	//   ....[29]....
        /*00c8*/ 	.word	0x00001aa0


	//   ....[30]....
        /*00cc*/ 	.word	0x00001b70


	//   ....[31]....
        /*00d0*/ 	.word	0x00001bf0


	//   ....[32]....
        /*00d4*/ 	.word	0x00001d50


	//   ....[33]....
        /*00d8*/ 	.word	0x00001dc0


	//   ....[34]....
        /*00dc*/ 	.word	0x00001e30


	//   ....[35]....
        /*00e0*/ 	.word	0x00001ea0


	//   ....[36]....
        /*00e4*/ 	.word	0x00001fb0


	//----- nvinfo : EIATTR_EXIT_INSTR_OFFSETS
	.align		4
.L_255:
        /*00e8*/ 	.byte	0x04, 0x1c
        /*00ea*/ 	.short	(.L_257 - .L_256)


	//   ....[0]....
.L_256:
        /*00ec*/ 	.word	0x00000080


	//   ....[1]....
        /*00f0*/ 	.word	0x00001c30


	//   ....[2]....
        /*00f4*/ 	.word	0x00001ef0


	//   ....[3]....
        /*00f8*/ 	.word	0x00001fe0


	//----- nvinfo : EIATTR_CRS_STACK_SIZE
	.align		4
.L_257:
        /*00fc*/ 	.byte	0x04, 0x1e
        /*00fe*/ 	.short	(.L_259 - .L_258)
.L_258:
        /*0100*/ 	.word	0x00000000


	//----- nvinfo : EIATTR_CBANK_PARAM_SIZE
	.align		4
.L_259:
        /*0104*/ 	.byte	0x03, 0x19
        /*0106*/ 	.short	0x0010


	//----- nvinfo : EIATTR_PARAM_CBANK
	.align		4
        /*0108*/ 	.byte	0x04, 0x0a
        /*010a*/ 	.short	(.L_261 - .L_260)
	.align		4
.L_260:
        /*010c*/ 	.word	index@(.nv.constant0._Z23show_dot_mult_to_bufferPfii)
        /*0110*/ 	.short	0x0380
        /*0112*/ 	.short	0x0010


	//----- nvinfo : EIATTR_SW_WAR
	.align		4
.L_261:
        /*0114*/ 	.byte	0x04, 0x36
        /*0116*/ 	.short	(.L_263 - .L_262)
.L_262:
        /*0118*/ 	.word	0x00000008
.L_263:


//--------------------- .nv.info._Z23aggregate_remote2remotePfPiS_S0_S0_S0_iib --------------------------
	.section	.nv.info._Z23aggregate_remote2remotePfPiS_S0_S0_S0_iib,"",@"SHT_CUDA_INFO"
	.sectionflags	@""
	.align	4


	//----- nvinfo : EIATTR_CUDA_API_VERSION
	.align		4
        /*0000*/ 	.byte	0x04, 0x37
        /*0002*/ 	.short	(.L_265 - .L_264)
.L_264:
        /*0004*/ 	.word	0x00000082


	//----- nvinfo : EIATTR_KPARAM_INFO
	.align		4
.L_265:
        /*0008*/ 	.byte	0x04, 0x17
        /*000a*/ 	.short	(.L_267 - .L_266)
.L_266:
        /*000c*/ 	.word	0x00000000
        /*0010*/ 	.short	0x0008
        /*0012*/ 	.short	0x0038
        /*0014*/ 	.byte	0x00, 0xf0, 0x05, 0x00


	//----- nvinfo : EIATTR_KPARAM_INFO
	.align		4
.L_267:
        /*0018*/ 	.byte	0x04, 0x17
        /*001a*/ 	.short	(.L_269 - .L_268)
.L_268:
        /*001c*/ 	.word	0x00000000
        /*0020*/ 	.short	0x0007
        /*0022*/ 	.short	0x0034
        /*0024*/ 	.byte	0x00, 0xf0, 0x11, 0x00


	//----- nvinfo : EIATTR_KPARAM_INFO
	.align		4
.L_269:
        /*0028*/ 	.byte	0x04, 0x17
        /*002a*/ 	.short	(.L_271 - .L_270)
.L_270:
        /*002c*/ 	.word	0x00000000
        /*0030*/ 	.short	0x0006
        /*0032*/ 	.short	0x0030
        /*0034*/ 	.byte	0x00, 0xf0, 0x11, 0x00


	//----- nvinfo : EIATTR_KPARAM_INFO
	.align		4
.L_271:
        /*0038*/ 	.byte	0x04, 0x17
        /*003a*/ 	.short	(.L_273 - .L_272)
.L_272:
        /*003c*/ 	.word	0x00000000
        /*0040*/ 	.short	0x0005
        /*0042*/ 	.short	0x0028
        /*0044*/ 	.byte	0x00, 0xf5, 0x21, 0x00


	//----- nvinfo : EIATTR_KPARAM_INFO
	.align		4
.L_273:
        /*0048*/ 	.byte	0x04, 0x17
        /*004a*/ 	.short	(.L_275 - .L_274)
.L_274:
        /*004c*/ 	.word	0x00000000
        /*0050*/ 	.short	0x0004
        /*0052*/ 	.short	0x0020
        /*0054*/ 	.byte	0x00, 0xf5, 0x21, 0x00


	//----- nvinfo : EIATTR_KPARAM_INFO
	.align		4
.L_275:
        /*0058*/ 	.byte	0x04, 0x17
        /*005a*/ 	.short	(.L_277 - .L_276)
.L_276:
        /*005c*/ 	.word	0x00000000
        /*0060*/ 	.short	0x0003
        /*0062*/ 	.short	0x0018
        /*0064*/ 	.byte	0x00, 0xf5, 0x21, 0x00


	//----- nvinfo : EIATTR_KPARAM_INFO
	.align		4
.L_277:
        /*0068*/ 	.byte	0x04, 0x17
        /*006a*/ 	.short	(.L_279 - .L_278)
.L_278:
        /*006c*/ 	.word	0x00000000
        /*0070*/ 	.short	0x0002
        /*0072*/ 	.short	0x0010
        /*0074*/ 	.byte	0x00, 0xf5, 0x21, 0x00


	//----- nvinfo : EIATTR_KPARAM_INFO
	.align		4
.L_279:
        /*0078*/ 	.byte	0x04, 0x17
        /*007a*/ 	.short	(.L_281 - .L_280)
.L_280:
        /*007c*/ 	.word	0x00000000
        /*0080*/ 	.short	0x0001
        /*0082*/ 	.short	0x0008
        /*0084*/ 	.byte	0x00, 0xf5, 0x21, 0x00


	//----- nvinfo : EIATTR_KPARAM_INFO
	.align		4
.L_281:
        /*0088*/ 	.byte	0x04, 0x17
        /*008a*/ 	.short	(.L_283 - .L_282)
.L_282:
        /*008c*/ 	.word	0x00000000
        /*0090*/ 	.short	0x0000
        /*0092*/ 	.short	0x0000
        /*0094*/ 	.byte	0x00, 0xf5, 0x21, 0x00


	//----- nvinfo : EIATTR_SPARSE_MMA_MASK
	.align		4
.L_283:
        /*0098*/ 	.byte	0x03, 0x50
        /*009a*/ 	.short	0x0000


	//----- nvinfo : EIATTR_MAXREG_COUNT
	.align		4
        /*009c*/ 	.byte	0x03, 0x1b
        /*009e*/ 	.short	0x00ff


	//----- nvinfo : EIATTR_MERCURY_ISA_VERSION
	.align		4
        /*00a0*/ 	.byte	0x03, 0x5f
        /*00a2*/ 	.short	0x0101


	//----- nvinfo : EIATTR_VRC_CTA_INIT_COUNT
	.align		4
        /*00a4*/ 	.byte	0x02, 0x4a
	.zero		1
	.zero		1


	//----- nvinfo : EIATTR_EXIT_INSTR_OFFSETS
	.align		4
        /*00a8*/ 	.byte	0x04, 0x1c
        /*00aa*/ 	.short	(.L_285 - .L_284)


	//   ....[0]....
.L_284:
        /*00ac*/ 	.word	0x00000080


	//   ....[1]....
        /*00b0*/ 	.word	0x00000470


	//----- nvinfo : EIATTR_CRS_STACK_SIZE
	.align		4
.L_285:
        /*00b4*/ 	.byte	0x04, 0x1e
        /*00b6*/ 	.short	(.L_287 - .L_286)
.L_286:
        /*00b8*/ 	.word	0x00000000


	//----- nvinfo : EIATTR_CBANK_PARAM_SIZE
	.align		4
.L_287:
        /*00bc*/ 	.byte	0x03, 0x19
        /*00be*/ 	.short	0x0039


	//----- nvinfo : EIATTR_PARAM_CBANK
	.align		4
        /*00c0*/ 	.byte	0x04, 0x0a
        /*00c2*/ 	.short	(.L_289 - .L_288)
	.align		4
.L_288:
        /*00c4*/ 	.word	index@(.nv.constant0._Z23aggregate_remote2remotePfPiS_S0_S0_S0_iib)
        /*00c8*/ 	.short	0x0380
        /*00ca*/ 	.short	0x0039


	//----- nvinfo : EIATTR_SW_WAR
	.align		4
.L_289:
        /*00cc*/ 	.byte	0x04, 0x36
        /*00ce*/ 	.short	(.L_291 - .L_290)
.L_290:
        /*00d0*/ 	.word	0x00000008
.L_291:


//--------------------- .nv.info._Z22aggregate_remote2localPfS_PiS0_S0_iiib --------------------------
	.section	.nv.info._Z22aggregate_remote2localPfS_PiS0_S0_iiib,"",@"SHT_CUDA_INFO"
	.sectionflags	@""
	.align	4


	//----- nvinfo : EIATTR_CUDA_API_VERSION
	.align		4
        /*0000*/ 	.byte	0x04, 0x37
        /*0002*/ 	.short	(.L_293 - .L_292)
.L_292:
        /*0004*/ 	.word	0x00000082


	//----- nvinfo : EIATTR_KPARAM_INFO
	.align		4
.L_293:
        /*0008*/ 	.byte	0x04, 0x17
        /*000a*/ 	.short	(.L_295 - .L_294)
.L_294:
        /*000c*/ 	.word	0x00000000
        /*0010*/ 	.short	0x0008
        /*0012*/ 	.short	0x0034
        /*0014*/ 	.byte	0x00, 0xf0, 0x05, 0x00


	//----- nvinfo : EIATTR_KPARAM_INFO
	.align		4
.L_295:
        /*0018*/ 	.byte	0x04, 0x17
        /*001a*/ 	.short	(.L_297 - .L_296)
.L_296:
        /*001c*/ 	.word	0x00000000
        /*0020*/ 	.short	0x0007
        /*0022*/ 	.short	0x0030
        /*0024*/ 	.byte	0x00, 0xf0, 0x11, 0x00


	//----- nvinfo : EIATTR_KPARAM_INFO
	.align		4
.L_297:
        /*0028*/ 	.byte	0x04, 0x17
        /*002a*/ 	.short	(.L_299 - .L_298)
.L_298:
        /*002c*/ 	.word	0x00000000
        /*0030*/ 	.short	0x0006
        /*0032*/ 	.short	0x002c
        /*0034*/ 	.byte	0x00, 0xf0, 0x11, 0x00


	//----- nvinfo : EIATTR_KPARAM_INFO
	.align		4
.L_299:
        /*0038*/ 	.byte	0x04, 0x17
        /*003a*/ 	.short	(.L_301 - .L_300)
.L_300:
        /*003c*/ 	.word	0x00000000
        /*0040*/ 	.short	0x0005
        /*0042*/ 	.short	0x0028
        /*0044*/ 	.byte	0x00, 0xf0, 0x11, 0x00


	//----- nvinfo : EIATTR_KPARAM_INFO
	.align		4
.L_301:
        /*0048*/ 	.byte	0x04, 0x17
        /*004a*/ 	.short	(.L_303 - .L_302)
.L_302:
        /*004c*/ 	.word	0x00000000
        /*0050*/ 	.short	0x0004
        /*0052*/ 	.short	0x0020
        /*0054*/ 	.byte	0x00, 0xf5, 0x21, 0x00


	//----- nvinfo : EIATTR_KPARAM_INFO
	.align		4
.L_303:
        /*0058*/ 	.byte	0x04, 0x17
        /*005a*/ 	.short	(.L_305 - .L_304)
.L_304:
        /*005c*/ 	.word	0x00000000
        /*0060*/ 	.short	0x0003
        /*0062*/ 	.short	0x0018
        /*0064*/ 	.byte	0x00, 0xf5, 0x21, 0x00


	//----- nvinfo : EIATTR_KPARAM_INFO
	.align		4
.L_305:
        /*0068*/ 	.byte	0x04, 0x17
        /*006a*/ 	.short	(.L_307 - .L_306)
.L_306:
        /*006c*/ 	.word	0x00000000
        /*0070*/ 	.short	0x0002
        /*0072*/ 	.short	0x0010
        /*0074*/ 	.byte	0x00, 0xf5, 0x21, 0x00


	//----- nvinfo : EIATTR_KPARAM_INFO
	.align		4
.L_307:
        /*0078*/ 	.byte	0x04, 0x17
        /*007a*/ 	.short	(.L_309 - .L_308)
.L_308:
        /*007c*/ 	.word	0x00000000
        /*0080*/ 	.short	0x0001
        /*0082*/ 	.short	0x0008
        /*0084*/ 	.byte	0x00, 0xf5, 0x21, 0x00


	//----- nvinfo : EIATTR_KPARAM_INFO
	.align		4
.L_309:
        /*0088*/ 	.byte	0x04, 0x17
        /*008a*/ 	.short	(.L_311 - .L_310)
.L_310:
        /*008c*/ 	.word	0x00000000
        /*0090*/ 	.short	0x0000
        /*0092*/ 	.short	0x0000
        /*0094*/ 	.byte	0x00, 0xf5, 0x21, 0x00


	//----- nvinfo : EIATTR_SPARSE_MMA_MASK
	.align		4
.L_311:
        /*0098*/ 	.byte	0x03, 0x50
        /*009a*/ 	.short	0x0000


	//----- nvinfo : EIATTR_MAXREG_COUNT
	.align		4
        /*009c*/ 	.byte	0x03, 0x1b
        /*009e*/ 	.short	0x00ff


	//----- nvinfo : EIATTR_MERCURY_ISA_VERSION
	.align		4
        /*00a0*/ 	.byte	0x03, 0x5f
        /*00a2*/ 	.short	0x0101


	//----- nvinfo : EIATTR_VRC_CTA_INIT_COUNT
	.align		4
        /*00a4*/ 	.byte	0x02, 0x4a
	.zero		1
	.zero		1


	//----- nvinfo : EIATTR_EXIT_INSTR_OFFSETS
	.align		4
        /*00a8*/ 	.byte	0x04, 0x1c
        /*00aa*/ 	.short	(.L_313 - .L_312)


	//   ....[0]....
.L_312:
        /*00ac*/ 	.word	0x00000080


	//   ....[1]....
        /*00b0*/ 	.word	0x00000430


	//----- nvinfo : EIATTR_CRS_STACK_SIZE
	.align		4
.L_313:
        /*00b4*/ 	.byte	0x04, 0x1e
        /*00b6*/ 	.short	(.L_315 - .L_314)
.L_314:
        /*00b8*/ 	.word	0x00000000


	//----- nvinfo : EIATTR_CBANK_PARAM_SIZE
	.align		4
.L_315:
        /*00bc*/ 	.byte	0x03, 0x19
        /*00be*/ 	.short	0x0035


	//----- nvinfo : EIATTR_PARAM_CBANK
	.align		4
        /*00c0*/ 	.byte	0x04, 0x0a
        /*00c2*/ 	.short	(.L_317 - .L_316)
	.align		4
.L_316:
        /*00c4*/ 	.word	index@(.nv.constant0._Z22aggregate_remote2localPfS_PiS0_S0_iiib)
        /*00c8*/ 	.short	0x0380
        /*00ca*/ 	.short	0x0035


	//----- nvinfo : EIATTR_SW_WAR
	.align		4
.L_317:
        /*00cc*/ 	.byte	0x04, 0x36
        /*00ce*/ 	.short	(.L_319 - .L_318)
.L_318:
        /*00d0*/ 	.word	0x00000008
.L_319:


//--------------------- .nv.info._Z22deSerializeToGPUkernelPfS_mmmmb --------------------------
	.section	.nv.info._Z22deSerializeToGPUkernelPfS_mmmmb,"",@"SHT_CUDA_INFO"
	.sectionflags	@""
	.align	4


	//----- nvinfo : EIATTR_CUDA_API_VERSION
	.align		4
        /*0000*/ 	.byte	0x04, 0x37
        /*0002*/ 	.short	(.L_321 - .L_320)
.L_320:
        /*0004*/ 	.word	0x00000082


	//----- nvinfo : EIATTR_KPARAM_INFO
	.align		4
.L_321:
        /*0008*/ 	.byte	0x04, 0x17
        /*000a*/ 	.short	(.L_323 - .L_322)
.L_322:
        /*000c*/ 	.word	0x00000000
        /*0010*/ 	.short	0x0006
        /*0012*/ 	.short	0x0030
        /*0014*/ 	.byte	0x00, 0xf0, 0x05, 0x00


	//----- nvinfo : EIATTR_KPARAM_INFO
	.align		4
.L_323:
        /*0018*/ 	.byte	0x04, 0x17
        /*001a*/ 	.short	(.L_325 - .L_324)
.L_324:
        /*001c*/ 	.word	0x00000000
        /*0020*/ 	.short	0x0005
        /*0022*/ 	.short	0x0028
        /*0024*/ 	.byte	0x00, 0xf0, 0x21, 0x00


	//----- nvinfo : EIATTR_KPARAM_INFO
	.align		4
.L_325:
        /*0028*/ 	.byte	0x04, 0x17
        /*002a*/ 	.short	(.L_327 - .L_326)
.L_326:
        /*002c*/ 	.word	0x00000000
        /*0030*/ 	.short	0x0004
        /*0032*/ 	.short	0x0020
        /*0034*/ 	.byte	0x00, 0xf0, 0x21, 0x00


	//----- nvinfo : EIATTR_KPARAM_INFO
	.align		4
.L_327:
        /*0038*/ 	.byte	0x04, 0x17
        /*003a*/ 	.short	(.L_329 - .L_328)
.L_328:
        /*003c*/ 	.word	0x00000000
        /*0040*/ 	.short	0x0003
        /*0042*/ 	.short	0x0018
        /*0044*/ 	.byte	0x00, 0xf0, 0x21, 0x00


	//----- nvinfo : EIATTR_KPARAM_INFO
	.align		4
.L_329:
        /*0048*/ 	.byte	0x04, 0x17
        /*004a*/ 	.short	(.L_331 - .L_330)
.L_330:
        /*004c*/ 	.word	0x00000000
        /*0050*/ 	.short	0x0002
        /*0052*/ 	.short	0x0010
        /*0054*/ 	.byte	0x00, 0xf0, 0x21, 0x00


	//----- nvinfo : EIATTR_KPARAM_INFO
	.align		4
.L_331:
        /*0058*/ 	.byte	0x04, 0x17
        /*005a*/ 	.short	(.L_333 - .L_332)
.L_332:
        /*005c*/ 	.word	0x00000000
        /*0060*/ 	.short	0x0001
        /*0062*/ 	.short	0x0008
        /*0064*/ 	.byte	0x00, 0xf5, 0x21, 0x00


	//----- nvinfo : EIATTR_KPARAM_INFO
	.align		4
.L_333:
        /*0068*/ 	.byte	0x04, 0x17
        /*006a*/ 	.short	(.L_335 - .L_334)
.L_334:
        /*006c*/ 	.word	0x00000000
        /*0070*/ 	.short	0x0000
        /*0072*/ 	.short	0x0000
        /*0074*/ 	.byte	0x00, 0xf5, 0x21, 0x00


	//----- nvinfo : EIATTR_SPARSE_MMA_MASK
	.align		4
.L_335:
        /*0078*/ 	.byte	0x03, 0x50
        /*007a*/ 	.short	0x0000


	//----- nvinfo : EIATTR_MAXREG_COUNT
	.align		4
        /*007c*/ 	.byte	0x03, 0x1b
        /*007e*/ 	.short	0x00ff


	//----- nvinfo : EIATTR_MERCURY_ISA_VERSION
	.align		4
        /*0080*/ 	.byte	0x03, 0x5f
        /*0082*/ 	.short	0x0101


	//----- nvinfo : EIATTR_VRC_CTA_INIT_COUNT
	.align		4
        /*0084*/ 	.byte	0x02, 0x4a
	.zero		1
	.zero		1


	//----- nvinfo : EIATTR_EXIT_INSTR_OFFSETS
	.align		4
        /*0088*/ 	.byte	0x04, 0x1c
        /*008a*/ 	.short	(.L_337 - .L_336)


	//   ....[0]....
.L_336:
        /*008c*/ 	.word	0x000000d0


	//   ....[1]....
        /*0090*/ 	.word	0x00000aa0


	//   ....[2]....
        /*0094*/ 	.word	0x00001d00


	//----- nvinfo : EIATTR_CRS_STACK_SIZE
	.align		4
.L_337:
        /*0098*/ 	.byte	0x04, 0x1e
        /*009a*/ 	.short	(.L_339 - .L_338)
.L_338:
        /*009c*/ 	.word	0x00000000


	//----- nvinfo : EIATTR_CBANK_PARAM_SIZE
	.align		4
.L_339:
        /*00a0*/ 	.byte	0x03, 0x19
        /*00a2*/ 	.short	0x0031


	//----- nvinfo : EIATTR_PARAM_CBANK
	.align		4
        /*00a4*/ 	.byte	0x04, 0x0a
        /*00a6*/ 	.short	(.L_341 - .L_340)
	.align		4
.L_340:
        /*00a8*/ 	.word	index@(.nv.constant0._Z22deSerializeToGPUkernelPfS_mmmmb)
        /*00ac*/ 	.short	0x0380
        /*00ae*/ 	.short	0x0031


	//----- nvinfo : EIATTR_SW_WAR
	.align		4
.L_341:
        /*00b0*/ 	.byte	0x04, 0x36
        /*00b2*/ 	.short	(.L_343 - .L_342)
.L_342:
        /*00b4*/ 	.word	0x00000008
.L_343:


//--------------------- .nv.info._Z27aggregate_data_buffer_debugPfS_mmmmb --------------------------
	.section	.nv.info._Z27aggregate_data_buffer_debugPfS_mmmmb,"",@"SHT_CUDA_INFO"
	.sectionflags	@""
	.align	4


	//----- nvinfo : EIATTR_CUDA_API_VERSION
	.align		4
        /*0000*/ 	.byte	0x04, 0x37
        /*0002*/ 	.short	(.L_345 - .L_344)
.L_344:
        /*0004*/ 	.word	0x00000082


	//----- nvinfo : EIATTR_KPARAM_INFO
	.align		4
.L_345:
        /*0008*/ 	.byte	0x04, 0x17
        /*000a*/ 	.short	(.L_347 - .L_346)
.L_346:
        /*000c*/ 	.word	0x00000000
        /*0010*/ 	.short	0x0006
        /*0012*/ 	.short	0x0030
        /*0014*/ 	.byte	0x00, 0xf0, 0x05, 0x00


	//----- nvinfo : EIATTR_KPARAM_INFO
	.align		4
.L_347:
        /*0018*/ 	.byte	0x04, 0x17
        /*001a*/ 	.short	(.L_349 - .L_348)
.L_348:
        /*001c*/ 	.word	0x00000000
        /*0020*/ 	.short	0x0005
        /*0022*/ 	.short	0x0028
        /*0024*/ 	.byte	0x00, 0xf0, 0x21, 0x00


	//----- nvinfo : EIATTR_KPARAM_INFO
	.align		4
.L_349:
        /*0028*/ 	.byte	0x04, 0x17
        /*002a*/ 	.short	(.L_351 - .L_350)
.L_350:
        /*002c*/ 	.word	0x00000000
        /*0030*/ 	.short	0x0004
        /*0032*/ 	.short	0x0020
        /*0034*/ 	.byte	0x00, 0xf0, 0x21, 0x00


	//----- nvinfo : EIATTR_KPARAM_INFO
	.align		4
.L_351:
        /*0038*/ 	.byte	0x04, 0x17
        /*003a*/ 	.short	(.L_353 - .L_352)
.L_352:
        /*003c*/ 	.word	0x00000000
        /*0040*/ 	.short	0x0003
        /*0042*/ 	.short	0x0018
        /*0044*/ 	.byte	0x00, 0xf0, 0x21, 0x00


	//----- nvinfo : EIATTR_KPARAM_INFO
	.align		4
.L_353:
        /*0048*/ 	.byte	0x04, 0x17
        /*004a*/ 	.short	(.L_355 - .L_354)
.L_354:
        /*004c*/ 	.word	0x00000000
        /*0050*/ 	.short	0x0002
        /*0052*/ 	.short	0x0010
        /*0054*/ 	.byte	0x00, 0xf0, 0x21, 0x00


	//----- nvinfo : EIATTR_KPARAM_INFO
	.align		4
.L_355:
        /*0058*/ 	.byte	0x04, 0x17
        /*005a*/ 	.short	(.L_357 - .L_356)
.L_356:
        /*005c*/ 	.word	0x00000000
        /*0060*/ 	.short	0x0001
        /*0062*/ 	.short	0x0008
        /*0064*/ 	.byte	0x00, 0xf5, 0x21, 0x00


	//----- nvinfo : EIATTR_KPARAM_INFO
	.align		4
.L_357:
        /*0068*/ 	.byte	0x04, 0x17
        /*006a*/ 	.short	(.L_359 - .L_358)
.L_358:
        /*006c*/ 	.word	0x00000000
        /*0070*/ 	.short	0x0000
        /*0072*/ 	.short	0x0000
        /*0074*/ 	.byte	0x00, 0xf5, 0x21, 0x00


	//----- nvinfo : EIATTR_SPARSE_MMA_MASK
	.align		4
.L_359:
        /*0078*/ 	.byte	0x03, 0x50
        /*007a*/ 	.short	0x0000


	//----- nvinfo : EIATTR_MAXREG_COUNT
	.align		4
        /*007c*/ 	.byte	0x03, 0x1b
        /*007e*/ 	.short	0x00ff


	//----- nvinfo : EIATTR_MERCURY_ISA_VERSION
	.align		4
        /*0080*/ 	.byte	0x03, 0x5f
        /*0082*/ 	.short	0x0101


	//----- nvinfo : EIATTR_VRC_CTA_INIT_COUNT
	.align		4
        /*0084*/ 	.byte	0x02, 0x4a
	.zero		1
	.zero		1


	//----- nvinfo : EIATTR_EXIT_INSTR_OFFSETS
	.align		4
        /*0088*/ 	.byte	0x04, 0x1c
        /*008a*/ 	.short	(.L_361 - .L_360)


	//   ....[0]....
.L_360:
        /*008c*/ 	.word	0x000000d0


	//   ....[1]....
        /*0090*/ 	.word	0x00000a40


	//   ....[2]....
        /*0094*/ 	.word	0x00001bf0


	//----- nvinfo : EIATTR_CRS_STACK_SIZE
	.align		4
.L_361:
        /*0098*/ 	.byte	0x04, 0x1e
        /*009a*/ 	.short	(.L_363 - .L_362)
.L_362:
        /*009c*/ 	.word	0x00000000


	//----- nvinfo : EIATTR_CBANK_PARAM_SIZE
	.align		4
.L_363:
        /*00a0*/ 	.byte	0x03, 0x19
        /*00a2*/ 	.short	0x0031


	//----- nvinfo : EIATTR_PARAM_CBANK
	.align		4
        /*00a4*/ 	.byte	0x04, 0x0a
        /*00a6*/ 	.short	(.L_365 - .L_364)
	.align		4
.L_364:
        /*00a8*/ 	.word	index@(.nv.constant0._Z27aggregate_data_buffer_debugPfS_mmmmb)
        /*00ac*/ 	.short	0x0380
        /*00ae*/ 	.short	0x0031


	//----- nvinfo : EIATTR_SW_WAR
	.align		4
.L_365:
        /*00b0*/ 	.byte	0x04, 0x36
        /*00b2*/ 	.short	(.L_367 - .L_366)
.L_366:
        /*00b4*/ 	.word	0x00000008
.L_367:


//--------------------- .nv.info._Z21aggregate_data_bufferPfS_miib --------------------------
	.section	.nv.info._Z21aggregate_data_bufferPfS_miib,"",@"SHT_CUDA_INFO"
	.sectionflags	@""
	.align	4


	//----- nvinfo : EIATTR_CUDA_API_VERSION
	.align		4
        /*0000*/ 	.byte	0x04, 0x37
        /*0002*/ 	.short	(.L_369 - .L_368)
.L_368:
        /*0004*/ 	.word	0x00000082


	//----- nvinfo : EIATTR_KPARAM_INFO
	.align		4
.L_369:
        /*0008*/ 	.byte	0x04, 0x17
        /*000a*/ 	.short	(.L_371 - .L_370)
.L_370:
        /*000c*/ 	.word	0x00000000
        /*0010*/ 	.short	0x0005
        /*0012*/ 	.short	0x0020
        /*0014*/ 	.byte	0x00, 0xf0, 0x05, 0x00


	//----- nvinfo : EIATTR_KPARAM_INFO
	.align		4
.L_371:
        /*0018*/ 	.byte	0x04, 0x17
        /*001a*/ 	.short	(.L_373 - .L_372)
.L_372:
        /*001c*/ 	.word	0x00000000
        /*0020*/ 	.short	0x0004
        /*0022*/ 	.short	0x001c
        /*0024*/ 	.byte	0x00, 0xf0, 0x11, 0x00


	//----- nvinfo : EIATTR_KPARAM_INFO
	.align		4
.L_373:
        /*0028*/ 	.byte	0x04, 0x17
        /*002a*/ 	.short	(.L_375 - .L_374)
.L_374:
        /*002c*/ 	.word	0x00000000
        /*0030*/ 	.short	0x0003
        /*0032*/ 	.short	0x0018
        /*0034*/ 	.byte	0x00, 0xf0, 0x11, 0x00


	//----- nvinfo : EIATTR_KPARAM_INFO
	.align		4
.L_375:
        /*0038*/ 	.byte	0x04, 0x17
        /*003a*/ 	.short	(.L_377 - .L_376)
.L_376:
        /*003c*/ 	.word	0x00000000
        /*0040*/ 	.short	0x0002
        /*0042*/ 	.short	0x0010
        /*0044*/ 	.byte	0x00, 0xf0, 0x21, 0x00


	//----- nvinfo : EIATTR_KPARAM_INFO
	.align		4
.L_377:
        /*0048*/ 	.byte	0x04, 0x17
        /*004a*/ 	.short	(.L_379 - .L_378)
.L_378:
        /*004c*/ 	.word	0x00000000
        /*0050*/ 	.short	0x0001
        /*0052*/ 	.short	0x0008
        /*0054*/ 	.byte	0x00, 0xf5, 0x21, 0x00


	//----- nvinfo : EIATTR_KPARAM_INFO
	.align		4
.L_379:
        /*0058*/ 	.byte	0x04, 0x17
        /*005a*/ 	.short	(.L_381 - .L_380)
.L_380:
        /*005c*/ 	.word	0x00000000
        /*0060*/ 	.short	0x0000
        /*0062*/ 	.short	0x0000
        /*0064*/ 	.byte	0x00, 0xf5, 0x21, 0x00


	//----- nvinfo : EIATTR_SPARSE_MMA_MASK
	.align		4
.L_381:
        /*0068*/ 	.byte	0x03, 0x50
        /*006a*/ 	.short	0x0000


	//----- nvinfo : EIATTR_MAXREG_COUNT
	.align		4
        /*006c*/ 	.byte	0x03, 0x1b
        /*006e*/ 	.short	0x00ff


	//----- nvinfo : EIATTR_EXTERNS
	.align		4
        /*0070*/ 	.byte	0x04, 0x0f
        /*0072*/ 	.short	(.L_383 - .L_382)


	//   ....[0]....
	.align		4
.L_382:
        /*0074*/ 	.word	index@(vprintf)


	//----- nvinfo : EIATTR_MERCURY_ISA_VERSION
	.align		4
.L_383:
        /*0078*/ 	.byte	0x03, 0x5f
        /*007a*/ 	.short	0x0101


	//----- nvinfo : EIATTR_VRC_CTA_INIT_COUNT
	.align		4
        /*007c*/ 	.byte	0x02, 0x4a
	.zero		1
	.zero		1


	//----- nvinfo : EIATTR_SYSCALL_OFFSETS
	.align		4
        /*0080*/ 	.byte	0x04, 0x46
        /*0082*/ 	.short	(.L_385 - .L_384)


	//   ....[0]....
.L_384:
        /*0084*/ 	.word	0x00001690


	//----- nvinfo : EIATTR_EXIT_INSTR_OFFSETS
	.align		4
.L_385:
        /*0088*/ 	.byte	0x04, 0x1c
        /*008a*/ 	.short	(.L_387 - .L_386)


	//   ....[0]....
.L_386:
        /*008c*/ 	.word	0x000015e0


	//   ....[1]....
        /*0090*/ 	.word	0x000016a0


	//----- nvinfo : EIATTR_CRS_STACK_SIZE
	.align		4
.L_387:
        /*0094*/ 	.byte	0x04, 0x1e
        /*0096*/ 	.short	(.L_389 - .L_388)
.L_388:
        /*0098*/ 	.word	0x00000000


	//----- nvinfo : EIATTR_CBANK_PARAM_SIZE
	.align		4
.L_389:
        /*009c*/ 	.byte	0x03, 0x19
        /*009e*/ 	.short	0x0021


	//----- nvinfo : EIATTR_PARAM_CBANK
	.align		4
        /*00a0*/ 	.byte	0x04, 0x0a
        /*00a2*/ 	.short	(.L_391 - .L_390)
	.align		4
.L_390:
        /*00a4*/ 	.word	index@(.nv.constant0._Z21aggregate_data_bufferPfS_miib)
        /*00a8*/ 	.short	0x0380
        /*00aa*/ 	.short	0x0021


	//----- nvinfo : EIATTR_SW_WAR
	.align		4
.L_391:
        /*00ac*/ 	.byte	0x04, 0x36
        /*00ae*/ 	.short	(.L_393 - .L_392)
.L_392:
        /*00b0*/ 	.word	0x00000008
.L_393:


//--------------------- .nv.callgraph             --------------------------
	.section	.nv.callgraph,"",@"SHT_CUDA_CALLGRAPH"
	.align	4
	.sectionentsize	8
	.align		4
        /*0000*/ 	.word	0x00000000
	.align		4
        /*0004*/ 	.word	0xffffffff
	.align		4
        /*0008*/ 	.word	index@(_Z10time_mult1PfS_S_iii)
	.align		4
        /*000c*/ 	.word	index@(vprintf)
	.align		4
        /*0010*/ 	.word	index@(_Z23show_dot_mult_to_bufferPfii)
	.align		4
        /*0014*/ 	.word	index@(vprintf)
	.align		4
        /*0018*/ 	.word	index@(_Z21aggregate_data_bufferPfS_miib)
	.align		4
        /*001c*/ 	.word	index@(vprintf)
	.align		4
        /*0020*/ 	.word	0x00000000
	.align		4
        /*0024*/ 	.word	0xfffffffe
	.align		4
        /*0028*/ 	.word	0x00000000
	.align		4
        /*002c*/ 	.word	0xfffffffd
	.align		4
        /*0030*/ 	.word	0x00000000
	.align		4
        /*0034*/ 	.word	0xfffffffc


//--------------------- .nv.constant4             --------------------------
	.section	.nv.constant4,"a",@progbits
	.align	8
	.align		8
.nv.constant4:
        /*0000*/ 	.dword	$str
	.align		8
        /*0008*/ 	.dword	$str$1
	.align		8
        /*0010*/ 	.dword	$str$2
	.align		8
        /*0018*/ 	.dword	$str$3
	.align		8
        /*0020*/ 	.dword	vprintf


//--------------------- .text._Z26time_mult_to_combine_grad1PfS_S_iii --------------------------
	.section	.text._Z26time_mult_to_combine_grad1PfS_S_iii,"ax",@progbits
	.align	128
        .global         _Z26time_mult_to_combine_grad1PfS_S_iii
        .type           _Z26time_mult_to_combine_grad1PfS_S_iii,@function
        .size           _Z26time_mult_to_combine_grad1PfS_S_iii,(.L_x_168 - _Z26time_mult_to_combine_grad1PfS_S_iii)
        .other          _Z26time_mult_to_combine_grad1PfS_S_iii,@"STO_CUDA_ENTRY STV_DEFAULT"
_Z26time_mult_to_combine_grad1PfS_S_iii:
.text._Z26time_mult_to_combine_grad1PfS_S_iii:
[----:B------:R-:W-:Y:S01]  /*0000*/  LDC R1, c[0x0][0x37c] ;  /* 0x0000df00ff017b82 */ /* 0x000fe20000000800 */
[----:B------:R-:W0:Y:S07]  /*0010*/  S2R R2, SR_TID.X ;  /* 0x0000000000027919 */ /* 0x000e2e0000002100 */
[----:B------:R-:W0:Y:S01]  /*0020*/  S2UR UR6, SR_CTAID.X ;  /* 0x00000000000679c3 */ /* 0x000e220000002500 */
[----:B------:R-:W1:Y:S01]  /*0030*/  LDCU UR4, c[0x0][0x3a0] ;  /* 0x00007400ff0477ac */ /* 0x000e620008000800 */
[----:B------:R-:W1:Y:S06]  /*0040*/  LDCU UR5, c[0x0][0x39c] ;  /* 0x00007380ff0577ac */ /* 0x000e6c0008000800 */
[----:B------:R-:W0:Y:S01]  /*0050*/  LDC R5, c[0x0][0x360] ;  /* 0x0000d800ff057b82 */ /* 0x000e220000000800 */
[----:B-1----:R-:W-:Y:S01]  /*0060*/  UIMAD UR4, UR4, UR5, URZ ;  /* 0x00000005040472a4 */ /* 0x002fe2000f8e02ff */
[----:B0-----:R-:W-:-:S05]  /*0070*/  IMAD R2, R5, UR6, R2 ;  /* 0x0000000605027c24 */ /* 0x001fca000f8e0202 */
[----:B------:R-:W-:-:S13]  /*0080*/  ISETP.GE.AND P0, PT, R2, UR4, PT ;  /* 0x0000000402007c0c */ /* 0x000fda000bf06270 */
[----:B------:R-:W-:Y:S05]  /*0090*/  @P0 EXIT ;  /* 0x000000000000094d */ /* 0x000fea0003800000 */
[----:B------:R-:W0:Y:S02]  /*00a0*/  LDC R3, c[0x0][0x398] ;  /* 0x0000e600ff037b82 */ /* 0x000e240000000800 */
[----:B0-----:R-:W-:-:S13]  /*00b0*/  ISETP.GE.AND P0, PT, R3, 0x1, PT ;  /* 0x000000010300780c */ /* 0x001fda0003f06270 */
[----:B------:R-:W-:Y:S05]  /*00c0*/  @!P0 EXIT ;  /* 0x000000000000894d */ /* 0x000fea0003800000 */
[----:B------:R-:W0:Y:S01]  /*00d0*/  LDCU UR5, c[0x0][0x370] ;  /* 0x00006e00ff0577ac */ /* 0x000e220008000800 */
[C---:B------:R-:W-:Y:S02]  /*00e0*/  LOP3.LUT R0, R3.reuse, 0x7ffffff8, RZ, 0xc0, !PT ;  /* 0x7ffffff803007812 */ /* 0x040fe400078ec0ff */
[----:B------:R-:W-:Y:S01]  /*00f0*/  LOP3.LUT R3, R3, 0x7, RZ, 0xc0, !PT ;  /* 0x0000000703037812 */ /* 0x000fe200078ec0ff */
[----:B------:R-:W1:Y:S01]  /*0100*/  LDCU.64 UR6, c[0x0][0x358] ;  /* 0x00006b00ff0677ac */ /* 0x000e620008000a00 */
[----:B------:R-:W-:Y:S01]  /*0110*/  IADD3 R4, PT, PT, -R0, RZ, RZ ;  /* 0x000000ff00047210 */ /* 0x000fe20007ffe1ff */
[----:B0-----:R-:W-:-:S07]  /*0120*/  IMAD R5, R5, UR5, RZ ;  /* 0x0000000505057c24 */ /* 0x001fce000f8e02ff */
.L_x_5:
[----:B0-----:R-:W0:Y:S08]  /*0130*/  LDC R7, c[0x0][0x3a0] ;  /* 0x0000e800ff077b82 */ /* 0x001e300000000800 */
[----:B--234-:R-:W2:Y:S01]  /*0140*/  LDC.64 R14, c[0x0][0x380] ;  /* 0x0000e000ff0e7b82 */ /* 0x01cea20000000a00 */
[----:B0-----:R-:W-:-:S04]  /*0150*/  IABS R11, R7 ;  /* 0x00000007000b7213 */ /* 0x001fc80000000000 */
[----:B------:R-:W0:Y:S01]  /*0160*/  I2F.RP R6, R11 ;  /* 0x0000000b00067306 */ /* 0x000e220000209400 */
[----:B--2---:R-:W-:-:S07]  /*0170*/  IMAD.WIDE R14, R2, 0x4, R14 ;  /* 0x00000004020e7825 */ /* 0x004fce00078e020e */
[----:B0-----:R-:W0:Y:S02]  /*0180*/  MUFU.RCP R6, R6 ;  /* 0x0000000600067308 */ /* 0x001e240000001000 */
[----:B0-----:R-:W-:-:S06]  /*0190*/  IADD3 R8, PT, PT, R6, 0xffffffe, RZ ;  /* 0x0ffffffe06087810 */ /* 0x001fcc0007ffe0ff */
[----:B------:R0:W2:Y:S02]  /*01a0*/  F2I.FTZ.U32.TRUNC.NTZ R9, R8 ;  /* 0x0000000800097305 */ /* 0x0000a4000021f000 */
[----:B0-----:R-:W-:Y:S01]  /*01b0*/  HFMA2 R8, -RZ, RZ, 0, 0 ;  /* 0x00000000ff087431 */ /* 0x001fe200000001ff */
[----:B--2---:R-:W-:-:S05]  /*01c0*/  IADD3 R10, PT, PT, RZ, -R9, RZ ;  /* 0x80000009ff0a7210 */ /* 0x004fca0007ffe0ff */
[----:B------:R-:W-:Y:S01]  /*01d0*/  IMAD R13, R10, R11, RZ ;  /* 0x0000000b0a0d7224 */ /* 0x000fe200078e02ff */
[----:B------:R-:W-:-:S03]  /*01e0*/  IABS R10, R2 ;  /* 0x00000002000a7213 */ /* 0x000fc60000000000 */
[----:B------:R-:W-:-:S06]  /*01f0*/  IMAD.HI.U32 R9, R9, R13, R8 ;  /* 0x0000000d09097227 */ /* 0x000fcc00078e0008 */
[----:B------:R-:W-:Y:S01]  /*0200*/  IMAD.HI.U32 R8, R9, R10, RZ ;  /* 0x0000000a09087227 */ /* 0x000fe200078e00ff */
[----:B------:R-:W-:-:S04]  /*0210*/  LOP3.LUT R9, R2, R7, RZ, 0x3c, !PT ;  /* 0x0000000702097212 */ /* 0x000fc800078e3cff */
[----:B------:R-:W-:Y:S02]  /*0220*/  IADD3 R6, PT, PT, -R8, RZ, RZ ;  /* 0x000000ff08067210 */ /* 0x000fe40007ffe1ff */
[----:B------:R-:W-:-:S03]  /*0230*/  ISETP.GE.AND P1, PT, R9, RZ, PT ;  /* 0x000000ff0900720c */ /* 0x000fc60003f26270 */
[----:B------:R-:W-:-:S05]  /*0240*/  IMAD R6, R11, R6, R10 ;  /* 0x000000060b067224 */ /* 0x000fca00078e020a */
[----:B------:R-:W-:-:S13]  /*0250*/  ISETP.GT.U32.AND P2, PT, R11, R6, PT ;  /* 0x000000060b00720c */ /* 0x000fda0003f44070 */
[-C--:B------:R-:W-:Y:S02]  /*0260*/  @!P2 IADD3 R6, PT, PT, R6, -R11.reuse, RZ ;  /* 0x8000000b0606a210 */ /* 0x080fe40007ffe0ff */
[----:B------:R-:W-:Y:S02]  /*0270*/  @!P2 IADD3 R8, PT, PT, R8, 0x1, RZ ;  /* 0x000000010808a810 */ /* 0x000fe40007ffe0ff */
[----:B------:R-:W-:Y:S02]  /*0280*/  ISETP.GE.U32.AND P0, PT, R6, R11, PT ;  /* 0x0000000b0600720c */ /* 0x000fe40003f06070 */
[----:B------:R-:W0:Y:S01]  /*0290*/  LDC R6, c[0x0][0x398] ;  /* 0x0000e600ff067b82 */ /* 0x000e220000000800 */
[----:B------:R-:W-:Y:S02]  /*02a0*/  ISETP.NE.AND P2, PT, R7, RZ, PT ;  /* 0x000000ff0700720c */ /* 0x000fe40003f45270 */
[----:B------:R-:W-:-:S08]  /*02b0*/  MOV R11, RZ ;  /* 0x000000ff000b7202 */ /* 0x000fd00000000f00 */
[----:B------:R-:W-:-:S04]  /*02c0*/  @P0 IADD3 R8, PT, PT, R8, 0x1, RZ ;  /* 0x0000000108080810 */ /* 0x000fc80007ffe0ff */
[----:B------:R-:W-:Y:S02]  /*02d0*/  @!P1 IADD3 R8, PT, PT, -R8, RZ, RZ ;  /* 0x000000ff08089210 */ /* 0x000fe40007ffe1ff */
[----:B------:R-:W-:-:S04]  /*02e0*/  @!P2 LOP3.LUT R8, RZ, R7, RZ, 0x33, !PT ;  /* 0x00000007ff08a212 */ /* 0x000fc800078e33ff */
[----:B------:R-:W-:Y:S02]  /*02f0*/  IADD3 R10, PT, PT, -R8, RZ, RZ ;  /* 0x000000ff080a7210 */ /* 0x000fe40007ffe1ff */
[----:B0-----:R-:W-:-:S03]  /*0300*/  ISETP.GE.U32.AND P0, PT, R6, 0x8, PT ;  /* 0x000000080600780c */ /* 0x001fc60003f06070 */
[----:B------:R-:W-:-:S10]  /*0310*/  IMAD R10, R7, R10, R2 ;  /* 0x0000000a070a7224 */ /* 0x000fd400078e0202 */
[----:B------:R-:W-:Y:S05]  /*0320*/  @!P0 BRA `(.L_x_0) ;  /* 0x0000000000f08947 */ /* 0x000fea0003800000 */
[----:B------:R-:W-:Y:S02]  /*0330*/  MOV R12, R10 ;  /* 0x0000000a000c7202 */ /* 0x000fe40000000f00 */
[----:B------:R-:W-:Y:S02]  /*0340*/  MOV R9, R8 ;  /* 0x0000000800097202 */ /* 0x000fe40000000f00 */
[----:B------:R-:W-:-:S07]  /*0350*/  MOV R13, R4 ;  /* 0x00000004000d7202 */ /* 0x000fce0000000f00 */
.L_x_1:
[----:B--2---:R-:W0:Y:S08]  /*0360*/  LDC.64 R18, c[0x0][0x390] ;  /* 0x0000e400ff127b82 */ /* 0x004e300000000a00 */
[----:B------:R-:W2:Y:S08]  /*0370*/  LDC.64 R16, c[0x0][0x388] ;  /* 0x0000e200ff107b82 */ /* 0x000eb00000000a00 */
[----:B------:R-:W3:Y:S01]  /*0380*/  LDC R11, c[0x0][0x39c] ;  /* 0x0000e700ff0b7b82 */ /* 0x000ee20000000800 */
[----:B0-----:R-:W-:-:S05]  /*0390*/  IMAD.WIDE R18, R12, 0x4, R18 ;  /* 0x000000040c127825 */ /* 0x001fca00078e0212 */
[----:B-1----:R-:W4:Y:S01]  /*03a0*/  LDG.E R20, desc[UR6][R18.64] ;  /* 0x0000000612147981 */ /* 0x002f22000c1e1900 */
[----:B--2---:R-:W-:-:S05]  /*03b0*/  IMAD.WIDE R16, R9, 0x4, R16 ;  /* 0x0000000409107825 */ /* 0x004fca00078e0210 */
[----:B------:R-:W4:Y:S01]  /*03c0*/  LDG.E R21, desc[UR6][R16.64] ;  /* 0x0000000610157981 */ /* 0x000f22000c1e1900 */
[----:B------:R-:W-:-:S04]  /*03d0*/  IMAD.WIDE R26, R7, 0x4, R18 ;  /* 0x00000004071a7825 */ /* 0x000fc800078e0212 */
[----:B----4-:R-:W-:Y:S01]  /*03e0*/  FMUL R29, R20, R21 ;  /* 0x00000015141d7220 */ /* 0x010fe20000400000 */
[----:B---3--:R-:W-:-:S04]  /*03f0*/  IMAD.WIDE R20, R11, 0x4, R16 ;  /* 0x000000040b147825 */ /* 0x008fc800078e0210 */
[----:B------:R0:W-:Y:S04]  /*0400*/  REDG.E.ADD.F32.FTZ.RN.STRONG.GPU desc[UR6][R14.64], R29 ;  /* 0x0000001d0e0079a6 */ /* 0x0001e8000c12f306 */
[----:B------:R-:W2:Y:S04]  /*0410*/  LDG.E R22, desc[UR6][R26.64] ;  /* 0x000000061a167981 */ /* 0x000ea8000c1e1900 */
[----:B------:R-:W2:Y:S01]  /*0420*/  LDG.E R23, desc[UR6][R20.64] ;  /* 0x0000000614177981 */ /* 0x000ea2000c1e1900 */
[----:B------:R-:W-:-:S04]  /*0430*/  IMAD.WIDE R18, R11, 0x4, R20 ;  /* 0x000000040b127825 */ /* 0x000fc800078e0214 */
[----:B--2---:R-:W-:Y:S01]  /*0440*/  FMUL R28, R22, R23 ;  /* 0x00000017161c7220 */ /* 0x004fe20000400000 */
[----:B------:R-:W-:-:S04]  /*0450*/  IMAD.WIDE R22, R7, 0x4, R26 ;  /* 0x0000000407167825 */ /* 0x000fc800078e021a */
[----:B------:R-:W-:Y:S04]  /*0460*/  REDG.E.ADD.F32.FTZ.RN.STRONG.GPU desc[UR6][R14.64], R28 ;  /* 0x0000001c0e0079a6 */ /* 0x000fe8000c12f306 */
[----:B------:R-:W0:Y:S04]  /*0470*/  LDG.E R16, desc[UR6][R22.64] ;  /* 0x0000000616107981 */ /* 0x000e28000c1e1900 */
[----:B------:R-:W0:Y:S01]  /*0480*/  LDG.E R17, desc[UR6][R18.64] ;  /* 0x0000000612117981 */ /* 0x000e22000c1e1900 */
[----:B------:R-:W-:-:S04]  /*0490*/  IMAD.WIDE R24, R7, 0x4, R22 ;  /* 0x0000000407187825 */ /* 0x000fc800078e0216 */
[----:B0-----:R-:W-:Y:S01]  /*04a0*/  FMUL R29, R16, R17 ;  /* 0x00000011101d7220 */ /* 0x001fe20000400000 */
[----:B------:R-:W-:-:S04]  /*04b0*/  IMAD.WIDE R16, R11, 0x4, R18 ;  /* 0x000000040b107825 */ /* 0x000fc800078e0212 */
[----:B------:R0:W-:Y:S04]  /*04c0*/  REDG.E.ADD.F32.FTZ.RN.STRONG.GPU desc[UR6][R14.64], R29 ;  /* 0x0000001d0e0079a6 */ /* 0x0001e8000c12f306 */
[----:B------:R-:W0:Y:S04]  /*04d0*/  LDG.E R20, desc[UR6][R24.64] ;  /* 0x0000000618147981 */ /* 0x000e28000c1e1900 */
[----:B------:R-:W0:Y:S01]  /*04e0*/  LDG.E R21, desc[UR6][R16.64] ;  /* 0x0000000610157981 */ /* 0x000e22000c1e1900 */
[----:B------:R-:W-:-:S04]  /*04f0*/  IMAD.WIDE R26, R7, 0x4, R24 ;  /* 0x00000004071a7825 */ /* 0x000fc800078e0218 */
[----:B0-----:R-:W-:Y:S01]  /*0500*/  FMUL R29, R20, R21 ;  /* 0x00000015141d7220 */ /* 0x001fe20000400000 */
[----:B------:R-:W-:-:S04]  /*0510*/  IMAD.WIDE R20, R11, 0x4, R16 ;  /* 0x000000040b147825 */ /* 0x000fc800078e0210 */
[----:B------:R0:W-:Y:S04]  /*0520*/  REDG.E.ADD.F32.FTZ.RN.STRONG.GPU desc[UR6][R14.64], R29 ;  /* 0x0000001d0e0079a6 */ /* 0x0001e8000c12f306 */
[----:B------:R-:W2:Y:S04]  /*0530*/  LDG.E R18, desc[UR6][R26.64] ;  /* 0x000000061a127981 */ /* 0x000ea8000c1e1900 */
[----:B------:R-:W2:Y:S01]  /*0540*/  LDG.E R19, desc[UR6][R20.64] ;  /* 0x0000000614137981 */ /* 0x000ea2000c1e1900 */
[----:B------:R-:W-:-:S04]  /*0550*/  IMAD.WIDE R22, R11, 0x4, R20 ;  /* 0x000000040b167825 */ /* 0x000fc800078e0214 */
[----:B--2---:R-:W-:Y:S01]  /*0560*/  FMUL R28, R18, R19 ;  /* 0x00000013121c7220 */ /* 0x004fe20000400000 */
        /* <DEDUP_REMOVED lines=8> */
[----:B------:R-:W3:Y:S04]  /*05f0*/  LDG.E R21, desc[UR6][R16.64] ;  /* 0x0000000610157981 */ /* 0x000ee8000c1e1900 */
[----:B------:R-:W3:Y:S01]  /*0600*/  LDG.E R20, desc[UR6][R24.64] ;  /* 0x0000000618147981 */ /* 0x000ee2000c1e1900 */
[----:B------:R-:W-:Y:S01]  /*0610*/  IMAD.WIDE R26, R11, 0x4, R16 ;  /* 0x000000040b1a7825 */ /* 0x000fe200078e0210 */
[----:B------:R-:W-:-:S03]  /*0620*/  IADD3 R13, PT, PT, R13, 0x8, RZ ;  /* 0x000000080d0d7810 */ /* 0x000fc60007ffe0ff */
[----:B---3--:R-:W-:Y:S01]  /*0630*/  FMUL R19, R20, R21 ;  /* 0x0000001514137220 */ /* 0x008fe20000400000 */
[----:B------:R-:W-:-:S04]  /*0640*/  IMAD.WIDE R20, R7, 0x4, R24 ;  /* 0x0000000407147825 */ /* 0x000fc800078e0218 */
[----:B------:R2:W-:Y:S04]  /*0650*/  REDG.E.ADD.F32.FTZ.RN.STRONG.GPU desc[UR6][R14.64], R19 ;  /* 0x000000130e0079a6 */ /* 0x0005e8000c12f306 */
[----:B------:R-:W3:Y:S04]  /*0660*/  LDG.E R20, desc[UR6][R20.64] ;  /* 0x0000000614147981 */ /* 0x000ee8000c1e1900 */
[----:B------:R-:W3:Y:S01]  /*0670*/  LDG.E R27, desc[UR6][R26.64] ;  /* 0x000000061a1b7981 */ /* 0x000ee2000c1e1900 */
[----:B------:R-:W-:Y:S02]  /*0680*/  ISETP.NE.AND P0, PT, R13, RZ, PT ;  /* 0x000000ff0d00720c */ /* 0x000fe40003f05270 */
[----:B------:R-:W-:-:S02]  /*0690*/  LEA R9, R11, R9, 0x3 ;  /* 0x000000090b097211 */ /* 0x000fc400078e18ff */
[----:B------:R-:W-:Y:S01]  /*06a0*/  LEA R12, R7, R12, 0x3 ;  /* 0x0000000c070c7211 */ /* 0x000fe200078e18ff */
[----:B---3--:R-:W-:-:S05]  /*06b0*/  FMUL R23, R20, R27 ;  /* 0x0000001b14177220 */ /* 0x008fca0000400000 */
[----:B------:R2:W-:Y:S03]  /*06c0*/  REDG.E.ADD.F32.FTZ.RN.STRONG.GPU desc[UR6][R14.64], R23 ;  /* 0x000000170e0079a6 */ /* 0x0005e6000c12f306 */
[----:B------:R-:W-:Y:S05]  /*06d0*/  @P0 BRA `(.L_x_1) ;  /* 0xfffffffc00200947 */ /* 0x000fea000383ffff */
[----:B------:R-:W-:-:S07]  /*06e0*/  MOV R11, R0 ;  /* 0x00000000000b7202 */ /* 0x000fce0000000f00 */
.L_x_0:
[----:B------:R-:W-:-:S13]  /*06f0*/  ISETP.NE.AND P0, PT, R3, RZ, PT ;  /* 0x000000ff0300720c */ /* 0x000fda0003f05270 */
[----:B------:R-:W-:Y:S05]  /*0700*/  @!P0 BRA `(.L_x_2) ;  /* 0x0000000400108947 */ /* 0x000fea0003800000 */
[----:B------:R-:W-:-:S04]  /*0710*/  IADD3 R9, PT, PT, R3, -0x1, RZ ;  /* 0xffffffff03097810 */ /* 0x000fc80007ffe0ff */
[----:B------:R-:W-:Y:S02]  /*0720*/  ISETP.GE.U32.AND P0, PT, R9, 0x3, PT ;  /* 0x000000030900780c */ /* 0x000fe40003f06070 */
[----:B------:R-:W-:-:S11]  /*0730*/  LOP3.LUT P1, R9, R6, 0x3, RZ, 0xc0, !PT ;  /* 0x0000000306097812 */ /* 0x000fd6000782c0ff */
[----:B------:R-:W-:Y:S05]  /*0740*/  @!P0 BRA `(.L_x_3) ;  /* 0x0000000000788947 */ /* 0x000fea0003800000 */
[----:B--2---:R-:W0:Y:S01]  /*0750*/  LDC R23, c[0x0][0x39c] ;  /* 0x0000e700ff177b82 */ /* 0x004e220000000800 */
[----:B------:R-:W-:-:S07]  /*0760*/  IMAD R19, R11, R7, R10 ;  /* 0x000000070b137224 */ /* 0x000fce00078e020a */
[----:B------:R-:W2:Y:S08]  /*0770*/  LDC.64 R16, c[0x0][0x390] ;  /* 0x0000e400ff107b82 */ /* 0x000eb00000000a00 */
[----:B------:R-:W3:Y:S01]  /*0780*/  LDC.64 R12, c[0x0][0x388] ;  /* 0x0000e200ff0c7b82 */ /* 0x000ee20000000a00 */
[----:B0-----:R-:W-:Y:S02]  /*0790*/  IMAD R21, R11, R23, R8 ;  /* 0x000000170b157224 */ /* 0x001fe400078e0208 */
[----:B--2---:R-:W-:-:S05]  /*07a0*/  IMAD.WIDE R16, R19, 0x4, R16 ;  /* 0x0000000413107825 */ /* 0x004fca00078e0210 */
[----:B-1----:R-:W2:Y:S01]  /*07b0*/  LDG.E R18, desc[UR6][R16.64] ;  /* 0x0000000610127981 */ /* 0x002ea2000c1e1900 */
[----:B---3--:R-:W-:-:S05]  /*07c0*/  IMAD.WIDE R12, R21, 0x4, R12 ;  /* 0x00000004150c7825 */ /* 0x008fca00078e020c */
[----:B------:R-:W2:Y:S01]  /*07d0*/  LDG.E R19, desc[UR6][R12.64] ;  /* 0x000000060c137981 */ /* 0x000ea2000c1e1900 */
[----:B------:R-:W-:-:S04]  /*07e0*/  IMAD.WIDE R26, R23, 0x4, R12 ;  /* 0x00000004171a7825 */ /* 0x000fc800078e020c */
[----:B--2---:R-:W-:Y:S01]  /*07f0*/  FMUL R29, R18, R19 ;  /* 0x00000013121d7220 */ /* 0x004fe20000400000 */
        /* <DEDUP_REMOVED lines=15> */
[----:B------:R-:W2:Y:S02]  /*08f0*/  LDG.E R17, desc[UR6][R16.64] ;  /* 0x0000000610117981 */ /* 0x000ea4000c1e1900 */
[----:B--2---:R-:W-:-:S05]  /*0900*/  FMUL R19, R12, R17 ;  /* 0x000000110c137220 */ /* 0x004fca0000400000 */
[----:B------:R0:W-:Y:S01]  /*0910*/  REDG.E.ADD.F32.FTZ.RN.STRONG.GPU desc[UR6][R14.64], R19 ;  /* 0x000000130e0079a6 */ /* 0x0001e2000c12f306 */
[----:B------:R-:W-:-:S07]  /*0920*/  IADD3 R11, PT, PT, R11, 0x4, RZ ;  /* 0x000000040b0b7810 */ /* 0x000fce0007ffe0ff */
.L_x_3:
[----:B------:R-:W-:Y:S05]  /*0930*/  @!P1 BRA `(.L_x_2) ;  /* 0x0000000000849947 */ /* 0x000fea0003800000 */
[----:B------:R-:W-:Y:S02]  /*0940*/  ISETP.NE.AND P0, PT, R9, 0x1, PT ;  /* 0x000000010900780c */ /* 0x000fe40003f05270 */
[----:B------:R-:W-:-:S11]  /*0950*/  LOP3.LUT P1, RZ, R6, 0x1, RZ, 0xc0, !PT ;  /* 0x0000000106ff7812 */ /* 0x000fd6000782c0ff */
[----:B------:R-:W-:Y:S05]  /*0960*/  @!P0 BRA `(.L_x_4) ;  /* 0x0000000000488947 */ /* 0x000fea0003800000 */
[----:B------:R-:W0:Y:S01]  /*0970*/  LDC R21, c[0x0][0x39c] ;  /* 0x0000e700ff157b82 */ /* 0x000e220000000800 */
[----:B------:R-:W-:-:S07]  /*0980*/  IMAD R9, R11, R7, R10 ;  /* 0x000000070b097224 */ /* 0x000fce00078e020a */
[----:B------:R-:W3:Y:S08]  /*0990*/  LDC.64 R12, c[0x0][0x390] ;  /* 0x0000e400ff0c7b82 */ /* 0x000ef00000000a00 */
[----:B------:R-:W4:Y:S01]  /*09a0*/  LDC.64 R16, c[0x0][0x388] ;  /* 0x0000e200ff107b82 */ /* 0x000f220000000a00 */
[----:B0-2---:R-:W-:Y:S02]  /*09b0*/  IMAD R19, R11, R21, R8 ;  /* 0x000000150b137224 */ /* 0x005fe400078e0208 */
[----:B---3--:R-:W-:-:S05]  /*09c0*/  IMAD.WIDE R12, R9, 0x4, R12 ;  /* 0x00000004090c7825 */ /* 0x008fca00078e020c */
[----:B-1----:R-:W2:Y:S01]  /*09d0*/  LDG.E R6, desc[UR6][R12.64] ;  /* 0x000000060c067981 */ /* 0x002ea2000c1e1900 */
[----:B----4-:R-:W-:-:S05]  /*09e0*/  IMAD.WIDE R16, R19, 0x4, R16 ;  /* 0x0000000413107825 */ /* 0x010fca00078e0210 */
[----:B------:R-:W2:Y:S01]  /*09f0*/  LDG.E R9, desc[UR6][R16.64] ;  /* 0x0000000610097981 */ /* 0x000ea2000c1e1900 */
[----:B------:R-:W-:-:S04]  /*0a00*/  IMAD.WIDE R18, R7, 0x4, R12 ;  /* 0x0000000407127825 */ /* 0x000fc800078e020c */
[----:B------:R-:W-:-:S04]  /*0a10*/  IMAD.WIDE R20, R21, 0x4, R16 ;  /* 0x0000000415147825 */ /* 0x000fc800078e0210 */
[----:B--2---:R-:W-:-:S05]  /*0a20*/  FMUL R9, R6, R9 ;  /* 0x0000000906097220 */ /* 0x004fca0000400000 */
[----:B------:R3:W-:Y:S04]  /*0a30*/  REDG.E.ADD.F32.FTZ.RN.STRONG.GPU desc[UR6][R14.64], R9 ;  /* 0x000000090e0079a6 */ /* 0x0007e8000c12f306 */
[----:B------:R-:W2:Y:S04]  /*0a40*/  LDG.E R18, desc[UR6][R18.64] ;  /* 0x0000000612127981 */ /* 0x000ea8000c1e1900 */
[----:B------:R-:W2:Y:S02]  /*0a50*/  LDG.E R21, desc[UR6][R20.64] ;  /* 0x0000000614157981 */ /* 0x000ea4000c1e1900 */
[----:B--2---:R-:W-:-:S05]  /*0a60*/  FMUL R23, R18, R21 ;  /* 0x0000001512177220 */ /* 0x004fca0000400000 */
[----:B------:R3:W-:Y:S01]  /*0a70*/  REDG.E.ADD.F32.FTZ.RN.STRONG.GPU desc[UR6][R14.64], R23 ;  /* 0x000000170e0079a6 */ /* 0x0007e2000c12f306 */
[----:B------:R-:W-:-:S07]  /*0a80*/  IADD3 R11, PT, PT, R11, 0x2, RZ ;  /* 0x000000020b0b7810 */ /* 0x000fce0007ffe0ff */
.L_x_4:
[----:B------:R-:W-:Y:S05]  /*0a90*/  @!P1 BRA `(.L_x_2) ;  /* 0x00000000002c9947 */ /* 0x000fea0003800000 */
[----:B------:R-:W4:Y:S01]  /*0aa0*/  LDC.64 R16, c[0x0][0x390] ;  /* 0x0000e400ff107b82 */ /* 0x000f220000000a00 */
[----:B------:R-:W3:Y:S01]  /*0ab0*/  LDCU UR5, c[0x0][0x39c] ;  /* 0x00007380ff0577ac */ /* 0x000ee20008000800 */
[----:B------:R-:W-:-:S06]  /*0ac0*/  IMAD R7, R11, R7, R10 ;  /* 0x000000070b077224 */ /* 0x000fcc00078e020a */
[----:B------:R-:W5:Y:S01]  /*0ad0*/  LDC.64 R12, c[0x0][0x388] ;  /* 0x0000e200ff0c7b82 */ /* 0x000f620000000a00 */
[----:B---3--:R-:W-:Y:S02]  /*0ae0*/  IMAD R9, R11, UR5, R8 ;  /* 0x000000050b097c24 */ /* 0x008fe4000f8e0208 */
[----:B----4-:R-:W-:-:S06]  /*0af0*/  IMAD.WIDE R6, R7, 0x4, R16 ;  /* 0x0000000407067825 */ /* 0x010fcc00078e0210 */
[----:B-1----:R-:W3:Y:S01]  /*0b00*/  LDG.E R6, desc[UR6][R6.64] ;  /* 0x0000000606067981 */ /* 0x002ee2000c1e1900 */
[----:B-----5:R-:W-:-:S06]  /*0b10*/  IMAD.WIDE R12, R9, 0x4, R12 ;  /* 0x00000004090c7825 */ /* 0x020fcc00078e020c */
[----:B------:R-:W3:Y:S02]  /*0b20*/  LDG.E R13, desc[UR6][R12.64] ;  /* 0x000000060c0d7981 */ /* 0x000ee4000c1e1900 */
[----:B---3--:R-:W-:-:S05]  /*0b30*/  FMUL R9, R6, R13 ;  /* 0x0000000d06097220 */ /* 0x008fca0000400000 */
[----:B------:R4:W-:Y:S02]  /*0b40*/  REDG.E.ADD.F32.FTZ.RN.STRONG.GPU desc[UR6][R14.64], R9 ;  /* 0x000000090e0079a6 */ /* 0x0009e4000c12f306 */
.L_x_2:
[----:B------:R-:W-:-:S04]  /*0b50*/  IADD3 R2, PT, PT, R5, R2, RZ ;  /* 0x0000000205027210 */ /* 0x000fc80007ffe0ff */
[----:B------:R-:W-:-:S13]  /*0b60*/  ISETP.GE.AND P0, PT, R2, UR4, PT ;  /* 0x0000000402007c0c */ /* 0x000fda000bf06270 */
[----:B------:R-:W-:Y:S05]  /*0b70*/  @!P0 BRA `(.L_x_5) ;  /* 0xfffffff4006c8947 */ /* 0x000fea000383ffff */
[----:B-1----:R-:W-:Y:S05]  /*0b80*/  EXIT ;  /* 0x000000000000794d */ /* 0x002fea0003800000 */
.L_x_6:
[----:B------:R-:W-:-:S00]  /*0b90*/  BRA `(.L_x_6) ;  /* 0xfffffffc00fc7947 */ /* 0x000fc0000383ffff */
[----:B------:R-:W-:-:S00]  /*0ba0*/  NOP ;  /* 0x0000000000007918 */ /* 0x000fc00000000000 */
        /* <DEDUP_REMOVED lines=13> */
.L_x_168:


//--------------------- .text._Z25time_mult_to_combine_gradPfS_S_iii --------------------------
	.section	.text._Z25time_mult_to_combine_gradPfS_S_iii,"ax",@progbits
	.align	128
        .global         _Z25time_mult_to_combine_gradPfS_S_iii
        .type           _Z25time_mult_to_combine_gradPfS_S_iii,@function
        .size           _Z25time_mult_to_combine_gradPfS_S_iii,(.L_x_169 - _Z25time_mult_to_combine_gradPfS_S_iii)
        .other          _Z25time_mult_to_combine_gradPfS_S_iii,@"STO_CUDA_ENTRY STV_DEFAULT"
_Z25time_mult_to_combine_gradPfS_S_iii:
.text._Z25time_mult_to_combine_gradPfS_S_iii:
[----:B------:R-:W-:Y:S01]  /*0000*/  LDC R1, c[0x0][0x37c] ;  /* 0x0000df00ff017b82 */ /* 0x000fe20000000800 */
[----:B------:R-:W0:Y:S07]  /*0010*/  S2R R0, SR_TID.X ;  /* 0x0000000000007919 */ /* 0x000e2e0000002100 */
[----:B------:R-:W0:Y:S01]  /*0020*/  S2UR UR6, SR_CTAID.X ;  /* 0x00000000000679c3 */ /* 0x000e220000002500 */
[----:B------:R-:W1:Y:S07]  /*0030*/  LDCU.64 UR4, c[0x0][0x398] ;  /* 0x00007300ff0477ac */ /* 0x000e6e0008000a00 */
        /* <DEDUP_REMOVED lines=8> */
[----:B------:R-:W0:Y:S01]  /*00c0*/  LDCU.64 UR6, c[0x0][0x390] ;  /* 0x00007200ff0677ac */ /* 0x000e220008000a00 */
[C---:B------:R-:W-:Y:S02]  /*00d0*/  LOP3.LUT R8, R9.reuse, 0x7ffffff0, RZ, 0xc0, !PT ;  /* 0x7ffffff009087812 */ /* 0x040fe400078ec0ff */
[C---:B------:R-:W-:Y:S01]  /*00e0*/  LOP3.LUT R17, R9.reuse, 0xf, RZ, 0xc0, !PT ;  /* 0x0000000f09117812 */ /* 0x040fe200078ec0ff */
[----:B------:R-:W1:Y:S01]  /*00f0*/  LDCU UR8, c[0x0][0x370] ;  /* 0x00006e00ff0877ac */ /* 0x000e620008000800 */
[C---:B------:R-:W-:Y:S02]  /*0100*/  LOP3.LUT R18, R9.reuse, 0x7, RZ, 0xc0, !PT ;  /* 0x0000000709127812 */ /* 0x040fe400078ec0ff */
[----:B------:R-:W-:Y:S01]  /*0110*/  LOP3.LUT R9, R9, 0x3, RZ, 0xc0, !PT ;  /* 0x0000000309097812 */ /* 0x000fe200078ec0ff */
[----:B------:R-:W2:Y:S01]  /*0120*/  LDCU.64 UR10, c[0x0][0x358] ;  /* 0x00006b00ff0a77ac */ /* 0x000ea20008000a00 */
[----:B------:R-:W-:Y:S01]  /*0130*/  IADD3 R10, PT, PT, -R8, RZ, RZ ;  /* 0x000000ff080a7210 */ /* 0x000fe20007ffe1ff */
[----:B0-----:R-:W-:Y:S01]  /*0140*/  UIADD3 UR5, UP0, UPT, UR6, 0x20, URZ ;  /* 0x0000002006057890 */ /* 0x001fe2000ff1e0ff */
[----:B-1----:R-:W-:-:S03]  /*0150*/  IMAD R11, R11, UR8, RZ ;  /* 0x000000080b0b7c24 */ /* 0x002fc6000f8e02ff */
[----:B------:R-:W-:-:S12]  /*0160*/  UIADD3.X UR6, UPT, UPT, URZ, UR7, URZ, UP0, !UPT ;  /* 0x00000007ff067290 */ /* 0x000fd800087fe4ff */
.L_x_12:
[----:B0--3--:R-:W0:Y:S01]  /*0170*/  LDC R13, c[0x0][0x39c] ;  /* 0x0000e700ff0d7b82 */ /* 0x009e220000000800 */
[----:B------:R-:W-:Y:S01]  /*0180*/  IABS R7, R0 ;  /* 0x0000000000077213 */ /* 0x000fe20000000000 */
[----:B-1----:R-:W1:Y:S02]  /*0190*/  LDCU UR7, c[0x0][0x3a0] ;  /* 0x00007400ff0777ac */ /* 0x002e640008000800 */
[----:B-1----:R-:W-:Y:S01]  /*01a0*/  UISETP.GE.U32.AND UP0, UPT, UR7, 0x10, UPT ;  /* 0x000000100700788c */ /* 0x002fe2000bf06070 */
[----:B0-----:R-:W-:-:S04]  /*01b0*/  IABS R6, R13 ;  /* 0x0000000d00067213 */ /* 0x001fc80000000000 */
[----:B------:R-:W0:Y:S08]  /*01c0*/  I2F.RP R4, R6 ;  /* 0x0000000600047306 */ /* 0x000e300000209400 */
[----:B0-----:R-:W0:Y:S02]  /*01d0*/  MUFU.RCP R4, R4 ;  /* 0x0000000400047308 */ /* 0x001e240000001000 */
[----:B0-----:R-:W-:-:S02]  /*01e0*/  IADD3 R2, PT, PT, R4, 0xffffffe, RZ ;  /* 0x0ffffffe04027810 */ /* 0x001fc40007ffe0ff */
[----:B------:R-:W-:-:S04]  /*01f0*/  MOV R4, RZ ;  /* 0x000000ff00047202 */ /* 0x000fc80000000f00 */
[----:B------:R0:W1:Y:S02]  /*0200*/  F2I.FTZ.U32.TRUNC.NTZ R3, R2 ;  /* 0x0000000200037305 */ /* 0x000064000021f000 */
[----:B0-----:R-:W-:Y:S01]  /*0210*/  HFMA2 R2, -RZ, RZ, 0, 0 ;  /* 0x00000000ff027431 */ /* 0x001fe200000001ff */
[----:B-1--4-:R-:W-:-:S05]  /*0220*/  IADD3 R5, PT, PT, RZ, -R3, RZ ;  /* 0x80000003ff057210 */ /* 0x012fca0007ffe0ff */
[----:B------:R-:W-:-:S04]  /*0230*/  IMAD R5, R5, R6, RZ ;  /* 0x0000000605057224 */ /* 0x000fc800078e02ff */
[----:B------:R-:W-:Y:S01]  /*0240*/  IMAD.HI.U32 R3, R3, R5, R2 ;  /* 0x0000000503037227 */ /* 0x000fe200078e0002 */
[----:B------:R-:W-:-:S04]  /*0250*/  LOP3.LUT R2, R0, R13, RZ, 0x3c, !PT ;  /* 0x0000000d00027212 */ /* 0x000fc800078e3cff */
[----:B------:R-:W-:Y:S01]  /*0260*/  ISETP.GE.AND P1, PT, R2, RZ, PT ;  /* 0x000000ff0200720c */ /* 0x000fe20003f26270 */
[----:B------:R-:W-:-:S05]  /*0270*/  IMAD.HI.U32 R5, R3, R7, RZ ;  /* 0x0000000703057227 */ /* 0x000fca00078e00ff */
[----:B------:R-:W-:-:S05]  /*0280*/  IADD3 R3, PT, PT, -R5, RZ, RZ ;  /* 0x000000ff05037210 */ /* 0x000fca0007ffe1ff */
[----:B------:R-:W-:-:S05]  /*0290*/  IMAD R3, R6, R3, R7 ;  /* 0x0000000306037224 */ /* 0x000fca00078e0207 */
[----:B------:R-:W-:-:S13]  /*02a0*/  ISETP.GT.U32.AND P2, PT, R6, R3, PT ;  /* 0x000000030600720c */ /* 0x000fda0003f44070 */
[-C--:B------:R-:W-:Y:S02]  /*02b0*/  @!P2 IADD3 R3, PT, PT, R3, -R6.reuse, RZ ;  /* 0x800000060303a210 */ /* 0x080fe40007ffe0ff */
[----:B------:R-:W-:Y:S02]  /*02c0*/  @!P2 IADD3 R5, PT, PT, R5, 0x1, RZ ;  /* 0x000000010505a810 */ /* 0x000fe40007ffe0ff */
[----:B------:R-:W-:Y:S02]  /*02d0*/  ISETP.GE.U32.AND P0, PT, R3, R6, PT ;  /* 0x000000060300720c */ /* 0x000fe40003f06070 */
[----:B------:R-:W-:Y:S01]  /*02e0*/  ISETP.NE.AND P2, PT, R13, RZ, PT ;  /* 0x000000ff0d00720c */ /* 0x000fe20003f45270 */
[----:B------:R-:W0:Y:S10]  /*02f0*/  LDC.64 R2, c[0x0][0x388] ;  /* 0x0000e200ff027b82 */ /* 0x000e340000000a00 */
[----:B------:R-:W-:-:S04]  /*0300*/  @P0 IADD3 R5, PT, PT, R5, 0x1, RZ ;  /* 0x0000000105050810 */ /* 0x000fc80007ffe0ff */
[----:B------:R-:W-:Y:S02]  /*0310*/  @!P1 IADD3 R5, PT, PT, -R5, RZ, RZ ;  /* 0x000000ff05059210 */ /* 0x000fe40007ffe1ff */
[----:B------:R-:W-:-:S04]  /*0320*/  @!P2 LOP3.LUT R5, RZ, R13, RZ, 0x33, !PT ;  /* 0x0000000dff05a212 */ /* 0x000fc800078e33ff */
[----:B------:R-:W-:Y:S01]  /*0330*/  IADD3 R7, PT, PT, -R5, RZ, RZ ;  /* 0x000000ff05077210 */ /* 0x000fe20007ffe1ff */
[----:B0-----:R-:W-:-:S04]  /*0340*/  IMAD.WIDE R2, R0, 0x4, R2 ;  /* 0x0000000400027825 */ /* 0x001fc800078e0202 */
[----:B------:R-:W-:Y:S02]  /*0350*/  IMAD R12, R13, R7, R0 ;  /* 0x000000070d0c7224 */ /* 0x000fe400078e0200 */
[----:B------:R-:W-:Y:S02]  /*0360*/  IMAD R13, R5, UR7, RZ ;  /* 0x00000007050d7c24 */ /* 0x000fe4000f8e02ff */
[----:B------:R-:W-:Y:S01]  /*0370*/  IMAD R12, R12, UR7, RZ ;  /* 0x000000070c0c7c24 */ /* 0x000fe2000f8e02ff */
[----:B------:R-:W-:Y:S06]  /*0380*/  BRA.U !UP0, `(.L_x_7) ;  /* 0x0000000508387547 */ /* 0x000fec000b800000 */
[----:B------:R-:W-:Y:S02]  /*0390*/  MOV R14, R13 ;  /* 0x0000000d000e7202 */ /* 0x000fe40000000f00 */
[----:B------:R-:W-:Y:S02]  /*03a0*/  MOV R15, R12 ;  /* 0x0000000c000f7202 */ /* 0x000fe40000000f00 */
[----:B------:R-:W-:-:S07]  /*03b0*/  MOV R16, R10 ;  /* 0x0000000a00107202 */ /* 0x000fce0000000f00 */
.L_x_8:
[----:B------:R-:W-:Y:S01]  /*03c0*/  MOV R5, UR6 ;  /* 0x0000000600057c02 */ /* 0x000fe20008000f00 */
[----:B------:R-:W-:Y:S01]  /*03d0*/  IMAD.U32 R4, RZ, RZ, UR5 ;  /* 0x00000005ff047e24 */ /* 0x000fe2000f8e00ff */
[----:B--2---:R-:W2:Y:S01]  /*03e0*/  LDG.E R20, desc[UR10][R2.64] ;  /* 0x0000000a02147981 */ /* 0x004ea2000c1e1900 */
[----:B0-----:R-:W0:Y:S02]  /*03f0*/  LDC.64 R6, c[0x0][0x380] ;  /* 0x0000e000ff067b82 */ /* 0x001e240000000a00 */
[----:B------:R-:W-:-:S05]  /*0400*/  IMAD.WIDE R4, R14, 0x4, R4 ;  /* 0x000000040e047825 */ /* 0x000fca00078e0204 */
[----:B------:R-:W2:Y:S01]  /*0410*/  LDG.E R19, desc[UR10][R4.64+-0x20] ;  /* 0xffffe00a04137981 */ /* 0x000ea2000c1e1900 */
[----:B0-----:R-:W-:-:S04]  /*0420*/  IMAD.WIDE R6, R15, 0x4, R6 ;  /* 0x000000040f067825 */ /* 0x001fc800078e0206 */
[----:B--2---:R-:W-:-:S05]  /*0430*/  FMUL R19, R19, R20 ;  /* 0x0000001413137220 */ /* 0x004fca0000400000 */
[----:B------:R0:W-:Y:S04]  /*0440*/  REDG.E.ADD.F32.FTZ.RN.STRONG.GPU desc[UR10][R6.64], R19 ;  /* 0x00000013060079a6 */ /* 0x0001e8000c12f30a */
[----:B------:R-:W2:Y:S04]  /*0450*/  LDG.E R20, desc[UR10][R4.64+-0x1c] ;  /* 0xffffe40a04147981 */ /* 0x000ea8000c1e1900 */
[----:B------:R-:W2:Y:S02]  /*0460*/  LDG.E R21, desc[UR10][R2.64] ;  /* 0x0000000a02157981 */ /* 0x000ea4000c1e1900 */
[----:B--2---:R-:W-:-:S05]  /*0470*/  FMUL R21, R20, R21 ;  /* 0x0000001514157220 */ /* 0x004fca0000400000 */
[----:B------:R1:W-:Y:S04]  /*0480*/  REDG.E.ADD.F32.FTZ.RN.STRONG.GPU desc[UR10][R6.64+0x4], R21 ;  /* 0x00000415060079a6 */ /* 0x0003e8000c12f30a */
[----:B------:R-:W2:Y:S04]  /*0490*/  LDG.E R20, desc[UR10][R4.64+-0x18] ;  /* 0xffffe80a04147981 */ /* 0x000ea8000c1e1900 */
[----:B------:R-:W2:Y:S02]  /*04a0*/  LDG.E R23, desc[UR10][R2.64] ;  /* 0x0000000a02177981 */ /* 0x000ea4000c1e1900 */
[----:B--2---:R-:W-:-:S05]  /*04b0*/  FMUL R23, R20, R23 ;  /* 0x0000001714177220 */ /* 0x004fca0000400000 */
[----:B------:R2:W-:Y:S04]  /*04c0*/  REDG.E.ADD.F32.FTZ.RN.STRONG.GPU desc[UR10][R6.64+0x8], R23 ;  /* 0x00000817060079a6 */ /* 0x0005e8000c12f30a */
[----:B------:R-:W3:Y:S04]  /*04d0*/  LDG.E R20, desc[UR10][R4.64+-0x14] ;  /* 0xffffec0a04147981 */ /* 0x000ee8000c1e1900 */
[----:B------:R-:W3:Y:S02]  /*04e0*/  LDG.E R25, desc[UR10][R2.64] ;  /* 0x0000000a02197981 */ /* 0x000ee4000c1e1900 */
[----:B---3--:R-:W-:-:S05]  /*04f0*/  FMUL R25, R20, R25 ;  /* 0x0000001914197220 */ /* 0x008fca0000400000 */
[----:B------:R3:W-:Y:S04]  /*0500*/  REDG.E.ADD.F32.FTZ.RN.STRONG.GPU desc[UR10][R6.64+0xc], R25 ;  /* 0x00000c19060079a6 */ /* 0x0007e8000c12f30a */
[----:B0-----:R-:W4:Y:S04]  /*0510*/  LDG.E R19, desc[UR10][R4.64+-0x10] ;  /* 0xfffff00a04137981 */ /* 0x001f28000c1e1900 */
[----:B------:R-:W4:Y:S02]  /*0520*/  LDG.E R20, desc[UR10][R2.64] ;  /* 0x0000000a02147981 */ /* 0x000f24000c1e1900 */
[----:B----4-:R-:W-:-:S05]  /*0530*/  FMUL R19, R19, R20 ;  /* 0x0000001413137220 */ /* 0x010fca0000400000 */
[----:B------:R0:W-:Y:S04]  /*0540*/  REDG.E.ADD.F32.FTZ.RN.STRONG.GPU desc[UR10][R6.64+0x10], R19 ;  /* 0x00001013060079a6 */ /* 0x0001e8000c12f30a */
[----:B------:R-:W4:Y:S04]  /*0550*/  LDG.E R20, desc[UR10][R4.64+-0xc] ;  /* 0xfffff40a04147981 */ /* 0x000f28000c1e1900 */
[----:B-1----:R-:W4:Y:S02]  /*0560*/  LDG.E R21, desc[UR10][R2.64] ;  /* 0x0000000a02157981 */ /* 0x002f24000c1e1900 */
[----:B----4-:R-:W-:-:S05]  /*0570*/  FMUL R21, R20, R21 ;  /* 0x0000001514157220 */ /* 0x010fca0000400000 */
[----:B------:R1:W-:Y:S04]  /*0580*/  REDG.E.ADD.F32.FTZ.RN.STRONG.GPU desc[UR10][R6.64+0x14], R21 ;  /* 0x00001415060079a6 */ /* 0x0003e8000c12f30a */
[----:B------:R-:W4:Y:S04]  /*0590*/  LDG.E R20, desc[UR10][R4.64+-0x8] ;  /* 0xfffff80a04147981 */ /* 0x000f28000c1e1900 */
[----:B--2---:R-:W4:Y:S02]  /*05a0*/  LDG.E R23, desc[UR10][R2.64] ;  /* 0x0000000a02177981 */ /* 0x004f24000c1e1900 */
[----:B----4-:R-:W-:-:S05]  /*05b0*/  FMUL R23, R20, R23 ;  /* 0x0000001714177220 */ /* 0x010fca0000400000 */
[----:B------:R2:W-:Y:S04]  /*05c0*/  REDG.E.ADD.F32.FTZ.RN.STRONG.GPU desc[UR10][R6.64+0x18], R23 ;  /* 0x00001817060079a6 */ /* 0x0005e8000c12f30a */
[----:B------:R-:W4:Y:S04]  /*05d0*/  LDG.E R20, desc[UR10][R4.64+-0x4] ;  /* 0xfffffc0a04147981 */ /* 0x000f28000c1e1900 */
[----:B---3--:R-:W4:Y:S02]  /*05e0*/  LDG.E R25, desc[UR10][R2.64] ;  /* 0x0000000a02197981 */ /* 0x008f24000c1e1900 */
[----:B----4-:R-:W-:-:S05]  /*05f0*/  FMUL R25, R20, R25 ;  /* 0x0000001914197220 */ /* 0x010fca0000400000 */
        /* <DEDUP_REMOVED lines=26> */
[----:B--2---:R-:W4:Y:S01]  /*07a0*/  LDG.E R23, desc[UR10][R2.64] ;  /* 0x0000000a02177981 */ /* 0x004f22000c1e1900 */
[----:B------:R-:W-:Y:S01]  /*07b0*/  IADD3 R16, PT, PT, R16, 0x10, RZ ;  /* 0x0000001010107810 */ /* 0x000fe20007ffe0ff */
[----:B----4-:R-:W-:-:S05]  /*07c0*/  FMUL R23, R20, R23 ;  /* 0x0000001714177220 */ /* 0x010fca0000400000 */
[----:B------:R0:W-:Y:S04]  /*07d0*/  REDG.E.ADD.F32.FTZ.RN.STRONG.GPU desc[UR10][R6.64+0x38], R23 ;  /* 0x00003817060079a6 */ /* 0x0001e8000c12f30a */
[----:B------:R-:W2:Y:S04]  /*07e0*/  LDG.E R20, desc[UR10][R4.64+0x1c] ;  /* 0x00001c0a04147981 */ /* 0x000ea8000c1e1900 */
[----:B---3--:R-:W2:Y:S01]  /*07f0*/  LDG.E R25, desc[UR10][R2.64] ;  /* 0x0000000a02197981 */ /* 0x008ea2000c1e1900 */
[----:B------:R-:W-:Y:S02]  /*0800*/  ISETP.NE.AND P0, PT, R16, RZ, PT ;  /* 0x000000ff1000720c */ /* 0x000fe40003f05270 */
[----:B------:R-:W-:-:S02]  /*0810*/  IADD3 R15, PT, PT, R15, 0x10, RZ ;  /* 0x000000100f0f7810 */ /* 0x000fc40007ffe0ff */
[----:B------:R-:W-:Y:S01]  /*0820*/  IADD3 R14, PT, PT, R14, 0x10, RZ ;  /* 0x000000100e0e7810 */ /* 0x000fe20007ffe0ff */
[----:B--2---:R-:W-:-:S05]  /*0830*/  FMUL R25, R20, R25 ;  /* 0x0000001914197220 */ /* 0x004fca0000400000 */
[----:B------:R0:W-:Y:S03]  /*0840*/  REDG.E.ADD.F32.FTZ.RN.STRONG.GPU desc[UR10][R6.64+0x3c], R25 ;  /* 0x00003c19060079a6 */ /* 0x0001e6000c12f30a */
[----:B------:R-:W-:Y:S05]  /*0850*/  @P0 BRA `(.L_x_8) ;  /* 0xfffffff800d80947 */ /* 0x000fea000383ffff */
[----:B------:R-:W-:-:S07]  /*0860*/  MOV R4, R8 ;  /* 0x0000000800047202 */ /* 0x000fce0000000f00 */
.L_x_7:
[----:B------:R-:W-:-:S13]  /*0870*/  ISETP.NE.AND P0, PT, R17, RZ, PT ;  /* 0x000000ff1100720c */ /* 0x000fda0003f05270 */
[----:B------:R-:W-:Y:S05]  /*0880*/  @!P0 BRA `(.L_x_9) ;  /* 0x0000000400788947 */ /* 0x000fea0003800000 */
[----:B------:R-:W-:Y:S02]  /*0890*/  IADD3 R5, PT, PT, R17, -0x1, RZ ;  /* 0xffffffff11057810 */ /* 0x000fe40007ffe0ff */
[----:B------:R-:W-:Y:S02]  /*08a0*/  ISETP.NE.AND P1, PT, R18, RZ, PT ;  /* 0x000000ff1200720c */ /* 0x000fe40003f25270 */
[----:B------:R-:W-:-:S13]  /*08b0*/  ISETP.GE.U32.AND P0, PT, R5, 0x7, PT ;  /* 0x000000070500780c */ /* 0x000fda0003f06070 */
[----:B------:R-:W-:Y:S05]  /*08c0*/  @!P0 BRA `(.L_x_10) ;  /* 0x00000000009c8947 */ /* 0x000fea0003800000 */
[----:B0-----:R-:W0:Y:S01]  /*08d0*/  LDC.64 R6, c[0x0][0x390] ;  /* 0x0000e400ff067b82 */ /* 0x001e220000000a00 */
[----:B------:R-:W-:Y:S01]  /*08e0*/  IADD3 R5, PT, PT, R13, R4, RZ ;  /* 0x000000040d057210 */ /* 0x000fe20007ffe0ff */
[----:B--2---:R-:W2:Y:S06]  /*08f0*/  LDG.E R19, desc[UR10][R2.64] ;  /* 0x0000000a02137981 */ /* 0x004eac000c1e1900 */
[----:B------:R-:W1:Y:S01]  /*0900*/  LDC.64 R14, c[0x0][0x380] ;  /* 0x0000e000ff0e7b82 */ /* 0x000e620000000a00 */
[----:B0-----:R-:W-:-:S05]  /*0910*/  IMAD.WIDE R6, R5, 0x4, R6 ;  /* 0x0000000405067825 */ /* 0x001fca00078e0206 */
[----:B------:R-:W2:Y:S01]  /*0920*/  LDG.E R16, desc[UR10][R6.64] ;  /* 0x0000000a06107981 */ /* 0x000ea2000c1e1900 */
[----:B------:R-:W-:-:S04]  /*0930*/  IMAD.IADD R5, R12, 0x1, R4 ;  /* 0x000000010c057824 */ /* 0x000fc800078e0204 */
[----:B-1----:R-:W-:-:S04]  /*0940*/  IMAD.WIDE R14, R5, 0x4, R14 ;  /* 0x00000004050e7825 */ /* 0x002fc800078e020e */
        /* <DEDUP_REMOVED lines=14> */
[----:B------:R-:W4:Y:S04]  /*0a30*/  LDG.E R16, desc[UR10][R6.64+0x10] ;  /* 0x0000100a06107981 */ /* 0x000f28000c1e1900 */
[----:B0-----:R-:W4:Y:S02]  /*0a40*/  LDG.E R19, desc[UR10][R2.64] ;  /* 0x0000000a02137981 */ /* 0x001f24000c1e1900 */
[----:B----4-:R-:W-:-:S05]  /*0a50*/  FMUL R19, R16, R19 ;  /* 0x0000001310137220 */ /* 0x010fca0000400000 */
[----:B------:R4:W-:Y:S04]  /*0a60*/  REDG.E.ADD.F32.FTZ.RN.STRONG.GPU desc[UR10][R14.64+0x10], R19 ;  /* 0x000010130e0079a6 */ /* 0x0009e8000c12f30a */
[----:B-1----:R-:W5:Y:S04]  /*0a70*/  LDG.E R5, desc[UR10][R6.64+0x14] ;  /* 0x0000140a06057981 */ /* 0x002f68000c1e1900 */
[----:B------:R-:W5:Y:S02]  /*0a80*/  LDG.E R16, desc[UR10][R2.64] ;  /* 0x0000000a02107981 */ /* 0x000f64000c1e1900 */
[----:B-----5:R-:W-:-:S05]  /*0a90*/  FMUL R5, R5, R16 ;  /* 0x0000001005057220 */ /* 0x020fca0000400000 */
[----:B------:R4:W-:Y:S04]  /*0aa0*/  REDG.E.ADD.F32.FTZ.RN.STRONG.GPU desc[UR10][R14.64+0x14], R5 ;  /* 0x000014050e0079a6 */ /* 0x0009e8000c12f30a */
[----:B------:R-:W5:Y:S04]  /*0ab0*/  LDG.E R16, desc[UR10][R6.64+0x18] ;  /* 0x0000180a06107981 */ /* 0x000f68000c1e1900 */
[----:B--2---:R-:W5:Y:S02]  /*0ac0*/  LDG.E R21, desc[UR10][R2.64] ;  /* 0x0000000a02157981 */ /* 0x004f64000c1e1900 */
[----:B-----5:R-:W-:-:S05]  /*0ad0*/  FMUL R21, R16, R21 ;  /* 0x0000001510157220 */ /* 0x020fca0000400000 */
[----:B------:R4:W-:Y:S04]  /*0ae0*/  REDG.E.ADD.F32.FTZ.RN.STRONG.GPU desc[UR10][R14.64+0x18], R21 ;  /* 0x000018150e0079a6 */ /* 0x0009e8000c12f30a */
[----:B------:R-:W2:Y:S04]  /*0af0*/  LDG.E R16, desc[UR10][R6.64+0x1c] ;  /* 0x00001c0a06107981 */ /* 0x000ea8000c1e1900 */
[----:B---3--:R-:W2:Y:S02]  /*0b00*/  LDG.E R23, desc[UR10][R2.64] ;  /* 0x0000000a02177981 */ /* 0x008ea4000c1e1900 */
[----:B--2---:R-:W-:-:S05]  /*0b10*/  FMUL R23, R16, R23 ;  /* 0x0000001710177220 */ /* 0x004fca0000400000 */
[----:B------:R4:W-:Y:S01]  /*0b20*/  REDG.E.ADD.F32.FTZ.RN.STRONG.GPU desc[UR10][R14.64+0x1c], R23 ;  /* 0x00001c170e0079a6 */ /* 0x0009e2000c12f30a */
[----:B------:R-:W-:-:S07]  /*0b30*/  IADD3 R4, PT, PT, R4, 0x8, RZ ;  /* 0x0000000804047810 */ /* 0x000fce0007ffe0ff */
.L_x_10:
[----:B------:R-:W-:Y:S05]  /*0b40*/  @!P1 BRA `(.L_x_9) ;  /* 0x0000000000c89947 */ /* 0x000fea0003800000 */
[----:B----4-:R-:W-:Y:S02]  /*0b50*/  IADD3 R5, PT, PT, R18, -0x1, RZ ;  /* 0xffffffff12057810 */ /* 0x010fe40007ffe0ff */
        /* <DEDUP_REMOVED lines=9> */
[----:B------:R-:W-:-:S05]  /*0bf0*/  IADD3 R19, PT, PT, R12, R4, RZ ;  /* 0x000000040c137210 */ /* 0x000fca0007ffe0ff */
        /* <DEDUP_REMOVED lines=14> */
[----:B------:R1:W-:Y:S01]  /*0ce0*/  REDG.E.ADD.F32.FTZ.RN.STRONG.GPU desc[UR10][R14.64+0xc], R23 ;  /* 0x00000c170e0079a6 */ /* 0x0003e2000c12f30a */
[----:B------:R-:W-:-:S07]  /*0cf0*/  IADD3 R4, PT, PT, R4, 0x4, RZ ;  /* 0x0000000404047810 */ /* 0x000fce0007ffe0ff */
.L_x_11:
[----:B------:R-:W-:Y:S05]  /*0d00*/  @!P1 BRA `(.L_x_9) ;  /* 0x0000000000589947 */ /* 0x000fea0003800000 */
[----:B0-----:R-:W0:Y:S01]  /*0d10*/  LDC.64 R6, c[0x0][0x390] ;  /* 0x0000e400ff067b82 */ /* 0x001e220000000a00 */
[----:B------:R-:W-:Y:S01]  /*0d20*/  IADD3 R13, PT, PT, R13, R4, RZ ;  /* 0x000000040d0d7210 */ /* 0x000fe20007ffe0ff */
[----:B--2---:R-:W2:Y:S06]  /*0d30*/  LDG.E R16, desc[UR10][R2.64] ;  /* 0x0000000a02107981 */ /* 0x004eac000c1e1900 */
[----:B-1----:R-:W1:Y:S01]  /*0d40*/  LDC.64 R14, c[0x0][0x380] ;  /* 0x0000e000ff0e7b82 */ /* 0x002e620000000a00 */
[----:B0-----:R-:W-:-:S05]  /*0d50*/  IMAD.WIDE R6, R13, 0x4, R6 ;  /* 0x000000040d067825 */ /* 0x001fca00078e0206 */
[----:B------:R-:W2:Y:S01]  /*0d60*/  LDG.E R13, desc[UR10][R6.64] ;  /* 0x0000000a060d7981 */ /* 0x000ea2000c1e1900 */
[----:B------:R-:W-:Y:S02]  /*0d70*/  ISETP.NE.AND P0, PT, R9, 0x1, PT ;  /* 0x000000010900780c */ /* 0x000fe40003f05270 */
[----:B------:R-:W-:-:S05]  /*0d80*/  IADD3 R5, PT, PT, R12, R4, RZ ;  /* 0x000000040c057210 */ /* 0x000fca0007ffe0ff */
[----:B-1----:R-:W-:-:S04]  /*0d90*/  IMAD.WIDE R14, R5, 0x4, R14 ;  /* 0x00000004050e7825 */ /* 0x002fc800078e020e */
[----:B--2---:R-:W-:-:S05]  /*0da0*/  FMUL R13, R13, R16 ;  /* 0x000000100d0d7220 */ /* 0x004fca0000400000 */
[----:B------:R3:W-:Y:S01]  /*0db0*/  REDG.E.ADD.F32.FTZ.RN.STRONG.GPU desc[UR10][R14.64], R13 ;  /* 0x0000000d0e0079a6 */ /* 0x0007e2000c12f30a */
[----:B------:R-:W-:Y:S05]  /*0dc0*/  @!P0 BRA `(.L_x_9) ;  /* 0x0000000000288947 */ /* 0x000fea0003800000 */
[----:B------:R-:W2:Y:S04]  /*0dd0*/  LDG.E R4, desc[UR10][R6.64+0x4] ;  /* 0x0000040a06047981 */ /* 0x000ea8000c1e1900 */
[----:B------:R-:W2:Y:S01]  /*0de0*/  LDG.E R5, desc[UR10][R2.64] ;  /* 0x0000000a02057981 */ /* 0x000ea2000c1e1900 */
[----:B------:R-:W-:Y:S01]  /*0df0*/  ISETP.NE.AND P0, PT, R9, 0x2, PT ;  /* 0x000000020900780c */ /* 0x000fe20003f05270 */
[----:B--2---:R-:W-:-:S05]  /*0e00*/  FMUL R5, R4, R5 ;  /* 0x0000000504057220 */ /* 0x004fca0000400000 */
[----:B------:R0:W-:Y:S07]  /*0e10*/  REDG.E.ADD.F32.FTZ.RN.STRONG.GPU desc[UR10][R14.64+0x4], R5 ;  /* 0x000004050e0079a6 */ /* 0x0001ee000c12f30a */
[----:B------:R-:W-:Y:S05]  /*0e20*/  @!P0 BRA `(.L_x_9) ;  /* 0x0000000000108947 */ /* 0x000fea0003800000 */
[----:B------:R-:W0:Y:S04]  /*0e30*/  LDG.E R6, desc[UR10][R6.64+0x8] ;  /* 0x0000080a06067981 */ /* 0x000e28000c1e1900 */
[----:B------:R-:W0:Y:S02]  /*0e40*/  LDG.E R3, desc[UR10][R2.64] ;  /* 0x0000000a02037981 */ /* 0x000e24000c1e1900 */
[----:B0-----:R-:W-:-:S05]  /*0e50*/  FMUL R5, R6, R3 ;  /* 0x0000000306057220 */ /* 0x001fca0000400000 */
[----:B------:R0:W-:Y:S02]  /*0e60*/  REDG.E.ADD.F32.FTZ.RN.STRONG.GPU desc[UR10][R14.64+0x8], R5 ;  /* 0x000008050e0079a6 */ /* 0x0001e4000c12f30a */
.L_x_9:
[----:B------:R-:W-:-:S04]  /*0e70*/  IADD3 R0, PT, PT, R11, R0, RZ ;  /* 0x000000000b007210 */ /* 0x000fc80007ffe0ff */
[----:B------:R-:W-:-:S13]  /*0e80*/  ISETP.GE.AND P0, PT, R0, UR4, PT ;  /* 0x0000000400007c0c */ /* 0x000fda000bf06270 */
[----:B------:R-:W-:Y:S05]  /*0e90*/  @!P0 BRA `(.L_x_12) ;  /* 0xfffffff000b48947 */ /* 0x000fea000383ffff */
[----:B--2---:R-:W-:Y:S05]  /*0ea0*/  EXIT ;  /* 0x000000000000794d */ /* 0x004fea0003800000 */
.L_x_13:
        /* <DEDUP_REMOVED lines=13> */
.L_x_169:


//--------------------- .text._Z10time_mult1PfS_S_iii --------------------------
	.section	.text._Z10time_mult1PfS_S_iii,"ax",@progbits
	.align	128
        .global         _Z10time_mult1PfS_S_iii
        .type           _Z10time_mult1PfS_S_iii,@function
        .size           _Z10time_mult1PfS_S_iii,(.L_x_170 - _Z10time_mult1PfS_S_iii)
        .other          _Z10time_mult1PfS_S_iii,@"STO_CUDA_ENTRY STV_DEFAULT"
_Z10time_mult1PfS_S_iii:
.text._Z10time_mult1PfS_S_iii:
[----:B------:R-:W0:Y:S01]  /*0000*/  LDC R1, c[0x0][0x37c] ;  /* 0x0000df00ff017b82 */ /* 0x000e220000000800 */
[----:B------:R-:W1:Y:S07]  /*0010*/  S2R R0, SR_TID.X ;  /* 0x0000000000007919 */ /* 0x000e6e0000002100 */
[----:B------:R-:W1:Y:S01]  /*0020*/  S2UR UR4, SR_CTAID.X ;  /* 0x00000000000479c3 */ /* 0x000e620000002500 */
[----:B------:R-:W2:Y:S01]  /*0030*/  LDCU UR5, c[0x0][0x3a0] ;  /* 0x00007400ff0577ac */ /* 0x000ea20008000800 */
[----:B------:R-:W-:Y:S06]  /*0040*/  BSSY B0, `(.L_x_14) ;  /* 0x00000f9000007945 */ /* 0x000fec0003800000 */
[----:B------:R-:W1:Y:S08]  /*0050*/  LDC R5, c[0x0][0x360] ;  /* 0x0000d800ff057b82 */ /* 0x000e700000000800 */
[----:B------:R-:W2:Y:S01]  /*0060*/  LDC.64 R6, c[0x0][0x398] ;  /* 0x0000e600ff067b82 */ /* 0x000ea20000000a00 */
[----:B-1----:R-:W-:-:S02]  /*0070*/  IMAD R0, R5, UR4, R0 ;  /* 0x0000000405007c24 */ /* 0x002fc4000f8e0200 */
[----:B--2---:R-:W-:Y:S01]  /*0080*/  IMAD R3, R7, UR5, RZ ;  /* 0x0000000507037c24 */ /* 0x004fe2000f8e02ff */
[----:B------:R-:W-:-:S04]  /*0090*/  ISETP.GE.AND P0, PT, R6, 0x1, PT ;  /* 0x000000010600780c */ /* 0x000fc80003f06270 */
[----:B------:R-:W-:-:S13]  /*00a0*/  ISETP.GE.OR P0, PT, R0, R3, !P0 ;  /* 0x000000030000720c */ /* 0x000fda0004706670 */
[----:B0-----:R-:W-:Y:S05]  /*00b0*/  @P0 BRA `(.L_x_15) ;  /* 0x0000000c00c40947 */ /* 0x001fea0003800000 */
[----:B------:R-:W0:Y:S01]  /*00c0*/  LDC.64 R12, c[0x0][0x358] ;  /* 0x0000d600ff0c7b82 */ /* 0x000e220000000a00 */
[----:B------:R-:W1:Y:S01]  /*00d0*/  LDCU UR4, c[0x0][0x370] ;  /* 0x00006e00ff0477ac */ /* 0x000e620008000800 */
[C---:B------:R-:W-:Y:S02]  /*00e0*/  LOP3.LUT R2, R6.reuse, 0x7ffffff8, RZ, 0xc0, !PT ;  /* 0x7ffffff806027812 */ /* 0x040fe400078ec0ff */
[----:B------:R-:W-:Y:S01]  /*00f0*/  LOP3.LUT R4, R6, 0x7, RZ, 0xc0, !PT ;  /* 0x0000000706047812 */ /* 0x000fe200078ec0ff */
[----:B------:R-:W-:Y:S02]  /*0100*/  IMAD.MOV.U32 R6, RZ, RZ, R0 ;  /* 0x000000ffff067224 */ /* 0x000fe400078e0000 */
[----:B------:R-:W-:Y:S02]  /*0110*/  IMAD.MOV R7, RZ, RZ, -R2 ;  /* 0x000000ffff077224 */ /* 0x000fe400078e0a02 */
[----:B-1----:R-:W-:-:S07]  /*0120*/  IMAD R5, R5, UR4, RZ ;  /* 0x0000000405057c24 */ /* 0x002fce000f8e02ff */
.L_x_21:
[----:B-1----:R-:W1:Y:S01]  /*0130*/  LDC.64 R14, c[0x0][0x398] ;  /* 0x0000e600ff0e7b82 */ /* 0x002e620000000a00 */
[----:B--23--:R-:W-:Y:S01]  /*0140*/  IABS R17, R6 ;  /* 0x0000000600117213 */ /* 0x00cfe20000000000 */
[----:B------:R-:W-:Y:S05]  /*0150*/  YIELD ;  /* 0x0000000000007946 */ /* 0x000fea0003800000 */
[----:B-1----:R-:W-:-:S04]  /*0160*/  IABS R16, R15 ;  /* 0x0000000f00107213 */ /* 0x002fc80000000000 */
[----:B------:R-:W1:Y:S08]  /*0170*/  I2F.RP R10, R16 ;  /* 0x00000010000a7306 */ /* 0x000e700000209400 */
[----:B-1----:R-:W1:Y:S02]  /*0180*/  MUFU.RCP R10, R10 ;  /* 0x0000000a000a7308 */ /* 0x002e640000001000 */
[----:B-1----:R-:W-:-:S06]  /*0190*/  VIADD R8, R10, 0xffffffe ;  /* 0x0ffffffe0a087836 */ /* 0x002fcc0000000000 */
[----:B------:R1:W2:Y:S02]  /*01a0*/  F2I.FTZ.U32.TRUNC.NTZ R9, R8 ;  /* 0x0000000800097305 */ /* 0x0002a4000021f000 */
[----:B-1----:R-:W-:Y:S02]  /*01b0*/  IMAD.MOV.U32 R8, RZ, RZ, RZ ;  /* 0x000000ffff087224 */ /* 0x002fe400078e00ff */
[----:B--2---:R-:W-:-:S04]  /*01c0*/  IMAD.MOV R11, RZ, RZ, -R9 ;  /* 0x000000ffff0b7224 */ /* 0x004fc800078e0a09 */
[----:B------:R-:W-:-:S04]  /*01d0*/  IMAD R11, R11, R16, RZ ;  /* 0x000000100b0b7224 */ /* 0x000fc800078e02ff */
[----:B------:R-:W-:-:S04]  /*01e0*/  IMAD.HI.U32 R9, R9, R11, R8 ;  /* 0x0000000b09097227 */ /* 0x000fc800078e0008 */
[----:B------:R-:W-:-:S04]  /*01f0*/  IMAD.MOV.U32 R11, RZ, RZ, R17 ;  /* 0x000000ffff0b7224 */ /* 0x000fc800078e0011 */
[----:B------:R-:W-:-:S04]  /*0200*/  IMAD.HI.U32 R8, R9, R11, RZ ;  /* 0x0000000b09087227 */ /* 0x000fc800078e00ff */
[----:B------:R-:W-:-:S04]  /*0210*/  IMAD.MOV R9, RZ, RZ, -R8 ;  /* 0x000000ffff097224 */ /* 0x000fc800078e0a08 */
[----:B------:R-:W-:-:S05]  /*0220*/  IMAD R9, R16, R9, R11 ;  /* 0x0000000910097224 */ /* 0x000fca00078e020b */
[----:B------:R-:W-:-:S13]  /*0230*/  ISETP.GT.U32.AND P2, PT, R16, R9, PT ;  /* 0x000000091000720c */ /* 0x000fda0003f44070 */
[----:B------:R-:W-:Y:S02]  /*0240*/  @!P2 IMAD.IADD R9, R9, 0x1, -R16 ;  /* 0x000000010909a824 */ /* 0x000fe400078e0a10 */
[----:B------:R-:W-:Y:S01]  /*0250*/  @!P2 VIADD R8, R8, 0x1 ;  /* 0x000000010808a836 */ /* 0x000fe20000000000 */
[----:B------:R-:W-:Y:S02]  /*0260*/  ISETP.NE.AND P2, PT, R15, RZ, PT ;  /* 0x000000ff0f00720c */ /* 0x000fe40003f45270 */
[----:B------:R-:W-:Y:S02]  /*0270*/  ISETP.GE.U32.AND P0, PT, R9, R16, PT ;  /* 0x000000100900720c */ /* 0x000fe40003f06070 */
[----:B------:R-:W-:Y:S01]  /*0280*/  LOP3.LUT R9, R6, R15, RZ, 0x3c, !PT ;  /* 0x0000000f06097212 */ /* 0x000fe200078e3cff */
[----:B------:R-:W1:Y:S03]  /*0290*/  LDC.64 R16, c[0x0][0x380] ;  /* 0x0000e000ff107b82 */ /* 0x000e660000000a00 */
[----:B------:R-:W-:Y:S01]  /*02a0*/  ISETP.GE.AND P1, PT, R9, RZ, PT ;  /* 0x000000ff0900720c */ /* 0x000fe20003f26270 */
[----:B------:R-:W-:-:S06]  /*02b0*/  IMAD.MOV.U32 R9, RZ, RZ, RZ ;  /* 0x000000ffff097224 */ /* 0x000fcc00078e00ff */
[----:B------:R-:W-:Y:S01]  /*02c0*/  @P0 VIADD R8, R8, 0x1 ;  /* 0x0000000108080836 */ /* 0x000fe20000000000 */
[----:B------:R-:W-:-:S05]  /*02d0*/  ISETP.GE.U32.AND P0, PT, R14, 0x8, PT ;  /* 0x000000080e00780c */ /* 0x000fca0003f06070 */
[----:B------:R-:W-:Y:S01]  /*02e0*/  @!P1 IMAD.MOV R8, RZ, RZ, -R8 ;  /* 0x000000ffff089224 */ /* 0x000fe200078e0a08 */
[----:B------:R-:W-:-:S05]  /*02f0*/  @!P2 LOP3.LUT R8, RZ, R15, RZ, 0x33, !PT ;  /* 0x0000000fff08a212 */ /* 0x000fca00078e33ff */
[----:B------:R-:W-:Y:S02]  /*0300*/  IMAD.MOV R10, RZ, RZ, -R8 ;  /* 0x000000ffff0a7224 */ /* 0x000fe400078e0a08 */
[----:B-1----:R-:W-:-:S04]  /*0310*/  IMAD.WIDE R16, R6, 0x4, R16 ;  /* 0x0000000406107825 */ /* 0x002fc800078e0210 */
[----:B------:R-:W-:Y:S01]  /*0320*/  IMAD R10, R15, R10, R6 ;  /* 0x0000000a0f0a7224 */ /* 0x000fe200078e0206 */
[----:B------:R-:W-:Y:S06]  /*0330*/  @!P0 BRA `(.L_x_16) ;  /* 0x0000000400b48947 */ /* 0x000fec0003800000 */
[----:B------:R-:W-:Y:S02]  /*0340*/  IMAD.MOV.U32 R26, RZ, RZ, R10 ;  /* 0x000000ffff1a7224 */ /* 0x000fe400078e000a */
[----:B------:R-:W-:Y:S02]  /*0350*/  IMAD.MOV.U32 R9, RZ, RZ, R8 ;  /* 0x000000ffff097224 */ /* 0x000fe400078e0008 */
[----:B------:R-:W-:-:S07]  /*0360*/  IMAD.MOV.U32 R27, RZ, RZ, R7 ;  /* 0x000000ffff1b7224 */ /* 0x000fce00078e0007 */
.L_x_17:
[----:B-1----:R-:W1:Y:S01]  /*0370*/  LDC.64 R22, c[0x0][0x390] ;  /* 0x0000e400ff167b82 */ /* 0x002e620000000a00 */
[----:B------:R-:W-:Y:S05]  /*0380*/  YIELD ;  /* 0x0000000000007946 */ /* 0x000fea0003800000 */
[C---:B0-----:R-:W-:Y:S02]  /*0390*/  R2UR UR4, R12.reuse ;  /* 0x000000000c0472ca */ /* 0x041fe400000e0000 */
[----:B------:R-:W0:Y:S01]  /*03a0*/  LDC.64 R18, c[0x0][0x388] ;  /* 0x0000e200ff127b82 */ /* 0x000e220000000a00 */
[----:B------:R-:W-:Y:S02]  /*03b0*/  R2UR UR5, R13 ;  /* 0x000000000d0572ca */ /* 0x000fe400000e0000 */
[----:B------:R-:W-:-:S02]  /*03c0*/  R2UR UR6, R12 ;  /* 0x000000000c0672ca */ /* 0x000fc400000e0000 */
[----:B------:R-:W-:-:S03]  /*03d0*/  R2UR UR7, R13 ;  /* 0x000000000d0772ca */ /* 0x000fc600000e0000 */
[----:B------:R-:W2:Y:S01]  /*03e0*/  LDC R11, c[0x0][0x3a0] ;  /* 0x0000e800ff0b7b82 */ /* 0x000ea20000000800 */
[----:B-1----:R-:W-:-:S05]  /*03f0*/  IMAD.WIDE R22, R26, 0x4, R22 ;  /* 0x000000041a167825 */ /* 0x002fca00078e0216 */
[----:B------:R-:W3:Y:S01]  /*0400*/  LDG.E R20, desc[UR4][R22.64] ;  /* 0x0000000416147981 */ /* 0x000ee2000c1e1900 */
[----:B0-----:R-:W-:-:S05]  /*0410*/  IMAD.WIDE R18, R9, 0x4, R18 ;  /* 0x0000000409127825 */ /* 0x001fca00078e0212 */
[----:B------:R-:W3:Y:S01]  /*0420*/  LDG.E R21, desc[UR6][R18.64] ;  /* 0x0000000612157981 */ /* 0x000ee2000c1e1900 */
[C---:B------:R-:W-:Y:S02]  /*0430*/  R2UR UR4, R12.reuse ;  /* 0x000000000c0472ca */ /* 0x040fe400000e0000 */
[C---:B------:R-:W-:Y:S02]  /*0440*/  R2UR UR5, R13.reuse ;  /* 0x000000000d0572ca */ /* 0x040fe400000e0000 */
[C---:B------:R-:W-:Y:S02]  /*0450*/  R2UR UR6, R12.reuse ;  /* 0x000000000c0672ca */ /* 0x040fe400000e0000 */
[C---:B------:R-:W-:Y:S02]  /*0460*/  R2UR UR7, R13.reuse ;  /* 0x000000000d0772ca */ /* 0x040fe400000e0000 */
[----:B------:R-:W-:Y:S02]  /*0470*/  R2UR UR8, R12 ;  /* 0x000000000c0872ca */ /* 0x000fe400000e0000 */
[----:B------:R-:W-:Y:S01]  /*0480*/  R2UR UR9, R13 ;  /* 0x000000000d0972ca */ /* 0x000fe200000e0000 */
[----:B------:R-:W-:-:S04]  /*0490*/  IMAD.WIDE R24, R15, 0x4, R22 ;  /* 0x000000040f187825 */ /* 0x000fc800078e0216 */
[----:B---3--:R-:W-:Y:S01]  /*04a0*/  FMUL R29, R20, R21 ;  /* 0x00000015141d7220 */ /* 0x008fe20000400000 */
[----:B--2---:R-:W-:-:S04]  /*04b0*/  IMAD.WIDE R20, R11, 0x4, R18 ;  /* 0x000000040b147825 */ /* 0x004fc800078e0212 */
[----:B------:R0:W-:Y:S04]  /*04c0*/  REDG.E.ADD.F32.FTZ.RN.STRONG.GPU desc[UR4][R16.64], R29 ;  /* 0x0000001d100079a6 */ /* 0x0001e8000c12f304 */
[----:B------:R-:W2:Y:S04]  /*04d0*/  LDG.E R28, desc[UR6][R24.64] ;  /* 0x00000006181c7981 */ /* 0x000ea8000c1e1900 */
[----:B------:R-:W2:Y:S01]  /*04e0*/  LDG.E R23, desc[UR8][R20.64] ;  /* 0x0000000814177981 */ /* 0x000ea2000c1e1900 */
[----:B------:R-:W-:Y:S02]  /*04f0*/  R2UR UR4, R12 ;  /* 0x000000000c0472ca */ /* 0x000fe400000e0000 */
[----:B------:R-:W-:-:S02]  /*0500*/  R2UR UR5, R13 ;  /* 0x000000000d0572ca */ /* 0x000fc400000e0000 */
[C---:B------:R-:W-:Y:S02]  /*0510*/  R2UR UR6, R12.reuse ;  /* 0x000000000c0672ca */ /* 0x040fe400000e0000 */
[C---:B------:R-:W-:Y:S02]  /*0520*/  R2UR UR7, R13.reuse ;  /* 0x000000000d0772ca */ /* 0x040fe400000e0000 */
[----:B------:R-:W-:Y:S02]  /*0530*/  R2UR UR8, R12 ;  /* 0x000000000c0872ca */ /* 0x000fe400000e0000 */
[----:B------:R-:W-:Y:S01]  /*0540*/  R2UR UR9, R13 ;  /* 0x000000000d0972ca */ /* 0x000fe200000e0000 */
[----:B------:R-:W-:-:S04]  /*0550*/  IMAD.WIDE R18, R11, 0x4, R20 ;  /* 0x000000040b127825 */ /* 0x000fc800078e0214 */
[----:B--2---:R-:W-:Y:S01]  /*0560*/  FMUL R28, R28, R23 ;  /* 0x000000171c1c7220 */ /* 0x004fe20000400000 */
[----:B------:R-:W-:-:S04]  /*0570*/  IMAD.WIDE R22, R15, 0x4, R24 ;  /* 0x000000040f167825 */ /* 0x000fc800078e0218 */
[----:B------:R1:W-:Y:S04]  /*0580*/  REDG.E.ADD.F32.FTZ.RN.STRONG.GPU desc[UR4][R16.64], R28 ;  /* 0x0000001c100079a6 */ /* 0x0003e8000c12f304 */
[----:B------:R-:W2:Y:S04]  /*0590*/  LDG.E R20, desc[UR6][R22.64] ;  /* 0x0000000616147981 */ /* 0x000ea8000c1e1900 */
[----:B0-----:R-:W2:Y:S01]  /*05a0*/  LDG.E R29, desc[UR8][R18.64] ;  /* 0x00000008121d7981 */ /* 0x001ea2000c1e1900 */
        /* <DEDUP_REMOVED lines=11> */
[----:B-1----:R-:W2:Y:S01]  /*0660*/  LDG.E R28, desc[UR8][R20.64] ;  /* 0x00000008141c7981 */ /* 0x002ea2000c1e1900 */
        /* <DEDUP_REMOVED lines=47> */
[----:B------:R-:W2:Y:S01]  /*0960*/  LDG.E R25, desc[UR8][R24.64] ;  /* 0x0000000818197981 */ /* 0x000ea2000c1e1900 */
[----:B------:R-:W-:Y:S01]  /*0970*/  VIADD R27, R27, 0x8 ;  /* 0x000000081b1b7836 */ /* 0x000fe20000000000 */
[----:B------:R-:W-:-:S02]  /*0980*/  R2UR UR4, R12 ;  /* 0x000000000c0472ca */ /* 0x000fc400000e0000 */
[----:B------:R-:W-:Y:S02]  /*0990*/  R2UR UR5, R13 ;  /* 0x000000000d0572ca */ /* 0x000fe400000e0000 */
[----:B------:R-:W-:Y:S01]  /*09a0*/  ISETP.NE.AND P0, PT, R27, RZ, PT ;  /* 0x000000ff1b00720c */ /* 0x000fe20003f05270 */
[----:B------:R-:W-:Y:S02]  /*09b0*/  IMAD R9, R11, 0x8, R9 ;  /* 0x000000080b097824 */ /* 0x000fe400078e0209 */
[----:B------:R-:W-:Y:S02]  /*09c0*/  IMAD R26, R15, 0x8, R26 ;  /* 0x000000080f1a7824 */ /* 0x000fe400078e021a */
[----:B--2---:R-:W-:-:S06]  /*09d0*/  FMUL R19, R20, R25 ;  /* 0x0000001914137220 */ /* 0x004fcc0000400000 */
[----:B------:R1:W-:Y:S02]  /*09e0*/  REDG.E.ADD.F32.FTZ.RN.STRONG.GPU desc[UR4][R16.64], R19 ;  /* 0x00000013100079a6 */ /* 0x0003e4000c12f304 */
[----:B------:R-:W-:Y:S05]  /*09f0*/  @P0 BRA `(.L_x_17) ;  /* 0xfffffff8005c0947 */ /* 0x000fea000383ffff */
[----:B------:R-:W-:-:S07]  /*0a00*/  IMAD.MOV.U32 R9, RZ, RZ, R2 ;  /* 0x000000ffff097224 */ /* 0x000fce00078e0002 */
.L_x_16:
[----:B------:R-:W-:-:S13]  /*0a10*/  ISETP.NE.AND P0, PT, R4, RZ, PT ;  /* 0x000000ff0400720c */ /* 0x000fda0003f05270 */
[----:B------:R-:W-:Y:S05]  /*0a20*/  @!P0 BRA `(.L_x_18) ;  /* 0x00000004005c8947 */ /* 0x000fea0003800000 */
[----:B------:R-:W-:-:S05]  /*0a30*/  VIADD R11, R4, 0xffffffff ;  /* 0xffffffff040b7836 */ /* 0x000fca0000000000 */
[----:B------:R-:W-:-:S13]  /*0a40*/  ISETP.GE.U32.AND P0, PT, R11, 0x3, PT ;  /* 0x000000030b00780c */ /* 0x000fda0003f06070 */
[----:B------:R-:W-:Y:S05]  /*0a50*/  @!P0 BRA `(.L_x_19) ;  /* 0x0000000000908947 */ /* 0x000fea0003800000 */
[----:B------:R-:W2:Y:S01]  /*0a60*/  LDC R11, c[0x0][0x3a0] ;  /* 0x0000e800ff0b7b82 */ /* 0x000ea20000000800 */
[C---:B0-----:R-:W-:Y:S01]  /*0a70*/  R2UR UR4, R12.reuse ;  /* 0x000000000c0472ca */ /* 0x041fe200000e0000 */
[----:B------:R-:W-:Y:S01]  /*0a80*/  IMAD R23, R9, R15, R10 ;  /* 0x0000000f09177224 */ /* 0x000fe200078e020a */
[C---:B------:R-:W-:Y:S02]  /*0a90*/  R2UR UR5, R13.reuse ;  /* 0x000000000d0572ca */ /* 0x040fe400000e0000 */
[----:B------:R-:W-:Y:S02]  /*0aa0*/  R2UR UR6, R12 ;  /* 0x000000000c0672ca */ /* 0x000fe400000e0000 */
[----:B------:R-:W-:Y:S01]  /*0ab0*/  R2UR UR7, R13 ;  /* 0x000000000d0772ca */ /* 0x000fe200000e0000 */
[----:B-1----:R-:W0:Y:S08]  /*0ac0*/  LDC.64 R18, c[0x0][0x390] ;  /* 0x0000e400ff127b82 */ /* 0x002e300000000a00 */
[----:B------:R-:W1:Y:S01]  /*0ad0*/  LDC.64 R20, c[0x0][0x388] ;  /* 0x0000e200ff147b82 */ /* 0x000e620000000a00 */
[----:B--2---:R-:W-:-:S02]  /*0ae0*/  IMAD R25, R9, R11, R8 ;  /* 0x0000000b09197224 */ /* 0x004fc400078e0208 */
[----:B0-----:R-:W-:-:S05]  /*0af0*/  IMAD.WIDE R18, R23, 0x4, R18 ;  /* 0x0000000417127825 */ /* 0x001fca00078e0212 */
[----:B------:R-:W2:Y:S01]  /*0b00*/  LDG.E R22, desc[UR4][R18.64] ;  /* 0x0000000412167981 */ /* 0x000ea2000c1e1900 */
[----:B-1----:R-:W-:-:S05]  /*0b10*/  IMAD.WIDE R20, R25, 0x4, R20 ;  /* 0x0000000419147825 */ /* 0x002fca00078e0214 */
[----:B------:R-:W2:Y:S01]  /*0b20*/  LDG.E R23, desc[UR6][R20.64] ;  /* 0x0000000614177981 */ /* 0x000ea2000c1e1900 */
[----:B------:R-:W-:Y:S02]  /*0b30*/  R2UR UR8, R12 ;  /* 0x000000000c0872ca */ /* 0x000fe400000e0000 */
[----:B------:R-:W-:Y:S01]  /*0b40*/  R2UR UR9, R13 ;  /* 0x000000000d0972ca */ /* 0x000fe200000e0000 */
[----:B------:R-:W-:-:S04]  /*0b50*/  IMAD.WIDE R26, R11, 0x4, R20 ;  /* 0x000000040b1a7825 */ /* 0x000fc800078e0214 */
[----:B--2---:R-:W-:Y:S01]  /*0b60*/  FMUL R29, R22, R23 ;  /* 0x00000017161d7220 */ /* 0x004fe20000400000 */
[----:B------:R-:W-:-:S04]  /*0b70*/  IMAD.WIDE R22, R15, 0x4, R18 ;  /* 0x000000040f167825 */ /* 0x000fc800078e0212 */
[----:B------:R2:W-:Y:S04]  /*0b80*/  REDG.E.ADD.F32.FTZ.RN.STRONG.GPU desc[UR4][R16.64], R29 ;  /* 0x0000001d100079a6 */ /* 0x0005e8000c12f304 */
[----:B------:R-:W3:Y:S04]  /*0b90*/  LDG.E R24, desc[UR6][R22.64] ;  /* 0x0000000616187981 */ /* 0x000ee8000c1e1900 */
[----:B------:R-:W3:Y:S01]  /*0ba0*/  LDG.E R25, desc[UR8][R26.64] ;  /* 0x000000081a197981 */ /* 0x000ee2000c1e1900 */
[----:B------:R-:W-:-:S04]  /*0bb0*/  IMAD.WIDE R18, R11, 0x4, R26 ;  /* 0x000000040b127825 */ /* 0x000fc800078e021a */
[----:B---3--:R-:W-:Y:S01]  /*0bc0*/  FMUL R28, R24, R25 ;  /* 0x00000019181c7220 */ /* 0x008fe20000400000 */
        /* <DEDUP_REMOVED lines=9> */
[----:B------:R-:W3:Y:S02]  /*0c60*/  LDG.E R23, desc[UR8][R22.64] ;  /* 0x0000000816177981 */ /* 0x000ee4000c1e1900 */
[----:B---3--:R-:W-:-:S05]  /*0c70*/  FMUL R11, R20, R23 ;  /* 0x00000017140b7220 */ /* 0x008fca0000400000 */
[----:B------:R2:W-:Y:S01]  /*0c80*/  REDG.E.ADD.F32.FTZ.RN.STRONG.GPU desc[UR4][R16.64], R11 ;  /* 0x0000000b100079a6 */ /* 0x0005e2000c12f304 */
[----:B------:R-:W-:-:S07]  /*0c90*/  VIADD R9, R9, 0x4 ;  /* 0x0000000409097836 */ /* 0x000fce0000000000 */
.L_x_19:
[----:B--2---:R-:W-:-:S13]  /*0ca0*/  LOP3.LUT P0, R11, R14, 0x3, RZ, 0xc0, !PT ;  /* 0x000000030e0b7812 */ /* 0x004fda000780c0ff */
[----:B------:R-:W-:Y:S05]  /*0cb0*/  @!P0 BRA `(.L_x_18) ;  /* 0x0000000000b88947 */ /* 0x000fea0003800000 */
[----:B------:R-:W-:Y:S02]  /*0cc0*/  ISETP.NE.AND P0, PT, R11, 0x1, PT ;  /* 0x000000010b00780c */ /* 0x000fe40003f05270 */
[----:B------:R-:W-:-:S04]  /*0cd0*/  LOP3.LUT R14, R14, 0x1, RZ, 0xc0, !PT ;  /* 0x000000010e0e7812 */ /* 0x000fc800078ec0ff */
[----:B------:R-:W-:-:S07]  /*0ce0*/  ISETP.NE.U32.AND P1, PT, R14, 0x1, PT ;  /* 0x000000010e00780c */ /* 0x000fce0003f25070 */
[----:B------:R-:W-:Y:S06]  /*0cf0*/  @!P0 BRA `(.L_x_20) ;  /* 0x0000000000608947 */ /* 0x000fec0003800000 */
[----:B-1----:R-:W1:Y:S01]  /*0d00*/  LDC R19, c[0x0][0x3a0] ;  /* 0x0000e800ff137b82 */ /* 0x002e620000000800 */
[C---:B0-----:R-:W-:Y:S01]  /*0d10*/  R2UR UR4, R12.reuse ;  /* 0x000000000c0472ca */ /* 0x041fe200000e0000 */
[----:B------:R-:W-:Y:S01]  /*0d20*/  IMAD R11, R9, R15, R10 ;  /* 0x0000000f090b7224 */ /* 0x000fe200078e020a */
[C---:B------:R-:W-:Y:S02]  /*0d30*/  R2UR UR5, R13.reuse ;  /* 0x000000000d0572ca */ /* 0x040fe400000e0000 */
[----:B------:R-:W-:Y:S02]  /*0d40*/  R2UR UR6, R12 ;  /* 0x000000000c0672ca */ /* 0x000fe400000e0000 */
[----:B------:R-:W-:Y:S01]  /*0d50*/  R2UR UR7, R13 ;  /* 0x000000000d0772ca */ /* 0x000fe200000e0000 */
[----:B------:R-:W0:Y:S08]  /*0d60*/  LDC.64 R24, c[0x0][0x390] ;  /* 0x0000e400ff187b82 */ /* 0x000e300000000a00 */
[----:B------:R-:W2:Y:S01]  /*0d70*/  LDC.64 R22, c[0x0][0x388] ;  /* 0x0000e200ff167b82 */ /* 0x000ea20000000a00 */
[----:B-1----:R-:W-:-:S02]  /*0d80*/  IMAD R21, R9, R19, R8 ;  /* 0x0000001309157224 */ /* 0x002fc400078e0208 */
[----:B0-----:R-:W-:-:S05]  /*0d90*/  IMAD.WIDE R24, R11, 0x4, R24 ;  /* 0x000000040b187825 */ /* 0x001fca00078e0218 */
[----:B------:R-:W3:Y:S01]  /*0da0*/  LDG.E R11, desc[UR4][R24.64] ;  /* 0x00000004180b7981 */ /* 0x000ee2000c1e1900 */
[----:B--2---:R-:W-:-:S05]  /*0db0*/  IMAD.WIDE R22, R21, 0x4, R22 ;  /* 0x0000000415167825 */ /* 0x004fca00078e0216 */
[----:B------:R-:W3:Y:S01]  /*0dc0*/  LDG.E R14, desc[UR6][R22.64] ;  /* 0x00000006160e7981 */ /* 0x000ee2000c1e1900 */
[----:B------:R-:W-:Y:S02]  /*0dd0*/  R2UR UR8, R12 ;  /* 0x000000000c0872ca */ /* 0x000fe400000e0000 */
[----:B------:R-:W-:Y:S01]  /*0de0*/  R2UR UR9, R13 ;  /* 0x000000000d0972ca */ /* 0x000fe200000e0000 */
[----:B------:R-:W-:-:S04]  /*0df0*/  IMAD.WIDE R20, R15, 0x4, R24 ;  /* 0x000000040f147825 */ /* 0x000fc800078e0218 */
[----:B------:R-:W-:-:S04]  /*0e00*/  IMAD.WIDE R18, R19, 0x4, R22 ;  /* 0x0000000413127825 */ /* 0x000fc800078e0216 */
[----:B---3--:R-:W-:-:S05]  /*0e10*/  FMUL R11, R11, R14 ;  /* 0x0000000e0b0b7220 */ /* 0x008fca0000400000 */
[----:B------:R2:W-:Y:S04]  /*0e20*/  REDG.E.ADD.F32.FTZ.RN.STRONG.GPU desc[UR4][R16.64], R11 ;  /* 0x0000000b100079a6 */ /* 0x0005e8000c12f304 */
[----:B------:R-:W3:Y:S04]  /*0e30*/  LDG.E R20, desc[UR6][R20.64] ;  /* 0x0000000614147981 */ /* 0x000ee8000c1e1900 */
[----:B------:R-:W3:Y:S02]  /*0e40*/  LDG.E R19, desc[UR8][R18.64] ;  /* 0x0000000812137981 */ /* 0x000ee4000c1e1900 */
[----:B---3--:R-:W-:-:S05]  /*0e50*/  FMUL R23, R20, R19 ;  /* 0x0000001314177220 */ /* 0x008fca0000400000 */
[----:B------:R2:W-:Y:S01]  /*0e60*/  REDG.E.ADD.F32.FTZ.RN.STRONG.GPU desc[UR4][R16.64], R23 ;  /* 0x00000017100079a6 */ /* 0x0005e2000c12f304 */
[----:B------:R-:W-:-:S07]  /*0e70*/  VIADD R9, R9, 0x2 ;  /* 0x0000000209097836 */ /* 0x000fce0000000000 */
.L_x_20:
[----:B------:R-:W-:Y:S05]  /*0e80*/  @P1 BRA `(.L_x_18) ;  /* 0x0000000000441947 */ /* 0x000fea0003800000 */
[----:B------:R-:W3:Y:S01]  /*0e90*/  LDC.64 R20, c[0x0][0x390] ;  /* 0x0000e400ff147b82 */ /* 0x000ee20000000a00 */
[----:B------:R-:W4:Y:S01]  /*0ea0*/  LDCU UR4, c[0x0][0x3a0] ;  /* 0x00007400ff0477ac */ /* 0x000f220008000800 */
[C---:B0-----:R-:W-:Y:S01]  /*0eb0*/  R2UR UR6, R12.reuse ;  /* 0x000000000c0672ca */ /* 0x041fe200000e0000 */
[----:B------:R-:W-:Y:S01]  /*0ec0*/  IMAD R15, R9, R15, R10 ;  /* 0x0000000f090f7224 */ /* 0x000fe200078e020a */
[C---:B------:R-:W-:Y:S02]  /*0ed0*/  R2UR UR7, R13.reuse ;  /* 0x000000000d0772ca */ /* 0x040fe400000e0000 */
[----:B------:R-:W-:Y:S02]  /*0ee0*/  R2UR UR8, R12 ;  /* 0x000000000c0872ca */ /* 0x000fe400000e0000 */
[----:B-1----:R-:W0:Y:S01]  /*0ef0*/  LDC.64 R18, c[0x0][0x388] ;  /* 0x0000e200ff127b82 */ /* 0x002e220000000a00 */
[----:B------:R-:W-:Y:S01]  /*0f00*/  R2UR UR9, R13 ;  /* 0x000000000d0972ca */ /* 0x000fe200000e0000 */
[----:B----4-:R-:W-:-:S02]  /*0f10*/  IMAD R9, R9, UR4, R8 ;  /* 0x0000000409097c24 */ /* 0x010fc4000f8e0208 */
[----:B---3--:R-:W-:-:S06]  /*0f20*/  IMAD.WIDE R20, R15, 0x4, R20 ;  /* 0x000000040f147825 */ /* 0x008fcc00078e0214 */
[----:B------:R-:W3:Y:S01]  /*0f30*/  LDG.E R20, desc[UR6][R20.64] ;  /* 0x0000000614147981 */ /* 0x000ee2000c1e1900 */
[----:B0-----:R-:W-:-:S06]  /*0f40*/  IMAD.WIDE R18, R9, 0x4, R18 ;  /* 0x0000000409127825 */ /* 0x001fcc00078e0212 */
[----:B------:R-:W3:Y:S01]  /*0f50*/  LDG.E R19, desc[UR8][R18.64] ;  /* 0x0000000812137981 */ /* 0x000ee2000c1e1900 */
[----:B------:R-:W-:Y:S02]  /*0f60*/  R2UR UR4, R12 ;  /* 0x000000000c0472ca */ /* 0x000fe400000e0000 */
[----:B------:R-:W-:Y:S01]  /*0f70*/  R2UR UR5, R13 ;  /* 0x000000000d0572ca */ /* 0x000fe200000e0000 */
[----:B---3--:R-:W-:-:S12]  /*0f80*/  FMUL R9, R20, R19 ;  /* 0x0000001314097220 */ /* 0x008fd80000400000 */
[----:B------:R3:W-:Y:S02]  /*0f90*/  REDG.E.ADD.F32.FTZ.RN.STRONG.GPU desc[UR4][R16.64], R9 ;  /* 0x00000009100079a6 */ /* 0x0007e4000c12f304 */
.L_x_18:
[----:B------:R-:W-:-:S05]  /*0fa0*/  IMAD.IADD R6, R5, 0x1, R6 ;  /* 0x0000000105067824 */ /* 0x000fca00078e0206 */
[----:B------:R-:W-:-:S13]  /*0fb0*/  ISETP.GE.AND P0, PT, R6, R3, PT ;  /* 0x000000030600720c */ /* 0x000fda0003f06270 */
[----:B------:R-:W-:Y:S05]  /*0fc0*/  @!P0 BRA `(.L_x_21) ;  /* 0xfffffff000588947 */ /* 0x000fea000383ffff */
.L_x_15:
[----:B------:R-:W-:Y:S05]  /*0fd0*/  BSYNC B0 ;  /* 0x0000000000007941 */ /* 0x000fea0003800000 */
.L_x_14:
[----:B------:R-:W-:-:S13]  /*0fe0*/  ISETP.NE.AND P0, PT, R0, RZ, PT ;  /* 0x000000ff0000720c */ /* 0x000fda0003f05270 */
[----:B------:R-:W-:Y:S05]  /*0ff0*/  @P0 EXIT ;  /* 0x000000000000094d */ /* 0x000fea0003800000 */
[----:B------:R-:W-:Y:S01]  /*1000*/  MOV R0, 0x20 ;  /* 0x0000002000007802 */ /* 0x000fe20000000f00 */
[----:B------:R-:W4:Y:S01]  /*1010*/  LDCU.64 UR4, c[0x4][0x18] ;  /* 0x01000300ff0477ac */ /* 0x000f220008000a00 */
[----:B------:R-:W-:Y:S02]  /*1020*/  CS2R R6, SRZ ;  /* 0x0000000000067805 */ /* 0x000fe4000001ff00 */
[----:B------:R0:W0:Y:S01]  /*1030*/  LDC.64 R2, c[0x4][R0] ;  /* 0x0100000000027b82 */ /* 0x0000220000000a00 */
[----:B----4-:R-:W-:Y:S02]  /*1040*/  IMAD.U32 R4, RZ, RZ, UR4 ;  /* 0x00000004ff047e24 */ /* 0x010fe4000f8e00ff */
[----:B------:R-:W-:-:S07]  /*1050*/  IMAD.U32 R5, RZ, RZ, UR5 ;  /* 0x00000005ff057e24 */ /* 0x000fce000f8e00ff */
[----:B------:R-:W-:-:S07]  /*1060*/  LEPC R20, `(.L_x_22) ;  /* 0x000000001014794e */ /* 0x000fce0000000000 */
[----:B0123--:R-:W-:Y:S05]  /*1070*/  CALL.ABS.NOINC R2 ;  /* 0x0000000002007343 */ /* 0x00ffea0003c00000 */
.L_x_22:
[----:B------:R-:W-:Y:S05]  /*1080*/  EXIT ;  /* 0x000000000000794d */ /* 0x000fea0003800000 */
.L_x_23:
        /* <DEDUP_REMOVED lines=15> */
.L_x_170:


//--------------------- .text._Z10time_mult0PfS_S_iii --------------------------
	.section	.text._Z10time_mult0PfS_S_iii,"ax",@progbits
	.align	128
        .global         _Z10time_mult0PfS_S_iii
        .type           _Z10time_mult0PfS_S_iii,@function
        .size           _Z10time_mult0PfS_S_iii,(.L_x_171 - _Z10time_mult0PfS_S_iii)
        .other          _Z10time_mult0PfS_S_iii,@"STO_CUDA_ENTRY STV_DEFAULT"
_Z10time_mult0PfS_S_iii:
.text._Z10time_mult0PfS_S_iii:
        /* <DEDUP_REMOVED lines=24> */
.L_x_29:
        /* <DEDUP_REMOVED lines=37> */
.L_x_25:
        /* <DEDUP_REMOVED lines=75> */
.L_x_24:
        /* <DEDUP_REMOVED lines=45> */
.L_x_27:
        /* <DEDUP_REMOVED lines=28> */
.L_x_28:
        /* <DEDUP_REMOVED lines=23> */
.L_x_26:
[----:B------:R-:W-:-:S04]  /*0e80*/  IADD3 R0, PT, PT, R11, R0, RZ ;  /* 0x000000000b007210 */ /* 0x000fc80007ffe0ff */
[----:B------:R-:W-:-:S13]  /*0e90*/  ISETP.GE.AND P0, PT, R0, UR4, PT ;  /* 0x0000000400007c0c */ /* 0x000fda000bf06270 */
[----:B------:R-:W-:Y:S05]  /*0ea0*/  @!P0 BRA `(.L_x_29) ;  /* 0xfffffff000b48947 */ /* 0x000fea000383ffff */
[----:B--2---:R-:W-:Y:S05]  /*0eb0*/  EXIT ;  /* 0x000000000000794d */ /* 0x004fea0003800000 */
.L_x_30:
        /* <DEDUP_REMOVED lines=12> */
.L_x_171:


//--------------------- .text._Z22dot_mult_scalar_weightPfS_S_ii --------------------------
	.section	.text._Z22dot_mult_scalar_weightPfS_S_ii,"ax",@progbits
	.align	128
        .global         _Z22dot_mult_scalar_weightPfS_S_ii
        .type           _Z22dot_mult_scalar_weightPfS_S_ii,@function
        .size           _Z22dot_mult_scalar_weightPfS_S_ii,(.L_x_172 - _Z22dot_mult_scalar_weightPfS_S_ii)
        .other          _Z22dot_mult_scalar_weightPfS_S_ii,@"STO_CUDA_ENTRY STV_DEFAULT"
_Z22dot_mult_scalar_weightPfS_S_ii:
.text._Z22dot_mult_scalar_weightPfS_S_ii:
[----:B------:R-:W-:Y:S01]  /*0000*/  LDC R1, c[0x0][0x37c] ;  /* 0x0000df00ff017b82 */ /* 0x000fe20000000800 */
[----:B------:R-:W0:Y:S07]  /*0010*/  S2R R15, SR_TID.X ;  /* 0x00000000000f7919 */ /* 0x000e2e0000002100 */
[----:B------:R-:W0:Y:S08]  /*0020*/  S2UR UR4, SR_CTAID.X ;  /* 0x00000000000479c3 */ /* 0x000e300000002500 */
[----:B------:R-:W0:Y:S08]  /*0030*/  LDC R14, c[0x0][0x360] ;  /* 0x0000d800ff0e7b82 */ /* 0x000e300000000800 */
[----:B------:R-:W1:Y:S01]  /*0040*/  LDC.64 R10, c[0x0][0x398] ;  /* 0x0000e600ff0a7b82 */ /* 0x000e620000000a00 */
[----:B0-----:R-:W-:-:S02]  /*0050*/  IMAD R15, R14, UR4, R15 ;  /* 0x000000040e0f7c24 */ /* 0x001fc4000f8e020f */
[----:B-1----:R-:W-:-:S05]  /*0060*/  IMAD R0, R11, R10, RZ ;  /* 0x0000000a0b007224 */ /* 0x002fca00078e02ff */
[----:B------:R-:W-:-:S13]  /*0070*/  ISETP.GE.AND P0, PT, R15, R0, PT ;  /* 0x000000000f00720c */ /* 0x000fda0003f06270 */
[----:B------:R-:W-:Y:S05]  /*0080*/  @P0 EXIT ;  /* 0x000000000000094d */ /* 0x000fea0003800000 */
[-C--:B------:R-:W-:Y:S01]  /*0090*/  IABS R8, R11.reuse ;  /* 0x0000000b00087213 */ /* 0x080fe20000000000 */
[----:B------:R-:W0:Y:S01]  /*00a0*/  LDC R9, c[0x0][0x39c] ;  /* 0x0000e700ff097b82 */ /* 0x000e220000000800 */
[----:B------:R-:W1:Y:S01]  /*00b0*/  LDCU UR4, c[0x0][0x370] ;  /* 0x00006e00ff0477ac */ /* 0x000e620008000800 */
[----:B------:R-:W-:Y:S01]  /*00c0*/  ISETP.NE.AND P0, PT, R11, RZ, PT ;  /* 0x000000ff0b00720c */ /* 0x000fe20003f05270 */
[----:B------:R-:W2:Y:S01]  /*00d0*/  I2F.RP R10, R8 ;  /* 0x00000008000a7306 */ /* 0x000ea20000209400 */
[----:B------:R-:W-:Y:S01]  /*00e0*/  LOP3.LUT R11, RZ, R11, RZ, 0x33, !PT ;  /* 0x0000000bff0b7212 */ /* 0x000fe200078e33ff */
[----:B------:R-:W3:Y:S03]  /*00f0*/  LDCU.64 UR6, c[0x0][0x358] ;  /* 0x00006b00ff0677ac */ /* 0x000ee60008000a00 */
[----:B------:R-:W4:Y:S08]  /*0100*/  LDC.64 R2, c[0x0][0x388] ;  /* 0x0000e200ff027b82 */ /* 0x000f300000000a00 */
[----:B------:R-:W0:Y:S01]  /*0110*/  LDC.64 R4, c[0x0][0x390] ;  /* 0x0000e400ff047b82 */ /* 0x000e220000000a00 */
[----:B--2---:R-:W2:Y:S07]  /*0120*/  MUFU.RCP R10, R10 ;  /* 0x0000000a000a7308 */ /* 0x004eae0000001000 */
[----:B------:R-:W0:Y:S01]  /*0130*/  LDC.64 R6, c[0x0][0x380] ;  /* 0x0000e000ff067b82 */ /* 0x000e220000000a00 */
[----:B--2---:R-:W-:-:S04]  /*0140*/  VIADD R12, R10, 0xffffffe ;  /* 0x0ffffffe0a0c7836 */ /* 0x004fc80000000000 */
[----:B------:R2:W5:Y:S02]  /*0150*/  F2I.FTZ.U32.TRUNC.NTZ R13, R12 ;  /* 0x0000000c000d7305 */ /* 0x000564000021f000 */
[----:B--2---:R-:W-:Y:S02]  /*0160*/  HFMA2 R12, -RZ, RZ, 0, 0 ;  /* 0x00000000ff0c7431 */ /* 0x004fe400000001ff */
[----:B-----5:R-:W-:-:S04]  /*0170*/  IMAD.MOV R17, RZ, RZ, -R13 ;  /* 0x000000ffff117224 */ /* 0x020fc800078e0a0d */
[----:B------:R-:W-:-:S04]  /*0180*/  IMAD R17, R17, R8, RZ ;  /* 0x0000000811117224 */ /* 0x000fc800078e02ff */
[----:B------:R-:W-:-:S04]  /*0190*/  IMAD.HI.U32 R10, R13, R17, R12 ;  /* 0x000000110d0a7227 */ /* 0x000fc800078e000c */
[----:B------:R-:W-:Y:S02]  /*01a0*/  IMAD.MOV.U32 R13, RZ, RZ, R15 ;  /* 0x000000ffff0d7224 */ /* 0x000fe400078e000f */
[----:B-1-34-:R-:W-:-:S07]  /*01b0*/  IMAD R12, R14, UR4, RZ ;  /* 0x000000040e0c7c24 */ /* 0x01afce000f8e02ff */
.L_x_31:
[----:B------:R-:W-:Y:S02]  /*01c0*/  IABS R15, R13 ;  /* 0x0000000d000f7213 */ /* 0x000fe40000000000 */
[----:B01----:R-:W-:-:S03]  /*01d0*/  IABS R18, R9 ;  /* 0x0000000900127213 */ /* 0x003fc60000000000 */
[----:B------:R-:W-:-:S05]  /*01e0*/  IMAD.HI.U32 R14, R10, R15, RZ ;  /* 0x0000000f0a0e7227 */ /* 0x000fca00078e00ff */
[----:B------:R-:W-:-:S05]  /*01f0*/  IADD3 R16, PT, PT, -R14, RZ, RZ ;  /* 0x000000ff0e107210 */ /* 0x000fca0007ffe1ff */
[----:B------:R-:W-:-:S05]  /*0200*/  IMAD R15, R18, R16, R15 ;  /* 0x00000010120f7224 */ /* 0x000fca00078e020f */
[----:B------:R-:W-:-:S13]  /*0210*/  ISETP.GT.U32.AND P2, PT, R8, R15, PT ;  /* 0x0000000f0800720c */ /* 0x000fda0003f44070 */
[----:B------:R-:W-:Y:S01]  /*0220*/  @!P2 IMAD.IADD R15, R15, 0x1, -R18 ;  /* 0x000000010f0fa824 */ /* 0x000fe200078e0a12 */
[----:B------:R-:W-:-:S04]  /*0230*/  @!P2 IADD3 R14, PT, PT, R14, 0x1, RZ ;  /* 0x000000010e0ea810 */ /* 0x000fc80007ffe0ff */
[----:B------:R-:W-:Y:S02]  /*0240*/  ISETP.GE.U32.AND P1, PT, R15, R8, PT ;  /* 0x000000080f00720c */ /* 0x000fe40003f26070 */
[----:B------:R-:W-:-:S04]  /*0250*/  LOP3.LUT R15, R13, R9, RZ, 0x3c, !PT ;  /* 0x000000090d0f7212 */ /* 0x000fc800078e3cff */
[----:B------:R-:W-:-:S07]  /*0260*/  ISETP.GE.AND P3, PT, R15, RZ, PT ;  /* 0x000000ff0f00720c */ /* 0x000fce0003f66270 */
[----:B------:R-:W-:-:S06]  /*0270*/  @P1 VIADD R14, R14, 0x1 ;  /* 0x000000010e0e1836 */ /* 0x000fcc0000000000 */
[----:B------:R-:W-:-:S04]  /*0280*/  @!P3 IADD3 R14, PT, PT, -R14, RZ, RZ ;  /* 0x000000ff0e0eb210 */ /* 0x000fc80007ffe1ff */
[----:B------:R-:W-:Y:S01]  /*0290*/  SEL R17, R11, R14, !P0 ;  /* 0x0000000e0b117207 */ /* 0x000fe20004000000 */
[----:B------:R-:W-:-:S04]  /*02a0*/  IMAD.WIDE R14, R13, 0x4, R2 ;  /* 0x000000040d0e7825 */ /* 0x000fc800078e0202 */
[----:B------:R-:W-:Y:S02]  /*02b0*/  IMAD.WIDE R16, R17, 0x4, R4 ;  /* 0x0000000411107825 */ /* 0x000fe400078e0204 */
[----:B------:R-:W2:Y:S04]  /*02c0*/  LDG.E R15, desc[UR6][R14.64] ;  /* 0x000000060e0f7981 */ /* 0x000ea8000c1e1900 */
[----:B------:R-:W2:Y:S01]  /*02d0*/  LDG.E R16, desc[UR6][R16.64] ;  /* 0x0000000610107981 */ /* 0x000ea2000c1e1900 */
[----:B------:R-:W-:Y:S01]  /*02e0*/  IMAD.WIDE R18, R13, 0x4, R6 ;  /* 0x000000040d127825 */ /* 0x000fe200078e0206 */
[----:B------:R-:W-:-:S04]  /*02f0*/  IADD3 R13, PT, PT, R12, R13, RZ ;  /* 0x0000000d0c0d7210 */ /* 0x000fc80007ffe0ff */
[----:B------:R-:W-:Y:S01]  /*0300*/  ISETP.GE.AND P1, PT, R13, R0, PT ;  /* 0x000000000d00720c */ /* 0x000fe20003f26270 */
[----:B--2---:R-:W-:-:S05]  /*0310*/  FMUL R21, R15, R16 ;  /* 0x000000100f157220 */ /* 0x004fca0000400000 */
[----:B------:R1:W-:Y:S07]  /*0320*/  STG.E desc[UR6][R18.64], R21 ;  /* 0x0000001512007986 */ /* 0x0003ee000c101906 */
[----:B------:R-:W-:Y:S05]  /*0330*/  @!P1 BRA `(.L_x_31) ;  /* 0xfffffffc00a09947 */ /* 0x000fea000383ffff */
[----:B------:R-:W-:Y:S05]  /*0340*/  EXIT ;  /* 0x000000000000794d */ /* 0x000fea0003800000 */
.L_x_32:
        /* <DEDUP_REMOVED lines=11> */
.L_x_172:


//--------------------- .text._Z22dot_mult_tensor_weightPfS_S_ii --------------------------
	.section	.text._Z22dot_mult_tensor_weightPfS_S_ii,"ax",@progbits
	.align	128
        .global         _Z22dot_mult_tensor_weightPfS_S_ii
        .type           _Z22dot_mult_tensor_weightPfS_S_ii,@function
        .size           _Z22dot_mult_tensor_weightPfS_S_ii,(.L_x_173 - _Z22dot_mult_tensor_weightPfS_S_ii)
        .other          _Z22dot_mult_tensor_weightPfS_S_ii,@"STO_CUDA_ENTRY STV_DEFAULT"
_Z22dot_mult_tensor_weightPfS_S_ii:
.text._Z22dot_mult_tensor_weightPfS_S_ii:
        /* <DEDUP_REMOVED lines=9> */
[----:B------:R-:W0:Y:S01]  /*0090*/  LDC.64 R10, c[0x0][0x390] ;  /* 0x0000e400ff0a7b82 */ /* 0x000e220000000a00 */
[----:B------:R-:W1:Y:S01]  /*00a0*/  LDCU UR5, c[0x0][0x370] ;  /* 0x00006e00ff0577ac */ /* 0x000e620008000800 */
[----:B------:R-:W2:Y:S06]  /*00b0*/  LDCU.64 UR6, c[0x0][0x358] ;  /* 0x00006b00ff0677ac */ /* 0x000eac0008000a00 */
[----:B------:R-:W3:Y:S08]  /*00c0*/  LDC.64 R12, c[0x0][0x380] ;  /* 0x0000e000ff0c7b82 */ /* 0x000ef00000000a00 */
[----:B------:R-:W4:Y:S01]  /*00d0*/  LDC.64 R8, c[0x0][0x388] ;  /* 0x0000e200ff087b82 */ /* 0x000f220000000a00 */
[----:B-1----:R-:W-:-:S07]  /*00e0*/  IMAD R15, R15, UR5, RZ ;  /* 0x000000050f0f7c24 */ /* 0x002fce000f8e02ff */
.L_x_33:
[----:B----4-:R-:W-:-:S04]  /*00f0*/  IMAD.WIDE R2, R0, 0x4, R8 ;  /* 0x0000000400027825 */ /* 0x010fc800078e0208 */
[C---:B0-----:R-:W-:Y:S02]  /*0100*/  IMAD.WIDE R4, R0.reuse, 0x4, R10 ;  /* 0x0000000400047825 */ /* 0x041fe400078e020a */
[----:B--2---:R-:W2:Y:S04]  /*0110*/  LDG.E R2, desc[UR6][R2.64] ;  /* 0x0000000602027981 */ /* 0x004ea8000c1e1900 */
[----:B------:R-:W2:Y:S01]  /*0120*/  LDG.E R5, desc[UR6][R4.64] ;  /* 0x0000000604057981 */ /* 0x000ea2000c1e1900 */
[----:B-1-3--:R-:W-:Y:S01]  /*0130*/  IMAD.WIDE R6, R0, 0x4, R12 ;  /* 0x0000000400067825 */ /* 0x00afe200078e020c */
[----:B------:R-:W-:-:S04]  /*0140*/  IADD3 R0, PT, PT, R15, R0, RZ ;  /* 0x000000000f007210 */ /* 0x000fc80007ffe0ff */
[----:B------:R-:W-:Y:S01]  /*0150*/  ISETP.GE.AND P0, PT, R0, UR4, PT ;  /* 0x0000000400007c0c */ /* 0x000fe2000bf06270 */
[----:B--2---:R-:W-:-:S05]  /*0160*/  FMUL R17, R2, R5 ;  /* 0x0000000502117220 */ /* 0x004fca0000400000 */
[----:B------:R1:W-:Y:S07]  /*0170*/  STG.E desc[UR6][R6.64], R17 ;  /* 0x0000001106007986 */ /* 0x0003ee000c101906 */
[----:B------:R-:W-:Y:S05]  /*0180*/  @!P0 BRA `(.L_x_33) ;  /* 0xfffffffc00d88947 */ /* 0x000fea000383ffff */
[----:B------:R-:W-:Y:S05]  /*0190*/  EXIT ;  /* 0x000000000000794d */ /* 0x000fea0003800000 */
.L_x_34:
        /* <DEDUP_REMOVED lines=14> */
.L_x_173:


//--------------------- .text._Z18dot_mult_to_bufferPfS_S_iii --------------------------
	.section	.text._Z18dot_mult_to_bufferPfS_S_iii,"ax",@progbits
	.align	128
        .global         _Z18dot_mult_to_bufferPfS_S_iii
        .type           _Z18dot_mult_to_bufferPfS_S_iii,@function
        .size           _Z18dot_mult_to_bufferPfS_S_iii,(.L_x_174 - _Z18dot_mult_to_bufferPfS_S_iii)
        .other          _Z18dot_mult_to_bufferPfS_S_iii,@"STO_CUDA_ENTRY STV_DEFAULT"
_Z18dot_mult_to_bufferPfS_S_iii:
.text._Z18dot_mult_to_bufferPfS_S_iii:
        /* <DEDUP_REMOVED lines=16> */
.L_x_35:
        /* <DEDUP_REMOVED lines=11> */
.L_x_36:
        /* <DEDUP_REMOVED lines=13> */
.L_x_174:


//--------------------- .text._Z23show_dot_mult_to_bufferPfii --------------------------
	.section	.text._Z23show_dot_mult_to_bufferPfii,"ax",@progbits
	.align	128
        .global         _Z23show_dot_mult_to_bufferPfii
        .type           _Z23show_dot_mult_to_bufferPfii,@function
        .size           _Z23show_dot_mult_to_bufferPfii,(.L_x_175 - _Z23show_dot_mult_to_bufferPfii)
        .other          _Z23show_dot_mult_to_bufferPfii,@"STO_CUDA_ENTRY STV_DEFAULT"
_Z23show_dot_mult_to_bufferPfii:
.text._Z23show_dot_mult_to_bufferPfii:
[----:B------:R-:W0:Y:S01]  /*0000*/  LDC R1, c[0x0][0x37c] ;  /* 0x0000df00ff017b82 */ /* 0x000e220000000800 */
[----:B------:R-:W1:Y:S01]  /*0010*/  LDCU UR36, c[0x0][0x388] ;  /* 0x00007100ff2477ac */ /* 0x000e620008000800 */
[----:B0-----:R-:W-:Y:S01]  /*0020*/  VIADD R1, R1, 0xfffffff8 ;  /* 0xfffffff801017836 */ /* 0x001fe20000000000 */
[----:B------:R-:W0:Y:S04]  /*0030*/  LDCU UR38, c[0x0][0x2f8] ;  /* 0x00005f00ff2677ac */ /* 0x000e280008000800 */
[----:B------:R-:W-:Y:S01]  /*0040*/  R2UR UR4, R1 ;  /* 0x00000000010472ca */ /* 0x000fe200000e0000 */
[----:B------:R-:W2:Y:S01]  /*0050*/  LDCU UR39, c[0x0][0x2fc] ;  /* 0x00005f80ff2777ac */ /* 0x000ea20008000800 */
[----:B-1----:R-:W-:-:S06]  /*0060*/  UISETP.GE.AND UP0, UPT, UR36, 0x1, UPT ;  /* 0x000000012400788c */ /* 0x002fcc000bf06270 */
[----:B------:R-:W-:-:S13]  /*0070*/  PLOP3.LUT P0, PT, PT, PT, UP0, 0x80, 0x8 ;  /* 0x000000000008781c */ /* 0x000fda0003f0f008 */
[----:B0-2---:R-:W-:Y:S05]  /*0080*/  @!P0 EXIT ;  /* 0x000000000000894d */ /* 0x005fea0003800000 */
[----:B------:R-:W0:Y:S01]  /*0090*/  LDCU UR40, c[0x0][0x38c] ;  /* 0x00007180ff2877ac */ /* 0x000e220008000800 */
[----:B------:R-:W-:-:S04]  /*00a0*/  UIADD3 UR38, UP0, UPT, UR4, UR38, URZ ;  /* 0x0000002604267290 */ /* 0x000fc8000ff1e0ff */
[----:B------:R-:W-:Y:S02]  /*00b0*/  UIADD3.X UR39, UPT, UPT, URZ, UR39, URZ, UP0, !UPT ;  /* 0x00000027ff277290 */ /* 0x000fe400087fe4ff */
[----:B0-----:R-:W-:-:S09]  /*00c0*/  UISETP.GE.AND UP0, UPT, UR40, 0x1, UPT ;  /* 0x000000012800788c */ /* 0x001fd2000bf06270 */
[----:B------:R-:W-:Y:S05]  /*00d0*/  BRA.U !UP0, `(.L_x_37) ;  /* 0x0000001908dc7547 */ /* 0x000fea000b800000 */
[----:B------:R-:W-:Y:S01]  /*00e0*/  IMAD.MOV.U32 R19, RZ, RZ, RZ ;  /* 0x000000ffff137224 */ /* 0x000fe200078e00ff */
[----:B------:R-:W-:Y:S02]  /*00f0*/  ULOP3.LUT UR42, UR40, 0xf, URZ, 0xc0, !UPT ;  /* 0x0000000f282a7892 */ /* 0x000fe4000f8ec0ff */
[----:B------:R-:W-:Y:S01]  /*0100*/  ULOP3.LUT UR43, UR40, 0x7, URZ, 0xc0, !UPT ;  /* 0x00000007282b7892 */ /* 0x000fe2000f8ec0ff */
[----:B------:R-:W0:Y:S01]  /*0110*/  LDCU.64 UR36, c[0x0][0x358] ;  /* 0x00006b00ff2477ac */ /* 0x000e220008000a00 */
[----:B------:R-:W1:Y:S01]  /*0120*/  LDCU UR41, c[0x0][0x38c] ;  /* 0x00007180ff2977ac */ /* 0x000e620008000800 */
[----:B------:R-:W-:-:S12]  /*0130*/  ULOP3.LUT UR40, UR40, 0x3, URZ, 0xc0, !UPT ;  /* 0x0000000328287892 */ /* 0x000fd8000f8ec0ff */
.L_x_74:
[----:B------:R-:W2:Y:S01]  /*0140*/  LDCU UR4, c[0x0][0x38c] ;  /* 0x00007180ff0477ac */ /* 0x000ea20008000800 */
[----:B------:R-:W-:Y:S01]  /*0150*/  IMAD.MOV.U32 R2, RZ, RZ, RZ ;  /* 0x000000ffff027224 */ /* 0x000fe200078e00ff */
[----:B--2---:R-:W-:Y:S02]  /*0160*/  UISETP.GE.U32.AND UP0, UPT, UR4, 0x10, UPT ;  /* 0x000000100400788c */ /* 0x004fe4000bf06070 */
[----:B------:R-:W-:-:S07]  /*0170*/  IMAD R23, R19, UR4, RZ ;  /* 0x0000000413177c24 */ /* 0x000fce000f8e02ff */
[----:B------:R-:W-:Y:S05]  /*0180*/  BRA.U !UP0, `(.L_x_38) ;  /* 0x0000000d08087547 */ /* 0x000fea000b800000 */
[----:B------:R-:W2:Y:S01]  /*0190*/  LDC.64 R2, c[0x0][0x380] ;  /* 0x0000e000ff027b82 */ /* 0x000ea20000000a00 */
[----:B------:R-:W-:Y:S01]  /*01a0*/  ULOP3.LUT UR4, UR4, 0x7ffffff0, URZ, 0xc0, !UPT ;  /* 0x7ffffff004047892 */ /* 0x000fe2000f8ec0ff */
[----:B------:R-:W-:Y:S03]  /*01b0*/  BSSY.RECONVERGENT B6, `(.L_x_38) ;  /* 0x00000bf000067945 */ /* 0x000fe60003800200 */
[----:B------:R-:W-:-:S06]  /*01c0*/  UIADD3 UR4, UPT, UPT, -UR4, URZ, URZ ;  /* 0x000000ff04047290 */ /* 0x000fcc000fffe1ff */
[----:B------:R-:W-:Y:S01]  /*01d0*/  MOV R22, UR4 ;  /* 0x0000000400167c02 */ /* 0x000fe20008000f00 */
[----:B--2---:R-:W-:-:S03]  /*01e0*/  IMAD.WIDE.U32 R2, R23, 0x4, R2 ;  /* 0x0000000417027825 */ /* 0x004fc600078e0002 */
[----:B------:R-:W-:-:S05]  /*01f0*/  IADD3 R16, P0, PT, R2, 0x20, RZ ;  /* 0x0000002002107810 */ /* 0x000fca0007f1e0ff */
[----:B------:R-:W-:-:S08]  /*0200*/  IMAD.X R17, RZ, RZ, R3, P0 ;  /* 0x000000ffff117224 */ /* 0x000fd000000e0603 */
.L_x_55:
[----:B0-----:R-:W2:Y:S01]  /*0210*/  LDG.E R0, desc[UR36][R16.64+-0x20] ;  /* 0xffffe02410007981 */ /* 0x001ea2000c1e1900 */
[----:B------:R-:W-:Y:S01]  /*0220*/  MOV R3, 0x20 ;  /* 0x0000002000037802 */ /* 0x000fe20000000f00 */
[----:B------:R-:W0:Y:S01]  /*0230*/  LDCU.64 UR4, c[0x4][0x8] ;  /* 0x01000100ff0477ac */ /* 0x000e220008000a00 */
[----:B------:R-:W-:Y:S01]  /*0240*/  MOV R6, UR38 ;  /* 0x0000002600067c02 */ /* 0x000fe20008000f00 */
[----:B------:R-:W-:Y:S01]  /*0250*/  IMAD.U32 R7, RZ, RZ, UR39 ;  /* 0x00000027ff077e24 */ /* 0x000fe2000f8e00ff */
[----:B------:R3:W4:Y:S01]  /*0260*/  LDC.64 R10, c[0x4][R3] ;  /* 0x01000000030a7b82 */ /* 0x0007220000000a00 */
[----:B-1----:R-:W-:-:S06]  /*0270*/  ULOP3.LUT UR6, UR41, 0x7ffffff0, URZ, 0xc0, !UPT ;  /* 0x7ffffff029067892 */ /* 0x002fcc000f8ec0ff */
[----:B------:R-:W-:Y:S02]  /*0280*/  IMAD.U32 R2, RZ, RZ, UR6 ;  /* 0x00000006ff027e24 */ /* 0x000fe4000f8e00ff */
[----:B0-----:R-:W-:Y:S02]  /*0290*/  IMAD.U32 R4, RZ, RZ, UR4 ;  /* 0x00000004ff047e24 */ /* 0x001fe4000f8e00ff */
[----:B------:R-:W-:Y:S01]  /*02a0*/  IMAD.U32 R5, RZ, RZ, UR5 ;  /* 0x00000005ff057e24 */ /* 0x000fe2000f8e00ff */
[----:B--2---:R-:W0:Y:S02]  /*02b0*/  F2F.F64.F32 R8, R0 ;  /* 0x0000000000087310 */ /* 0x004e240000201800 */
[----:B0---4-:R3:W-:Y:S04]  /*02c0*/  STL.64 [R1], R8 ;  /* 0x0000000801007387 */ /* 0x0117e80000100a00 */
[----:B------:R-:W-:-:S07]  /*02d0*/  LEPC R20, `(.L_x_39) ;  /* 0x000000001014794e */ /* 0x000fce0000000000 */
[----:B---3--:R-:W-:Y:S05]  /*02e0*/  CALL.ABS.NOINC R10 ;  /* 0x000000000a007343 */ /* 0x008fea0003c00000 */
.L_x_39:
[----:B------:R-:W2:Y:S01]  /*02f0*/  LDG.E R0, desc[UR36][R16.64+-0x1c] ;  /* 0xffffe42410007981 */ /* 0x000ea2000c1e1900 */
[----:B------:R-:W-:Y:S01]  /*0300*/  MOV R18, 0x20 ;  /* 0x0000002000127802 */ /* 0x000fe20000000f00 */
[----:B------:R-:W0:Y:S01]  /*0310*/  LDCU.64 UR4, c[0x4][0x8] ;  /* 0x01000100ff0477ac */ /* 0x000e220008000a00 */
[----:B------:R-:W-:Y:S02]  /*0320*/  IMAD.U32 R6, RZ, RZ, UR38 ;  /* 0x00000026ff067e24 */ /* 0x000fe4000f8e00ff */
[----:B------:R1:W3:Y:S01]  /*0330*/  LDC.64 R8, c[0x4][R18] ;  /* 0x0100000012087b82 */ /* 0x0002e20000000a00 */
[----:B------:R-:W-:Y:S02]  /*0340*/  IMAD.U32 R7, RZ, RZ, UR39 ;  /* 0x00000027ff077e24 */ /* 0x000fe4000f8e00ff */
[----:B0-----:R-:W-:Y:S01]  /*0350*/  IMAD.U32 R4, RZ, RZ, UR4 ;  /* 0x00000004ff047e24 */ /* 0x001fe2000f8e00ff */
[----:B------:R-:W-:Y:S01]  /*0360*/  MOV R5, UR5 ;  /* 0x0000000500057c02 */ /* 0x000fe20008000f00 */
[----:B--2---:R-:W0:Y:S02]  /*0370*/  F2F.F64.F32 R10, R0 ;  /* 0x00000000000a7310 */ /* 0x004e240000201800 */
[----:B0--3--:R1:W-:Y:S04]  /*0380*/  STL.64 [R1], R10 ;  /* 0x0000000a01007387 */ /* 0x0093e80000100a00 */
[----:B------:R-:W-:-:S07]  /*0390*/  LEPC R20, `(.L_x_40) ;  /* 0x000000001014794e */ /* 0x000fce0000000000 */
[----:B-1----:R-:W-:Y:S05]  /*03a0*/  CALL.ABS.NOINC R8 ;  /* 0x0000000008007343 */ /* 0x002fea0003c00000 */
.L_x_40:
[----:B------:R-:W2:Y:S01]  /*03b0*/  LDG.E R0, desc[UR36][R16.64+-0x18] ;  /* 0xffffe82410007981 */ /* 0x000ea2000c1e1900 */
[----:B------:R0:W1:Y:S01]  /*03c0*/  LDC.64 R8, c[0x4][R18] ;  /* 0x0100000012087b82 */ /* 0x0000620000000a00 */
[----:B------:R-:W3:Y:S01]  /*03d0*/  LDCU.64 UR4, c[0x4][0x8] ;  /* 0x01000100ff0477ac */ /* 0x000ee20008000a00 */
[----:B------:R-:W-:Y:S02]  /*03e0*/  IMAD.U32 R6, RZ, RZ, UR38 ;  /* 0x00000026ff067e24 */ /* 0x000fe4000f8e00ff */
[----:B------:R-:W-:Y:S02]  /*03f0*/  IMAD.U32 R7, RZ, RZ, UR39 ;  /* 0x00000027ff077e24 */ /* 0x000fe4000f8e00ff */
[----:B---3--:R-:W-:Y:S01]  /*0400*/  IMAD.U32 R4, RZ, RZ, UR4 ;  /* 0x00000004ff047e24 */ /* 0x008fe2000f8e00ff */
[----:B------:R-:W-:Y:S01]  /*0410*/  MOV R5, UR5 ;  /* 0x0000000500057c02 */ /* 0x000fe20008000f00 */
[----:B--2---:R-:W2:Y:S02]  /*0420*/  F2F.F64.F32 R10, R0 ;  /* 0x00000000000a7310 */ /* 0x004ea40000201800 */
[----:B-12---:R0:W-:Y:S04]  /*0430*/  STL.64 [R1], R10 ;  /* 0x0000000a01007387 */ /* 0x0061e80000100a00 */
[----:B------:R-:W-:-:S07]  /*0440*/  LEPC R20, `(.L_x_41) ;  /* 0x000000001014794e */ /* 0x000fce0000000000 */
[----:B0-----:R-:W-:Y:S05]  /*0450*/  CALL.ABS.NOINC R8 ;  /* 0x0000000008007343 */ /* 0x001fea0003c00000 */
.L_x_41:
        /* <DEDUP_REMOVED lines=11> */
.L_x_42:
        /* <DEDUP_REMOVED lines=11> */
.L_x_43:
        /* <DEDUP_REMOVED lines=11> */
.L_x_44:
        /* <DEDUP_REMOVED lines=11> */
.L_x_45:
        /* <DEDUP_REMOVED lines=11> */
.L_x_46:
        /* <DEDUP_REMOVED lines=11> */
.L_x_47:
        /* <DEDUP_REMOVED lines=11> */
.L_x_48:
        /* <DEDUP_REMOVED lines=11> */
.L_x_49:
        /* <DEDUP_REMOVED lines=11> */
.L_x_50:
        /* <DEDUP_REMOVED lines=11> */
.L_x_51:
        /* <DEDUP_REMOVED lines=11> */
.L_x_52:
        /* <DEDUP_REMOVED lines=11> */
.L_x_53:
        /* <DEDUP_REMOVED lines=11> */
.L_x_54:
[----:B------:R-:W-:Y:S01]  /*0d50*/  VIADD R22, R22, 0x10 ;  /* 0x0000001016167836 */ /* 0x000fe20000000000 */
[----:B------:R-:W-:-:S04]  /*0d60*/  IADD3 R16, P1, PT, R16, 0x40, RZ ;  /* 0x0000004010107810 */ /* 0x000fc80007f3e0ff */
[----:B------:R-:W-:Y:S02]  /*0d70*/  ISETP.NE.AND P0, PT, R22, RZ, PT ;  /* 0x000000ff1600720c */ /* 0x000fe40003f05270 */
[----:B------:R-:W-:-:S11]  /*0d80*/  IADD3.X R17, PT, PT, RZ, R17, RZ, P1, !PT ;  /* 0x00000011ff117210 */ /* 0x000fd60000ffe4ff */
[----:B------:R-:W-:Y:S05]  /*0d90*/  @P0 BRA `(.L_x_55) ;  /* 0xfffffff4001c0947 */ /* 0x000fea000383ffff */
[----:B------:R-:W-:Y:S05]  /*0da0*/  BSYNC.RECONVERGENT B6 ;  /* 0x0000000000067941 */ /* 0x000fea0003800200 */
.L_x_38:
[----:B------:R-:W-:-:S09]  /*0db0*/  UISETP.NE.AND UP0, UPT, UR42, URZ, UPT ;  /* 0x000000ff2a00728c */ /* 0x000fd2000bf05270 */
[----:B------:R-:W-:Y:S05]  /*0dc0*/  BRA.U !UP0, `(.L_x_56) ;  /* 0x0000000d086c7547 */ /* 0x000fea000b800000 */
[----:B------:R-:W2:Y:S01]  /*0dd0*/  LDC R18, c[0x0][0x2f8] ;  /* 0x0000be00ff127b82 */ /* 0x000ea20000000800 */
[----:B------:R-:W-:-:S04]  /*0de0*/  UIADD3 UR4, UPT, UPT, UR42, -0x1, URZ ;  /* 0xffffffff2a047890 */ /* 0x000fc8000fffe0ff */
[----:B------:R-:W-:Y:S01]  /*0df0*/  UISETP.GE.U32.AND UP0, UPT, UR4, 0x7, UPT ;  /* 0x000000070400788c */ /* 0x000fe2000bf06070 */
[----:B--2---:R-:W-:-:S08]  /*0e00*/  IADD3 R18, PT, PT, -R18, UR38, RZ ;  /* 0x0000002612127c10 */ /* 0x004fd0000fffe1ff */
[----:B------:R-:W-:Y:S05]  /*0e10*/  BRA.U !UP0, `(.L_x_57) ;  /* 0x00000005088c7547 */ /* 0x000fea000b800000 */
[----:B------:R-:W2:Y:S01]  /*0e20*/  LDC.64 R8, c[0x0][0x380] ;  /* 0x0000e000ff087b82 */ /* 0x000ea20000000a00 */
[----:B------:R-:W-:Y:S01]  /*0e30*/  IMAD.IADD R3, R23, 0x1, R2 ;  /* 0x0000000117037824 */ /* 0x000fe200078e0202 */
[----:B------:R-:W-:Y:S01]  /*0e40*/  MOV R22, 0x20 ;  /* 0x0000002000167802 */ /* 0x000fe20000000f00 */
[----:B------:R-:W3:Y:S02]  /*0e50*/  LDCU.64 UR4, c[0x4][0x8] ;  /* 0x01000100ff0477ac */ /* 0x000ee40008000a00 */
[----:B--2---:R-:W-:-:S06]  /*0e60*/  IMAD.WIDE.U32 R8, R3, 0x4, R8 ;  /* 0x0000000403087825 */ /* 0x004fcc00078e0008 */
[----:B0-----:R-:W2:Y:S01]  /*0e70*/  LDG.E R8, desc[UR36][R8.64] ;  /* 0x0000002408087981 */ /* 0x001ea2000c1e1900 */
[----:B------:R0:W4:Y:S01]  /*0e80*/  LDC.64 R12, c[0x4][R22] ;  /* 0x01000000160c7b82 */ /* 0x0001220000000a00 */
[----:B---3--:R-:W-:Y:S01]  /*0e90*/  IMAD.U32 R4, RZ, RZ, UR4 ;  /* 0x00000004ff047e24 */ /* 0x008fe2000f8e00ff */
[----:B------:R-:W-:Y:S01]  /*0ea0*/  MOV R6, UR38 ;  /* 0x0000002600067c02 */ /* 0x000fe20008000f00 */
[----:B------:R-:W-:Y:S02]  /*0eb0*/  IMAD.U32 R5, RZ, RZ, UR5 ;  /* 0x00000005ff057e24 */ /* 0x000fe4000f8e00ff */
[----:B------:R-:W-:Y:S01]  /*0ec0*/  IMAD.U32 R7, RZ, RZ, UR39 ;  /* 0x00000027ff077e24 */ /* 0x000fe2000f8e00ff */
[----:B--2---:R-:W2:Y:S02]  /*0ed0*/  F2F.F64.F32 R10, R8 ;  /* 0x00000008000a7310 */ /* 0x004ea40000201800 */
[----:B--2-4-:R0:W-:Y:S04]  /*0ee0*/  STL.64 [R18], R10 ;  /* 0x0000000a12007387 */ /* 0x0141e80000100a00 */
[----:B------:R-:W-:-:S07]  /*0ef0*/  LEPC R20, `(.L_x_58) ;  /* 0x000000001014794e */ /* 0x000fce0000000000 */
[----:B01----:R-:W-:Y:S05]  /*0f00*/  CALL.ABS.NOINC R12 ;  /* 0x000000000c007343 */ /* 0x003fea0003c00000 */
.L_x_58:
[----:B------:R-:W0:Y:S01]  /*0f10*/  LDCU.64 UR4, c[0x0][0x380] ;  /* 0x00007000ff0477ac */ /* 0x000e220008000a00 */
[----:B------:R-:W-:-:S05]  /*0f20*/  IADD3 R0, P0, PT, R23, R2, RZ ;  /* 0x0000000217007210 */ /* 0x000fca0007f1e0ff */
[----:B------:R-:W-:Y:S01]  /*0f30*/  IMAD.X R3, RZ, RZ, RZ, P0 ;  /* 0x000000ffff037224 */ /* 0x000fe200000e06ff */
[----:B0-----:R-:W-:-:S04]  /*0f40*/  LEA R16, P0, R0, UR4, 0x2 ;  /* 0x0000000400107c11 */ /* 0x001fc8000f8010ff */
[----:B------:R-:W-:Y:S01]  /*0f50*/  LEA.HI.X R17, R0, UR5, R3, 0x2, P0 ;  /* 0x0000000500117c11 */ /* 0x000fe200080f1403 */
[----:B------:R0:W1:Y:S01]  /*0f60*/  LDC.64 R10, c[0x4][R22] ;  /* 0x01000000160a7b82 */ /* 0x0000620000000a00 */
[----:B------:R-:W2:Y:S03]  /*0f70*/  LDCU.64 UR4, c[0x4][0x8] ;  /* 0x01000100ff0477ac */ /* 0x000ea60008000a00 */
[----:B------:R-:W3:Y:S01]  /*0f80*/  LDG.E R0, desc[UR36][R16.64+0x4] ;  /* 0x0000042410007981 */ /* 0x000ee2000c1e1900 */
[----:B------:R-:W-:Y:S02]  /*0f90*/  IMAD.U32 R6, RZ, RZ, UR38 ;  /* 0x00000026ff067e24 */ /* 0x000fe4000f8e00ff */
[----:B------:R-:W-:Y:S02]  /*0fa0*/  IMAD.U32 R7, RZ, RZ, UR39 ;  /* 0x00000027ff077e24 */ /* 0x000fe4000f8e00ff */
[----:B--2---:R-:W-:Y:S01]  /*0fb0*/  IMAD.U32 R4, RZ, RZ, UR4 ;  /* 0x00000004ff047e24 */ /* 0x004fe2000f8e00ff */
[----:B------:R-:W-:Y:S01]  /*0fc0*/  MOV R5, UR5 ;  /* 0x0000000500057c02 */ /* 0x000fe20008000f00 */
[----:B---3--:R-:W2:Y:S02]  /*0fd0*/  F2F.F64.F32 R8, R0 ;  /* 0x0000000000087310 */ /* 0x008ea40000201800 */
[----:B-12---:R0:W-:Y:S04]  /*0fe0*/  STL.64 [R18], R8 ;  /* 0x0000000812007387 */ /* 0x0061e80000100a00 */
[----:B------:R-:W-:-:S07]  /*0ff0*/  LEPC R20, `(.L_x_59) ;  /* 0x000000001014794e */ /* 0x000fce0000000000 */
[----:B0-----:R-:W-:Y:S05]  /*1000*/  CALL.ABS.NOINC R10 ;  /* 0x000000000a007343 */ /* 0x001fea0003c00000 */
.L_x_59:
        /* <DEDUP_REMOVED lines=12> */
.L_x_60:
        /* <DEDUP_REMOVED lines=11> */
.L_x_61:
        /* <DEDUP_REMOVED lines=11> */
.L_x_62:
        /* <DEDUP_REMOVED lines=11> */
.L_x_63:
        /* <DEDUP_REMOVED lines=11> */
.L_x_64:
        /* <DEDUP_REMOVED lines=11> */
.L_x_65:
[----:B------:R-:W-:-:S07]  /*1440*/  VIADD R2, R2, 0x8 ;  /* 0x0000000802027836 */ /* 0x000fce0000000000 */
.L_x_57:
[----:B------:R-:W-:-:S09]  /*1450*/  UISETP.NE.AND UP0, UPT, UR43, URZ, UPT ;  /* 0x000000ff2b00728c */ /* 0x000fd2000bf05270 */
[----:B------:R-:W-:Y:S05]  /*1460*/  BRA.U !UP0, `(.L_x_56) ;  /* 0x0000000508c47547 */ /* 0x000fea000b800000 */
[----:B------:R-:W-:-:S04]  /*1470*/  UIADD3 UR4, UPT, UPT, UR43, -0x1, URZ ;  /* 0xffffffff2b047890 */ /* 0x000fc8000fffe0ff */
[----:B------:R-:W-:-:S09]  /*1480*/  UISETP.GE.U32.AND UP0, UPT, UR4, 0x3, UPT ;  /* 0x000000030400788c */ /* 0x000fd2000bf06070 */
[----:B------:R-:W-:Y:S05]  /*1490*/  BRA.U !UP0, `(.L_x_66) ;  /* 0x0000000108dc7547 */ /* 0x000fea000b800000 */
[----:B------:R-:W2:Y:S01]  /*14a0*/  LDC.64 R10, c[0x0][0x380] ;  /* 0x0000e000ff0a7b82 */ /* 0x000ea20000000a00 */
[----:B------:R-:W-:Y:S01]  /*14b0*/  IADD3 R3, PT, PT, R23, R2, RZ ;  /* 0x0000000217037210 */ /* 0x000fe20007ffe0ff */
[----:B------:R-:W3:Y:S04]  /*14c0*/  LDCU.64 UR4, c[0x4][0x8] ;  /* 0x01000100ff0477ac */ /* 0x000ee80008000a00 */
[----:B--2---:R-:W-:-:S05]  /*14d0*/  IMAD.WIDE.U32 R10, R3, 0x4, R10 ;  /* 0x00000004030a7825 */ /* 0x004fca00078e000a */
[----:B0-----:R-:W2:Y:S01]  /*14e0*/  LDG.E R0, desc[UR36][R10.64] ;  /* 0x000000240a007981 */ /* 0x001ea2000c1e1900 */
[----:B------:R-:W-:Y:S01]  /*14f0*/  MOV R22, 0x20 ;  /* 0x0000002000167802 */ /* 0x000fe20000000f00 */
[----:B---3--:R-:W-:Y:S01]  /*1500*/  IMAD.U32 R4, RZ, RZ, UR4 ;  /* 0x00000004ff047e24 */ /* 0x008fe2000f8e00ff */
[----:B------:R-:W-:Y:S01]  /*1510*/  MOV R7, UR39 ;  /* 0x0000002700077c02 */ /* 0x000fe20008000f00 */
[----:B------:R-:W-:Y:S01]  /*1520*/  IMAD.U32 R5, RZ, RZ, UR5 ;  /* 0x00000005ff057e24 */ /* 0x000fe2000f8e00ff */
[----:B------:R0:W3:Y:S01]  /*1530*/  LDC.64 R12, c[0x4][R22] ;  /* 0x01000000160c7b82 */ /* 0x0000e20000000a00 */
[----:B------:R-:W-:Y:S01]  /*1540*/  IMAD.U32 R6, RZ, RZ, UR38 ;  /* 0x00000026ff067e24 */ /* 0x000fe2000f8e00ff */
[----:B--2---:R-:W2:Y:S02]  /*1550*/  F2F.F64.F32 R8, R0 ;  /* 0x0000000000087310 */ /* 0x004ea40000201800 */
[----:B--23--:R0:W-:Y:S04]  /*1560*/  STL.64 [R18], R8 ;  /* 0x0000000812007387 */ /* 0x00c1e80000100a00 */
[----:B------:R-:W-:-:S07]  /*1570*/  LEPC R20, `(.L_x_67) ;  /* 0x000000001014794e */ /* 0x000fce0000000000 */
[----:B01----:R-:W-:Y:S05]  /*1580*/  CALL.ABS.NOINC R12 ;  /* 0x000000000c007343 */ /* 0x003fea0003c00000 */
.L_x_67:
        /* <DEDUP_REMOVED lines=8> */
[----:B------:R-:W-:Y:S01]  /*1610*/  MOV R6, UR38 ;  /* 0x0000002600067c02 */ /* 0x000fe20008000f00 */
[----:B------:R-:W-:Y:S02]  /*1620*/  IMAD.U32 R7, RZ, RZ, UR39 ;  /* 0x00000027ff077e24 */ /* 0x000fe4000f8e00ff */
[----:B--2---:R-:W-:Y:S02]  /*1630*/  IMAD.U32 R4, RZ, RZ, UR4 ;  /* 0x00000004ff047e24 */ /* 0x004fe4000f8e00ff */
[----:B------:R-:W-:Y:S01]  /*1640*/  IMAD.U32 R5, RZ, RZ, UR5 ;  /* 0x00000005ff057e24 */ /* 0x000fe2000f8e00ff */
[----:B---3--:R-:W2:Y:S02]  /*1650*/  F2F.F64.F32 R8, R0 ;  /* 0x0000000000087310 */ /* 0x008ea40000201800 */
[----:B-12---:R0:W-:Y:S04]  /*1660*/  STL.64 [R18], R8 ;  /* 0x0000000812007387 */ /* 0x0061e80000100a00 */
[----:B------:R-:W-:-:S07]  /*1670*/  LEPC R20, `(.L_x_68) ;  /* 0x000000001014794e */ /* 0x000fce0000000000 */
[----:B0-----:R-:W-:Y:S05]  /*1680*/  CALL.ABS.NOINC R10 ;  /* 0x000000000a007343 */ /* 0x001fea0003c00000 */
.L_x_68:
[----:B------:R-:W2:Y:S01]  /*1690*/  LDG.E R0, desc[UR36][R16.64+0x8] ;  /* 0x0000082410007981 */ /* 0x000ea2000c1e1900 */
[----:B------:R-:W-:Y:S01]  /*16a0*/  MOV R22, 0x20 ;  /* 0x0000002000167802 */ /* 0x000fe20000000f00 */
[----:B------:R-:W0:Y:S01]  /*16b0*/  LDCU.64 UR4, c[0x4][0x8] ;  /* 0x01000100ff0477ac */ /* 0x000e220008000a00 */
[----:B------:R-:W-:Y:S01]  /*16c0*/  MOV R6, UR38 ;  /* 0x0000002600067c02 */ /* 0x000fe20008000f00 */
[----:B------:R-:W-:Y:S01]  /*16d0*/  IMAD.U32 R7, RZ, RZ, UR39 ;  /* 0x00000027ff077e24 */ /* 0x000fe2000f8e00ff */
[----:B------:R1:W3:Y:S01]  /*16e0*/  LDC.64 R8, c[0x4][R22] ;  /* 0x0100000016087b82 */ /* 0x0002e20000000a00 */
[----:B0-----:R-:W-:Y:S02]  /*16f0*/  IMAD.U32 R4, RZ, RZ, UR4 ;  /* 0x00000004ff047e24 */ /* 0x001fe4000f8e00ff */
[----:B------:R-:W-:Y:S01]  /*1700*/  IMAD.U32 R5, RZ, RZ, UR5 ;  /* 0x00000005ff057e24 */ /* 0x000fe2000f8e00ff */
[----:B--2---:R-:W0:Y:S02]  /*1710*/  F2F.F64.F32 R10, R0 ;  /* 0x00000000000a7310 */ /* 0x004e240000201800 */
[----:B0--3--:R1:W-:Y:S04]  /*1720*/  STL.64 [R18], R10 ;  /* 0x0000000a12007387 */ /* 0x0093e80000100a00 */
[----:B------:R-:W-:-:S07]  /*1730*/  LEPC R20, `(.L_x_69) ;  /* 0x000000001014794e */ /* 0x000fce0000000000 */
[----:B-1----:R-:W-:Y:S05]  /*1740*/  CALL.ABS.NOINC R8 ;  /* 0x0000000008007343 */ /* 0x002fea0003c00000 */
.L_x_69:
[----:B------:R-:W2:Y:S01]  /*1750*/  LDG.E R16, desc[UR36][R16.64+0xc] ;  /* 0x00000c2410107981 */ /* 0x000ea2000c1e1900 */
[----:B------:R0:W1:Y:S01]  /*1760*/  LDC.64 R10, c[0x4][R22] ;  /* 0x01000000160a7b82 */ /* 0x0000620000000a00 */
[----:B------:R-:W3:Y:S01]  /*1770*/  LDCU.64 UR4, c[0x4][0x8] ;  /* 0x01000100ff0477ac */ /* 0x000ee20008000a00 */
[----:B------:R-:W-:Y:S01]  /*1780*/  MOV R6, UR38 ;  /* 0x0000002600067c02 */ /* 0x000fe20008000f00 */
[----:B------:R-:W-:Y:S02]  /*1790*/  IMAD.U32 R7, RZ, RZ, UR39 ;  /* 0x00000027ff077e24 */ /* 0x000fe4000f8e00ff */
[----:B---3--:R-:W-:Y:S02]  /*17a0*/  IMAD.U32 R4, RZ, RZ, UR4 ;  /* 0x00000004ff047e24 */ /* 0x008fe4000f8e00ff */
[----:B------:R-:W-:Y:S01]  /*17b0*/  IMAD.U32 R5, RZ, RZ, UR5 ;  /* 0x00000005ff057e24 */ /* 0x000fe2000f8e00ff */
[----:B--2---:R-:W2:Y:S02]  /*17c0*/  F2F.F64.F32 R8, R16 ;  /* 0x0000001000087310 */ /* 0x004ea40000201800 */
[----:B-12---:R0:W-:Y:S04]  /*17d0*/  STL.64 [R18], R8 ;  /* 0x0000000812007387 */ /* 0x0061e80000100a00 */
[----:B------:R-:W-:-:S07]  /*17e0*/  LEPC R20, `(.L_x_70) ;  /* 0x000000001014794e */ /* 0x000fce0000000000 */
[----:B0-----:R-:W-:Y:S05]  /*17f0*/  CALL.ABS.NOINC R10 ;  /* 0x000000000a007343 */ /* 0x001fea0003c00000 */
.L_x_70:
[----:B------:R-:W-:-:S07]  /*1800*/  VIADD R2, R2, 0x4 ;  /* 0x0000000402027836 */ /* 0x000fce0000000000 */
.L_x_66:
[----:B------:R-:W-:-:S09]  /*1810*/  UISETP.NE.AND UP0, UPT, UR40, URZ, UPT ;  /* 0x000000ff2800728c */ /* 0x000fd2000bf05270 */
[----:B------:R-:W-:Y:S05]  /*1820*/  BRA.U !UP0, `(.L_x_56) ;  /* 0x0000000108d47547 */ /* 0x000fea000b800000 */
[----:B------:R-:W2:Y:S01]  /*1830*/  LDC.64 R10, c[0x0][0x380] ;  /* 0x0000e000ff0a7b82 */ /* 0x000ea20000000a00 */
[----:B------:R-:W-:Y:S01]  /*1840*/  IMAD.IADD R3, R23, 0x1, R2 ;  /* 0x0000000117037824 */ /* 0x000fe200078e0202 */
[----:B------:R-:W-:Y:S01]  /*1850*/  MOV R8, 0x20 ;  /* 0x0000002000087802 */ /* 0x000fe20000000f00 */
[----:B------:R-:W3:Y:S02]  /*1860*/  LDCU.64 UR4, c[0x4][0x8] ;  /* 0x01000100ff0477ac */ /* 0x000ee40008000a00 */
[----:B--2---:R-:W-:-:S06]  /*1870*/  IMAD.WIDE.U32 R10, R3, 0x4, R10 ;  /* 0x00000004030a7825 */ /* 0x004fcc00078e000a */
[----:B0-----:R-:W2:Y:S01]  /*1880*/  LDG.E R10, desc[UR36][R10.64] ;  /* 0x000000240a0a7981 */ /* 0x001ea2000c1e1900 */
[----:B------:R-:W0:Y:S01]  /*1890*/  LDC.64 R8, c[0x4][R8] ;  /* 0x0100000008087b82 */ /* 0x000e220000000a00 */
[----:B------:R-:W-:Y:S01]  /*18a0*/  MOV R16, UR40 ;  /* 0x0000002800107c02 */ /* 0x000fe20008000f00 */
[----:B---3--:R-:W-:Y:S01]  /*18b0*/  IMAD.U32 R4, RZ, RZ, UR4 ;  /* 0x00000004ff047e24 */ /* 0x008fe2000f8e00ff */
[----:B------:R-:W-:Y:S01]  /*18c0*/  MOV R6, UR38 ;  /* 0x0000002600067c02 */ /* 0x000fe20008000f00 */
[----:B------:R-:W-:Y:S01]  /*18d0*/  IMAD.U32 R5, RZ, RZ, UR5 ;  /* 0x00000005ff057e24 */ /* 0x000fe2000f8e00ff */
[----:B------:R-:W-:Y:S01]  /*18e0*/  ISETP.NE.AND P0, PT, R16, 0x1, PT ;  /* 0x000000011000780c */ /* 0x000fe20003f05270 */
[----:B------:R-:W-:-:S03]  /*18f0*/  IMAD.U32 R7, RZ, RZ, UR39 ;  /* 0x00000027ff077e24 */ /* 0x000fc6000f8e00ff */
[----:B------:R-:W-:Y:S01]  /*1900*/  P2R R0, PR, RZ, 0x1 ;  /* 0x00000001ff007803 */ /* 0x000fe20000000000 */
[----:B--2---:R-:W2:Y:S02]  /*1910*/  F2F.F64.F32 R12, R10 ;  /* 0x0000000a000c7310 */ /* 0x004ea40000201800 */
[----:B0-2---:R2:W-:Y:S06]  /*1920*/  STL.64 [R18], R12 ;  /* 0x0000000c12007387 */ /* 0x0055ec0000100a00 */
[----:B------:R-:W-:-:S07]  /*1930*/  LEPC R20, `(.L_x_71) ;  /* 0x000000001014794e */ /* 0x000fce0000000000 */
[----:B-12---:R-:W-:Y:S05]  /*1940*/  CALL.ABS.NOINC R8 ;  /* 0x0000000008007343 */ /* 0x006fea0003c00000 */
.L_x_71:
[----:B------:R-:W-:-:S13]  /*1950*/  ISETP.NE.AND P6, PT, R16, 0x1, PT ;  /* 0x000000011000780c */ /* 0x000fda0003fc5270 */
[----:B------:R-:W-:Y:S05]  /*1960*/  @!P6 BRA `(.L_x_56) ;  /* 0x000000000084e947 */ /* 0x000fea0003800000 */
[----:B------:R-:W0:Y:S01]  /*1970*/  LDCU.64 UR4, c[0x0][0x380] ;  /* 0x00007000ff0477ac */ /* 0x000e220008000a00 */
[----:B------:R-:W-:-:S05]  /*1980*/  IADD3 R2, P0, PT, R23, R2, RZ ;  /* 0x0000000217027210 */ /* 0x000fca0007f1e0ff */
[----:B------:R-:W-:Y:S01]  /*1990*/  IMAD.X R3, RZ, RZ, RZ, P0 ;  /* 0x000000ffff037224 */ /* 0x000fe200000e06ff */
[----:B0-----:R-:W-:-:S04]  /*19a0*/  LEA R16, P0, R2, UR4, 0x2 ;  /* 0x0000000402107c11 */ /* 0x001fc8000f8010ff */
[----:B------:R-:W-:Y:S01]  /*19b0*/  LEA.HI.X R17, R2, UR5, R3, 0x2, P0 ;  /* 0x0000000502117c11 */ /* 0x000fe200080f1403 */
[----:B------:R-:W0:Y:S04]  /*19c0*/  LDCU.64 UR4, c[0x4][0x8] ;  /* 0x01000100ff0477ac */ /* 0x000e280008000a00 */
[----:B------:R-:W2:Y:S01]  /*19d0*/  LDG.E R0, desc[UR36][R16.64+0x4] ;  /* 0x0000042410007981 */ /* 0x000ea2000c1e1900 */
[----:B------:R-:W-:Y:S01]  /*19e0*/  MOV R2, 0x20 ;  /* 0x0000002000027802 */ /* 0x000fe20000000f00 */
[----:B------:R-:W-:Y:S01]  /*19f0*/  IMAD.U32 R7, RZ, RZ, UR39 ;  /* 0x00000027ff077e24 */ /* 0x000fe2000f8e00ff */
[----:B------:R-:W-:Y:S02]  /*1a00*/  MOV R22, UR40 ;  /* 0x0000002800167c02 */ /* 0x000fe40008000f00 */
[----:B------:R1:W3:Y:S01]  /*1a10*/  LDC.64 R8, c[0x4][R2] ;  /* 0x0100000002087b82 */ /* 0x0002e20000000a00 */
[----:B------:R-:W-:-:S02]  /*1a20*/  MOV R6, UR38 ;  /* 0x0000002600067c02 */ /* 0x000fc40008000f00 */
[----:B------:R-:W-:Y:S01]  /*1a30*/  ISETP.NE.AND P0, PT, R22, 0x2, PT ;  /* 0x000000021600780c */ /* 0x000fe20003f05270 */
[----:B0-----:R-:W-:Y:S02]  /*1a40*/  IMAD.U32 R4, RZ, RZ, UR4 ;  /* 0x00000004ff047e24 */ /* 0x001fe4000f8e00ff */
[----:B------:R-:W-:Y:S01]  /*1a50*/  IMAD.U32 R5, RZ, RZ, UR5 ;  /* 0x00000005ff057e24 */ /* 0x000fe2000f8e00ff */
[----:B--2---:R0:W2:Y:S02]  /*1a60*/  F2F.F64.F32 R10, R0 ;  /* 0x00000000000a7310 */ /* 0x0040a40000201800 */
[----:B0-----:R-:W-:Y:S01]  /*1a70*/  P2R R0, PR, RZ, 0x1 ;  /* 0x00000001ff007803 */ /* 0x001fe20000000000 */
[----:B--23--:R1:W-:Y:S06]  /*1a80*/  STL.64 [R18], R10 ;  /* 0x0000000a12007387 */ /* 0x00c3ec0000100a00 */
[----:B------:R-:W-:-:S07]  /*1a90*/  LEPC R20, `(.L_x_72) ;  /* 0x000000001014794e */ /* 0x000fce0000000000 */
[----:B-1----:R-:W-:Y:S05]  /*1aa0*/  CALL.ABS.NOINC R8 ;  /* 0x0000000008007343 */ /* 0x002fea0003c00000 */
.L_x_72:
[----:B------:R-:W-:-:S13]  /*1ab0*/  ISETP.NE.AND P6, PT, R22, 0x2, PT ;  /* 0x000000021600780c */ /* 0x000fda0003fc5270 */
[----:B------:R-:W-:Y:S05]  /*1ac0*/  @!P6 BRA `(.L_x_56) ;  /* 0x00000000002ce947 */ /* 0x000fea0003800000 */
[----:B------:R-:W2:Y:S01]  /*1ad0*/  LDG.E R16, desc[UR36][R16.64+0x8] ;  /* 0x0000082410107981 */ /* 0x000ea2000c1e1900 */
[----:B------:R-:W0:Y:S01]  /*1ae0*/  LDC.64 R2, c[0x4][R2] ;  /* 0x0100000002027b82 */ /* 0x000e220000000a00 */
[----:B------:R-:W1:Y:S01]  /*1af0*/  LDCU.64 UR4, c[0x4][0x8] ;  /* 0x01000100ff0477ac */ /* 0x000e620008000a00 */
[----:B------:R-:W-:Y:S02]  /*1b00*/  IMAD.U32 R6, RZ, RZ, UR38 ;  /* 0x00000026ff067e24 */ /* 0x000fe4000f8e00ff */
[----:B------:R-:W-:Y:S02]  /*1b10*/  IMAD.U32 R7, RZ, RZ, UR39 ;  /* 0x00000027ff077e24 */ /* 0x000fe4000f8e00ff */
[----:B-1----:R-:W-:Y:S01]  /*1b20*/  IMAD.U32 R4, RZ, RZ, UR4 ;  /* 0x00000004ff047e24 */ /* 0x002fe2000f8e00ff */
[----:B------:R-:W-:Y:S01]  /*1b30*/  MOV R5, UR5 ;  /* 0x0000000500057c02 */ /* 0x000fe20008000f00 */
[----:B--2---:R-:W1:Y:S02]  /*1b40*/  F2F.F64.F32 R8, R16 ;  /* 0x0000001000087310 */ /* 0x004e640000201800 */
[----:B01----:R1:W-:Y:S04]  /*1b50*/  STL.64 [R18], R8 ;  /* 0x0000000812007387 */ /* 0x0033e80000100a00 */
[----:B------:R-:W-:-:S07]  /*1b60*/  LEPC R20, `(.L_x_56) ;  /* 0x000000001014794e */ /* 0x000fce0000000000 */
[----:B-1----:R-:W-:Y:S05]  /*1b70*/  CALL.ABS.NOINC R2 ;  /* 0x0000000002007343 */ /* 0x002fea0003c00000 */
.L_x_56:
[----:B------:R-:W-:Y:S01]  /*1b80*/  MOV R0, 0x20 ;  /* 0x0000002000007802 */ /* 0x000fe20000000f00 */
[----:B------:R-:W2:Y:S01]  /*1b90*/  LDCU.64 UR4, c[0x4][0x10] ;  /* 0x01000200ff0477ac */ /* 0x000ea20008000a00 */
[----:B------:R-:W-:Y:S02]  /*1ba0*/  CS2R R6, SRZ ;  /* 0x0000000000067805 */ /* 0x000fe4000001ff00 */
[----:B------:R3:W4:Y:S01]  /*1bb0*/  LDC.64 R2, c[0x4][R0] ;  /* 0x0100000000027b82 */ /* 0x0007220000000a00 */
[----:B--2---:R-:W-:Y:S01]  /*1bc0*/  MOV R4, UR4 ;  /* 0x0000000400047c02 */ /* 0x004fe20008000f00 */
[----:B---3--:R-:W-:-:S07]  /*1bd0*/  IMAD.U32 R5, RZ, RZ, UR5 ;  /* 0x00000005ff057e24 */ /* 0x008fce000f8e00ff */
[----:B------:R-:W-:-:S07]  /*1be0*/  LEPC R20, `(.L_x_73) ;  /* 0x000000001014794e */ /* 0x000fce0000000000 */
[----:B01--4-:R-:W-:Y:S05]  /*1bf0*/  CALL.ABS.NOINC R2 ;  /* 0x0000000002007343 */ /* 0x013fea0003c00000 */
.L_x_73:
[----:B------:R-:W0:Y:S01]  /*1c00*/  LDCU UR4, c[0x0][0x388] ;  /* 0x00007100ff0477ac */ /* 0x000e220008000800 */
[----:B------:R-:W-:-:S05]  /*1c10*/  VIADD R19, R19, 0x1 ;  /* 0x0000000113137836 */ /* 0x000fca0000000000 */
[----:B0-----:R-:W-:-:S13]  /*1c20*/  ISETP.NE.AND P0, PT, R19, UR4, PT ;  /* 0x0000000413007c0c */ /* 0x001fda000bf05270 */
[----:B------:R-:W-:Y:S05]  /*1c30*/  @!P0 EXIT ;  /* 0x000000000000894d */ /* 0x000fea0003800000 */
[----:B------:R-:W-:Y:S05]  /*1c40*/  BRA `(.L_x_74) ;  /* 0xffffffe4003c7947 */ /* 0x000fea000383ffff */
.L_x_37:
[----:B------:R-:W-:Y:S02]  /*1c50*/  UISETP.GE.U32.AND UP0, UPT, UR36, 0x4, UPT ;  /* 0x000000042400788c */ /* 0x000fe4000bf06070 */
[----:B------:R-:W-:-:S07]  /*1c60*/  ULOP3.LUT UR37, UR36, 0x3, URZ, 0xc0, !UPT ;  /* 0x0000000324257892 */ /* 0x000fce000f8ec0ff */
[----:B------:R-:W-:Y:S05]  /*1c70*/  BRA.U !UP0, `(.L_x_75) ;  /* 0x0000000108987547 */ /* 0x000fea000b800000 */
[----:B------:R-:W-:Y:S01]  /*1c80*/  HFMA2 R16, -RZ, RZ, 0, 0 ;  /* 0x00000000ff107431 */ /* 0x000fe200000001ff */
[----:B------:R-:W-:Y:S01]  /*1c90*/  BSSY.RECONVERGENT B6, `(.L_x_75) ;  /* 0x0000024000067945 */ /* 0x000fe20003800200 */
[----:B------:R-:W-:-:S12]  /*1ca0*/  ULOP3.LUT UR36, UR36, 0x7ffffffc, URZ, 0xc0, !UPT ;  /* 0x7ffffffc24247892 */ /* 0x000fd8000f8ec0ff */
.L_x_80:
[----:B------:R-:W-:Y:S01]  /*1cb0*/  MOV R2, 0x20 ;  /* 0x0000002000027802 */ /* 0x000fe20000000f00 */
[----:B------:R-:W0:Y:S01]  /*1cc0*/  LDCU.64 UR4, c[0x4][0x10] ;  /* 0x01000200ff0477ac */ /* 0x000e220008000a00 */
[----:B------:R-:W-:Y:S01]  /*1cd0*/  VIADD R16, R16, 0x4 ;  /* 0x0000000410107836 */ /* 0x000fe20000000000 */
[----:B------:R-:W-:Y:S01]  /*1ce0*/  CS2R R6, SRZ ;  /* 0x0000000000067805 */ /* 0x000fe2000001ff00 */
[----:B------:R1:W2:Y:S03]  /*1cf0*/  LDC.64 R8, c[0x4][R2] ;  /* 0x0100000002087b82 */ /* 0x0002a60000000a00 */
[----:B------:R-:W-:-:S04]  /*1d00*/  ISETP.NE.AND P0, PT, R16, UR36, PT ;  /* 0x0000002410007c0c */ /* 0x000fc8000bf05270 */
[----:B------:R-:W-:Y:S01]  /*1d10*/  P2R R17, PR, RZ, 0x1 ;  /* 0x00000001ff117803 */ /* 0x000fe20000000000 */
[----:B0-----:R-:W-:Y:S01]  /*1d20*/  IMAD.U32 R4, RZ, RZ, UR4 ;  /* 0x00000004ff047e24 */ /* 0x001fe2000f8e00ff */
[----:B-1----:R-:W-:-:S07]  /*1d30*/  MOV R5, UR5 ;  /* 0x0000000500057c02 */ /* 0x002fce0008000f00 */
[----:B------:R-:W-:-:S07]  /*1d40*/  LEPC R20, `(.L_x_76) ;  /* 0x000000001014794e */ /* 0x000fce0000000000 */
[----:B--2---:R-:W-:Y:S05]  /*1d50*/  CALL.ABS.NOINC R8 ;  /* 0x0000000008007343 */ /* 0x004fea0003c00000 */
.L_x_76:
[----:B------:R0:W1:Y:S01]  /*1d60*/  LDC.64 R8, c[0x4][R2] ;  /* 0x0100000002087b82 */ /* 0x0000620000000a00 */
[----:B------:R-:W2:Y:S01]  /*1d70*/  LDCU.64 UR4, c[0x4][0x10] ;  /* 0x01000200ff0477ac */ /* 0x000ea20008000a00 */
[----:B------:R-:W-:Y:S01]  /*1d80*/  CS2R R6, SRZ ;  /* 0x0000000000067805 */ /* 0x000fe2000001ff00 */
[----:B--2---:R-:W-:Y:S02]  /*1d90*/  IMAD.U32 R4, RZ, RZ, UR4 ;  /* 0x00000004ff047e24 */ /* 0x004fe4000f8e00ff */
[----:B0-----:R-:W-:-:S07]  /*1da0*/  IMAD.U32 R5, RZ, RZ, UR5 ;  /* 0x00000005ff057e24 */ /* 0x001fce000f8e00ff */
[----:B------:R-:W-:-:S07]  /*1db0*/  LEPC R20, `(.L_x_77) ;  /* 0x000000001014794e */ /* 0x000fce0000000000 */
[----:B-1----:R-:W-:Y:S05]  /*1dc0*/  CALL.ABS.NOINC R8 ;  /* 0x0000000008007343 */ /* 0x002fea0003c00000 */
.L_x_77:
[----:B------:R0:W1:Y:S01]  /*1dd0*/  LDC.64 R8, c[0x4][R2] ;  /* 0x0100000002087b82 */ /* 0x0000620000000a00 */
[----:B------:R-:W2:Y:S01]  /*1de0*/  LDCU.64 UR4, c[0x4][0x10] ;  /* 0x01000200ff0477ac */ /* 0x000ea20008000a00 */
[----:B------:R-:W-:Y:S02]  /*1df0*/  CS2R R6, SRZ ;  /* 0x0000000000067805 */ /* 0x000fe4000001ff00 */
[----:B--2---:R-:W-:Y:S01]  /*1e00*/  MOV R4, UR4 ;  /* 0x0000000400047c02 */ /* 0x004fe20008000f00 */
[----:B0-----:R-:W-:-:S07]  /*1e10*/  IMAD.U32 R5, RZ, RZ, UR5 ;  /* 0x00000005ff057e24 */ /* 0x001fce000f8e00ff */
[----:B------:R-:W-:-:S07]  /*1e20*/  LEPC R20, `(.L_x_78) ;  /* 0x000000001014794e */ /* 0x000fce0000000000 */
[----:B-1----:R-:W-:Y:S05]  /*1e30*/  CALL.ABS.NOINC R8 ;  /* 0x0000000008007343 */ /* 0x002fea0003c00000 */
.L_x_78:
[----:B------:R-:W0:Y:S01]  /*1e40*/  LDC.64 R2, c[0x4][R2] ;  /* 0x0100000002027b82 */ /* 0x000e220000000a00 */
[----:B------:R-:W1:Y:S01]  /*1e50*/  LDCU.64 UR4, c[0x4][0x10] ;  /* 0x01000200ff0477ac */ /* 0x000e620008000a00 */
[----:B------:R-:W-:Y:S01]  /*1e60*/  CS2R R6, SRZ ;  /* 0x0000000000067805 */ /* 0x000fe2000001ff00 */
[----:B-1----:R-:W-:Y:S01]  /*1e70*/  IMAD.U32 R4, RZ, RZ, UR4 ;  /* 0x00000004ff047e24 */ /* 0x002fe2000f8e00ff */
[----:B------:R-:W-:-:S07]  /*1e80*/  MOV R5, UR5 ;  /* 0x0000000500057c02 */ /* 0x000fce0008000f00 */
[----:B------:R-:W-:-:S07]  /*1e90*/  LEPC R20, `(.L_x_79) ;  /* 0x000000001014794e */ /* 0x000fce0000000000 */
[----:B0-----:R-:W-:Y:S05]  /*1ea0*/  CALL.ABS.NOINC R2 ;  /* 0x0000000002007343 */ /* 0x001fea0003c00000 */
.L_x_79:
[----:B------:R-:W-:-:S13]  /*1eb0*/  ISETP.NE.AND P6, PT, R17, RZ, PT ;  /* 0x000000ff1100720c */ /* 0x000fda0003fc5270 */
[----:B------:R-:W-:Y:S05]  /*1ec0*/  @P6 BRA `(.L_x_80) ;  /* 0xfffffffc00786947 */ /* 0x000fea000383ffff */
[----:B------:R-:W-:Y:S05]  /*1ed0*/  BSYNC.RECONVERGENT B6 ;  /* 0x0000000000067941 */ /* 0x000fea0003800200 */
.L_x_75:
[----:B------:R-:W-:-:S13]  /*1ee0*/  ISETP.NE.AND P0, PT, RZ, UR37, PT ;  /* 0x00000025ff007c0c */ /* 0x000fda000bf05270 */
[----:B------:R-:W-:Y:S05]  /*1ef0*/  @!P0 EXIT ;  /* 0x000000000000894d */ /* 0x000fea0003800000 */
[----:B------:R-:W-:-:S07]  /*1f00*/  IMAD.MOV.U32 R16, RZ, RZ, RZ ;  /* 0x000000ffff107224 */ /* 0x000fce00078e00ff */
.L_x_82:
[----:B------:R-:W-:Y:S01]  /*1f10*/  MOV R0, 0x20 ;  /* 0x0000002000007802 */ /* 0x000fe20000000f00 */
[----:B------:R-:W0:Y:S01]  /*1f20*/  LDCU.64 UR4, c[0x4][0x10] ;  /* 0x01000200ff0477ac */ /* 0x000e220008000a00 */
[----:B------:R-:W-:Y:S01]  /*1f30*/  VIADD R16, R16, 0x1 ;  /* 0x0000000110107836 */ /* 0x000fe20000000000 */
[----:B------:R-:W-:Y:S01]  /*1f40*/  CS2R R6, SRZ ;  /* 0x0000000000067805 */ /* 0x000fe2000001ff00 */
[----:B------:R1:W2:Y:S03]  /*1f50*/  LDC.64 R2, c[0x4][R0] ;  /* 0x0100000000027b82 */ /* 0x0002a60000000a00 */
[----:B------:R-:W-:-:S04]  /*1f60*/  ISETP.NE.AND P0, PT, R16, UR37, PT ;  /* 0x0000002510007c0c */ /* 0x000fc8000bf05270 */
[----:B------:R-:W-:Y:S02]  /*1f70*/  P2R R17, PR, RZ, 0x1 ;  /* 0x00000001ff117803 */ /* 0x000fe40000000000 */
[----:B0-----:R-:W-:Y:S01]  /*1f80*/  MOV R4, UR4 ;  /* 0x0000000400047c02 */ /* 0x001fe20008000f00 */
[----:B-1----:R-:W-:-:S07]  /*1f90*/  IMAD.U32 R5, RZ, RZ, UR5 ;  /* 0x00000005ff057e24 */ /* 0x002fce000f8e00ff */
[----:B------:R-:W-:-:S07]  /*1fa0*/  LEPC R20, `(.L_x_81) ;  /* 0x000000001014794e */ /* 0x000fce0000000000 */
[----:B--2---:R-:W-:Y:S05]  /*1fb0*/  CALL.ABS.NOINC R2 ;  /* 0x0000000002007343 */ /* 0x004fea0003c00000 */
.L_x_81:
[----:B------:R-:W-:-:S13]  /*1fc0*/  ISETP.NE.AND P6, PT, R17, RZ, PT ;  /* 0x000000ff1100720c */ /* 0x000fda0003fc5270 */
[----:B------:R-:W-:Y:S05]  /*1fd0*/  @P6 BRA `(.L_x_82) ;  /* 0xfffffffc00cc6947 */ /* 0x000fea000383ffff */
[----:B------:R-:W-:Y:S05]  /*1fe0*/  EXIT ;  /* 0x000000000000794d */ /* 0x000fea0003800000 */
.L_x_83:
        /* <DEDUP_REMOVED lines=9> */
.L_x_175:


//--------------------- .text._Z23aggregate_remote2remotePfPiS_S0_S0_S0_iib --------------------------
	.section	.text._Z23aggregate_remote2remotePfPiS_S0_S0_S0_iib,"ax",@progbits
	.align	128
        .global         _Z23aggregate_remote2remotePfPiS_S0_S0_S0_iib
        .type           _Z23aggregate_remote2remotePfPiS_S0_S0_S0_iib,@function
        .size           _Z23aggregate_remote2remotePfPiS_S0_S0_S0_iib,(.L_x_176 - _Z23aggregate_remote2remotePfPiS_S0_S0_S0_iib)
        .other          _Z23aggregate_remote2remotePfPiS_S0_S0_S0_iib,@"STO_CUDA_ENTRY STV_DEFAULT"
_Z23aggregate_remote2remotePfPiS_S0_S0_S0_iib:
.text._Z23aggregate_remote2remotePfPiS_S0_S0_S0_iib:
        /* <DEDUP_REMOVED lines=16> */
[----:B------:R-:W4:Y:S01]  /*0100*/  LDC.64 R2, c[0x0][0x398] ;  /* 0x0000e600ff027b82 */ /* 0x000f220000000a00 */
[----:B------:R-:W0:Y:S01]  /*0110*/  LDCU.64 UR8, c[0x0][0x380] ;  /* 0x00007000ff0877ac */ /* 0x000e220008000a00 */
[----:B------:R-:W0:Y:S06]  /*0120*/  LDCU.64 UR10, c[0x0][0x390] ;  /* 0x00007200ff0a77ac */ /* 0x000e2c0008000a00 */
[----:B------:R-:W0:Y:S01]  /*0130*/  LDC.64 R4, c[0x0][0x388] ;  /* 0x0000e200ff047b82 */ /* 0x000e220000000a00 */
[----:B--2---:R-:W2:Y:S07]  /*0140*/  MUFU.RCP R12, R12 ;  /* 0x0000000c000c7308 */ /* 0x004eae0000001000 */
[----:B------:R-:W0:Y:S08]  /*0150*/  LDC.64 R6, c[0x0][0x3a0] ;  /* 0x0000e800ff067b82 */ /* 0x000e300000000a00 */
[----:B------:R-:W0:Y:S01]  /*0160*/  LDC.64 R8, c[0x0][0x3a8] ;  /* 0x0000ea00ff087b82 */ /* 0x000e220000000a00 */
[----:B--2---:R-:W-:-:S04]  /*0170*/  VIADD R14, R12, 0xffffffe ;  /* 0x0ffffffe0c0e7836 */ /* 0x004fc80000000000 */
[----:B------:R2:W5:Y:S02]  /*0180*/  F2I.FTZ.U32.TRUNC.NTZ R15, R14 ;  /* 0x0000000e000f7305 */ /* 0x000564000021f000 */
[----:B--2---:R-:W-:Y:S02]  /*0190*/  IMAD.MOV.U32 R14, RZ, RZ, RZ ;  /* 0x000000ffff0e7224 */ /* 0x004fe400078e00ff */
[----:B-----5:R-:W-:-:S04]  /*01a0*/  IMAD.MOV R19, RZ, RZ, -R15 ;  /* 0x000000ffff137224 */ /* 0x020fc800078e0a0f */
[----:B------:R-:W-:-:S04]  /*01b0*/  IMAD R19, R19, R10, RZ ;  /* 0x0000000a13137224 */ /* 0x000fc800078e02ff */
[----:B------:R-:W-:Y:S01]  /*01c0*/  IMAD.HI.U32 R12, R15, R19, R14 ;  /* 0x000000130f0c7227 */ /* 0x000fe200078e000e */
[----:B------:R-:W-:-:S03]  /*01d0*/  MOV R15, R17 ;  /* 0x00000011000f7202 */ /* 0x000fc60000000f00 */
[----:B-1-34-:R-:W-:-:S07]  /*01e0*/  IMAD R14, R16, UR4, RZ ;  /* 0x00000004100e7c24 */ /* 0x01afce000f8e02ff */
.L_x_84:
[----:B-1----:R-:W-:Y:S02]  /*01f0*/  IABS R17, R15 ;  /* 0x0000000f00117213 */ /* 0x002fe40000000000 */
[----:B0-----:R-:W-:-:S03]  /*0200*/  IABS R20, R11 ;  /* 0x0000000b00147213 */ /* 0x001fc60000000000 */
[----:B------:R-:W-:-:S04]  /*0210*/  IMAD.HI.U32 R16, R12, R17, RZ ;  /* 0x000000110c107227 */ /* 0x000fc800078e00ff */
[----:B------:R-:W-:-:S04]  /*0220*/  IMAD.MOV R18, RZ, RZ, -R16 ;  /* 0x000000ffff127224 */ /* 0x000fc800078e0a10 */
        /* <DEDUP_REMOVED lines=8> */
[----:B------:R-:W-:-:S05]  /*02b0*/  @!P3 IMAD.MOV R16, RZ, RZ, -R16 ;  /* 0x000000ffff10b224 */ /* 0x000fca00078e0a10 */
[----:B------:R-:W-:-:S05]  /*02c0*/  SEL R19, R13, R16, !P0 ;  /* 0x000000100d137207 */ /* 0x000fca0004000000 */
[----:B------:R-:W-:-:S06]  /*02d0*/  IMAD.WIDE R16, R19, 0x4, R6 ;  /* 0x0000000413107825 */ /* 0x000fcc00078e0206 */
[----:B------:R-:W2:Y:S01]  /*02e0*/  LDG.E R17, desc[UR6][R16.64] ;  /* 0x0000000610117981 */ /* 0x000ea2000c1e1900 */
[----:B------:R-:W-:-:S06]  /*02f0*/  IMAD.WIDE R20, R19, 0x4, R8 ;  /* 0x0000000413147825 */ /* 0x000fcc00078e0208 */
[----:B------:R-:W3:Y:S01]  /*0300*/  LDG.E R21, desc[UR6][R20.64] ;  /* 0x0000000614157981 */ /* 0x000ee2000c1e1900 */
[----:B------:R-:W-:Y:S01]  /*0310*/  IADD3 R24, PT, PT, -R19, RZ, RZ ;  /* 0x000000ff13187210 */ /* 0x000fe20007ffe1ff */
[----:B--2---:R-:W-:-:S06]  /*0320*/  IMAD.WIDE.U32 R22, R17, 0x4, R2 ;  /* 0x0000000411167825 */ /* 0x004fcc00078e0002 */
[----:B------:R-:W2:Y:S01]  /*0330*/  LDG.E R22, desc[UR6][R22.64] ;  /* 0x0000000616167981 */ /* 0x000ea2000c1e1900 */
[----:B---3--:R-:W-:-:S04]  /*0340*/  IMAD.WIDE.U32 R18, R21, 0x4, R4 ;  /* 0x0000000415127825 */ /* 0x008fc800078e0004 */
[----:B------:R-:W-:Y:S02]  /*0350*/  IMAD R24, R11, R24, R15 ;  /* 0x000000180b187224 */ /* 0x000fe400078e020f */
[----:B------:R-:W3:Y:S03]  /*0360*/  LDG.E R18, desc[UR6][R18.64] ;  /* 0x0000000612127981 */ /* 0x000ee6000c1e1900 */
[----:B------:R-:W-:Y:S01]  /*0370*/  SHF.R.S32.HI R26, RZ, 0x1f, R24 ;  /* 0x0000001fff1a7819 */ /* 0x000fe20000011418 */
[----:B--2---:R-:W-:-:S05]  /*0380*/  IMAD R25, R22, R11, RZ ;  /* 0x0000000b16197224 */ /* 0x004fca00078e02ff */
[----:B------:R-:W-:-:S04]  /*0390*/  IADD3 R17, P1, PT, R24, R25, RZ ;  /* 0x0000001918117210 */ /* 0x000fc80007f3e0ff */
[----:B------:R-:W-:Y:S02]  /*03a0*/  LEA.HI.X.SX32 R28, R25, R26, 0x1, P1 ;  /* 0x0000001a191c7211 */ /* 0x000fe400008f0eff */
[----:B------:R-:W-:-:S04]  /*03b0*/  LEA R16, P1, R17, UR10, 0x2 ;  /* 0x0000000a11107c11 */ /* 0x000fc8000f8210ff */
[----:B------:R-:W-:-:S06]  /*03c0*/  LEA.HI.X R17, R17, UR11, R28, 0x2, P1 ;  /* 0x0000000b11117c11 */ /* 0x000fcc00088f141c */
[----:B------:R-:W2:Y:S01]  /*03d0*/  LDG.E R17, desc[UR6][R16.64] ;  /* 0x0000000610117981 */ /* 0x000ea2000c1e1900 */
[----:B---3--:R-:W-:-:S05]  /*03e0*/  IMAD R21, R18, R11, RZ ;  /* 0x0000000b12157224 */ /* 0x008fca00078e02ff */
[----:B------:R-:W-:Y:S01]  /*03f0*/  IADD3 R24, P1, PT, R24, R21, RZ ;  /* 0x0000001518187210 */ /* 0x000fe20007f3e0ff */
[----:B------:R-:W-:-:S03]  /*0400*/  IMAD.IADD R15, R14, 0x1, R15 ;  /* 0x000000010e0f7824 */ /* 0x000fc600078e020f */
[----:B------:R-:W-:Y:S02]  /*0410*/  LEA.HI.X.SX32 R21, R21, R26, 0x1, P1 ;  /* 0x0000001a15157211 */ /* 0x000fe400008f0eff */
[----:B------:R-:W-:-:S04]  /*0420*/  LEA R18, P1, R24, UR8, 0x2 ;  /* 0x0000000818127c11 */ /* 0x000fc8000f8210ff */
[----:B------:R-:W-:Y:S02]  /*0430*/  LEA.HI.X R19, R24, UR9, R21, 0x2, P1 ;  /* 0x0000000918137c11 */ /* 0x000fe400088f1415 */
[----:B------:R-:W-:-:S03]  /*0440*/  ISETP.GE.AND P1, PT, R15, R0, PT ;  /* 0x000000000f00720c */ /* 0x000fc60003f26270 */
[----:B--2---:R1:W-:Y:S10]  /*0450*/  REDG.E.ADD.F32.FTZ.RN.STRONG.GPU desc[UR6][R18.64], R17 ;  /* 0x00000011120079a6 */ /* 0x0043f4000c12f306 */
[----:B------:R-:W-:Y:S05]  /*0460*/  @!P1 BRA `(.L_x_84) ;  /* 0xfffffffc00609947 */ /* 0x000fea000383ffff */
[----:B------:R-:W-:Y:S05]  /*0470*/  EXIT ;  /* 0x000000000000794d */ /* 0x000fea0003800000 */
.L_x_85:
        /* <DEDUP_REMOVED lines=16> */
.L_x_176:


//--------------------- .text._Z22aggregate_remote2localPfS_PiS0_S0_iiib --------------------------
	.section	.text._Z22aggregate_remote2localPfS_PiS0_S0_iiib,"ax",@progbits
	.align	128
        .global         _Z22aggregate_remote2localPfS_PiS0_S0_iiib
        .type           _Z22aggregate_remote2localPfS_PiS0_S0_iiib,@function
        .size           _Z22aggregate_remote2localPfS_PiS0_S0_iiib,(.L_x_177 - _Z22aggregate_remote2localPfS_PiS0_S0_iiib)
        .other          _Z22aggregate_remote2localPfS_PiS0_S0_iiib,@"STO_CUDA_ENTRY STV_DEFAULT"
_Z22aggregate_remote2localPfS_PiS0_S0_iiib:
.text._Z22aggregate_remote2localPfS_PiS0_S0_iiib:
        /* <DEDUP_REMOVED lines=17> */
[----:B------:R-:W0:Y:S01]  /*0110*/  LDCU UR5, c[0x0][0x3b0] ;  /* 0x00007600ff0577ac */ /* 0x000e220008000800 */
[----:B------:R-:W0:Y:S06]  /*0120*/  LDCU.64 UR8, c[0x0][0x388] ;  /* 0x00007100ff0877ac */ /* 0x000e2c0008000a00 */
[----:B------:R-:W0:Y:S01]  /*0130*/  LDC.64 R4, c[0x0][0x380] ;  /* 0x0000e000ff047b82 */ /* 0x000e220000000a00 */
[----:B--2---:R-:W2:Y:S07]  /*0140*/  MUFU.RCP R12, R12 ;  /* 0x0000000c000c7308 */ /* 0x004eae0000001000 */
[----:B------:R-:W0:Y:S08]  /*0150*/  LDC.64 R6, c[0x0][0x390] ;  /* 0x0000e400ff067b82 */ /* 0x000e300000000a00 */
        /* <DEDUP_REMOVED lines=9> */
.L_x_86:
        /* <DEDUP_REMOVED lines=13> */
[----:B------:R-:W-:-:S05]  /*02c0*/  SEL R17, R13, R16, !P0 ;  /* 0x000000100d117207 */ /* 0x000fca0004000000 */
[----:B------:R-:W-:-:S06]  /*02d0*/  IMAD.WIDE R18, R17, 0x4, R8 ;  /* 0x0000000411127825 */ /* 0x000fcc00078e0208 */
[----:B------:R-:W2:Y:S02]  /*02e0*/  LDG.E R19, desc[UR6][R18.64] ;  /* 0x0000000612137981 */ /* 0x000ea4000c1e1900 */
[----:B--2---:R-:W-:-:S06]  /*02f0*/  IMAD.WIDE.U32 R20, R19, 0x4, R6 ;  /* 0x0000000413147825 */ /* 0x004fcc00078e0006 */
[----:B------:R-:W2:Y:S01]  /*0300*/  LDG.E R20, desc[UR6][R20.64] ;  /* 0x0000000614147981 */ /* 0x000ea2000c1e1900 */
[----:B------:R-:W-:Y:S02]  /*0310*/  IMAD.MOV R22, RZ, RZ, -R17 ;  /* 0x000000ffff167224 */ /* 0x000fe400078e0a11 */
[----:B------:R-:W-:-:S04]  /*0320*/  IMAD.WIDE R16, R17, 0x4, R2 ;  /* 0x0000000411107825 */ /* 0x000fc800078e0202 */
        /* <DEDUP_REMOVED lines=9> */
[----:B------:R-:W-:Y:S01]  /*03c0*/  IMAD.IADD R15, R14, 0x1, R15 ;  /* 0x000000010e0f7824 */ /* 0x000fe200078e020f */
[----:B---3--:R-:W-:-:S04]  /*03d0*/  IADD3 R20, PT, PT, R16, -UR5, RZ ;  /* 0x8000000510147c10 */ /* 0x008fc8000fffe0ff */
[----:B------:R-:W-:Y:S01]  /*03e0*/  ISETP.GE.AND P1, PT, R15, R0, PT ;  /* 0x000000000f00720c */ /* 0x000fe20003f26270 */
[----:B------:R-:W-:-:S04]  /*03f0*/  IMAD R21, R20, R11, R22 ;  /* 0x0000000b14157224 */ /* 0x000fc800078e0216 */
[----:B------:R-:W-:-:S05]  /*0400*/  IMAD.WIDE.U32 R20, R21, 0x4, R4 ;  /* 0x0000000415147825 */ /* 0x000fca00078e0004 */
[----:B--2---:R1:W-:Y:S03]  /*0410*/  REDG.E.ADD.F32.FTZ.RN.STRONG.GPU desc[UR6][R20.64], R19 ;  /* 0x00000013140079a6 */ /* 0x0043e6000c12f306 */
[----:B------:R-:W-:Y:S05]  /*0420*/  @!P1 BRA `(.L_x_86) ;  /* 0xfffffffc00709947 */ /* 0x000fea000383ffff */
[----:B------:R-:W-:Y:S05]  /*0430*/  EXIT ;  /* 0x000000000000794d */ /* 0x000fea0003800000 */
.L_x_87:
        /* <DEDUP_REMOVED lines=12> */
.L_x_177:


//--------------------- .text._Z22deSerializeToGPUkernelPfS_mmmmb --------------------------
	.section	.text._Z22deSerializeToGPUkernelPfS_mmmmb,"ax",@progbits
	.align	128
        .global         _Z22deSerializeToGPUkernelPfS_mmmmb
        .type           _Z22deSerializeToGPUkernelPfS_mmmmb,@function
        .size           _Z22deSerializeToGPUkernelPfS_mmmmb,(.L_x_164 - _Z22deSerializeToGPUkernelPfS_mmmmb)
        .other          _Z22deSerializeToGPUkernelPfS_mmmmb,@"STO_CUDA_ENTRY STV_DEFAULT"
_Z22deSerializeToGPUkernelPfS_mmmmb:
.text._Z22deSerializeToGPUkernelPfS_mmmmb:
[----:B------:R-:W-:Y:S01]  /*0000*/  LDC R1, c[0x0][0x37c] ;  /* 0x0000df00ff017b82 */ /* 0x000fe20000000800 */
[----:B------:R-:W0:Y:S07]  /*0010*/  S2R R3, SR_TID.X ;  /* 0x0000000000037919 */ /* 0x000e2e0000002100 */
[----:B------:R-:W1:Y:S08]  /*0020*/  LDC.64 R6, c[0x0][0x390] ;  /* 0x0000e400ff067b82 */ /* 0x000e700000000a00 */
[----:B------:R-:W1:Y:S08]  /*0030*/  LDC.64 R4, c[0x0][0x398] ;  /* 0x0000e600ff047b82 */ /* 0x000e700000000a00 */
[----:B------:R-:W0:Y:S08]  /*0040*/  S2UR UR4, SR_CTAID.X ;  /* 0x00000000000479c3 */ /* 0x000e300000002500 */
[----:B------:R-:W0:Y:S01]  /*0050*/  LDC R2, c[0x0][0x360] ;  /* 0x0000d800ff027b82 */ /* 0x000e220000000800 */
[----:B-1----:R-:W-:-:S02]  /*0060*/  IMAD R0, R5, R6, RZ ;  /* 0x0000000605007224 */ /* 0x002fc400078e02ff */
[----:B------:R-:W-:-:S04]  /*0070*/  IMAD.WIDE.U32 R10, R4, R6, RZ ;  /* 0x00000006040a7225 */ /* 0x000fc800078e00ff */
[----:B0-----:R-:W-:Y:S02]  /*0080*/  IMAD R14, R2, UR4, R3 ;  /* 0x00000004020e7c24 */ /* 0x001fe4000f8e0203 */
[----:B------:R-:W-:-:S03]  /*0090*/  IMAD R3, R4, R7, R0 ;  /* 0x0000000704037224 */ /* 0x000fc600078e0200 */
[----:B------:R-:W-:Y:S01]  /*00a0*/  ISETP.GT.U32.AND P0, PT, R10, R14, PT ;  /* 0x0000000e0a00720c */ /* 0x000fe20003f04070 */
[----:B------:R-:W-:-:S05]  /*00b0*/  IMAD.IADD R0, R11, 0x1, R3 ;  /* 0x000000010b007824 */ /* 0x000fca00078e0203 */
[----:B------:R-:W-:-:S13]  /*00c0*/  ISETP.GT.U32.AND.EX P0, PT, R0, RZ, PT, P0 ;  /* 0x000000ff0000720c */ /* 0x000fda0003f04100 */
[----:B------:R-:W-:Y:S05]  /*00d0*/  @!P0 EXIT ;  /* 0x000000000000894d */ /* 0x000fea0003800000 */
[----:B------:R-:W0:Y:S01]  /*00e0*/  LDCU UR4, c[0x0][0x370] ;  /* 0x00006e00ff0477ac */ /* 0x000e220008000800 */
[----:B------:R-:W-:Y:S01]  /*00f0*/  IMAD.MOV.U32 R7, RZ, RZ, RZ ;  /* 0x000000ffff077224 */ /* 0x000fe200078e00ff */
[----:B------:R-:W-:Y:S01]  /*0100*/  BSSY.RECONVERGENT B0, `(.L_x_88) ;  /* 0x0000027000007945 */ /* 0x000fe20003800200 */
[----:B0-----:R-:W-:-:S05]  /*0110*/  IMAD R2, R2, UR4, RZ ;  /* 0x0000000402027c24 */ /* 0x001fca000f8e02ff */
[----:B------:R-:W-:-:S04]  /*0120*/  IADD3 R5, P1, PT, R2, R14, RZ ;  /* 0x0000000e02057210 */ /* 0x000fc80007f3e0ff */
[----:B------:R-:W-:Y:S02]  /*0130*/  IADD3.X R13, PT, PT, RZ, R7, RZ, P1, !PT ;  /* 0x00000007ff0d7210 */ /* 0x000fe40000ffe4ff */
[----:B------:R-:W-:Y:S02]  /*0140*/  ISETP.GE.U32.AND P0, PT, R5, R10, PT ;  /* 0x0000000a0500720c */ /* 0x000fe40003f06070 */
[----:B------:R-:W-:Y:S02]  /*0150*/  ISETP.GT.U32.AND P1, PT, R10, R5, PT ;  /* 0x000000050a00720c */ /* 0x000fe40003f24070 */
[----:B------:R-:W-:Y:S02]  /*0160*/  ISETP.GE.U32.AND.EX P0, PT, R13, R0, PT, P0 ;  /* 0x000000000d00720c */ /* 0x000fe40003f06100 */
[----:B------:R-:W-:Y:S02]  /*0170*/  ISETP.GT.U32.AND.EX P1, PT, R0, R13, PT, P1 ;  /* 0x0000000d0000720c */ /* 0x000fe40003f24110 */
[----:B------:R-:W-:-:S02]  /*0180*/  SEL R9, RZ, 0x1, P0 ;  /* 0x00000001ff097807 */ /* 0x000fc40000000000 */
[----:B------:R-:W-:Y:S02]  /*0190*/  SEL R4, R10, R5, P1 ;  /* 0x000000050a047207 */ /* 0x000fe40000800000 */
[----:B------:R-:W-:Y:S02]  /*01a0*/  SEL R3, R0, R13, P1 ;  /* 0x0000000d00037207 */ /* 0x000fe40000800000 */
[----:B------:R-:W-:-:S04]  /*01b0*/  IADD3 R8, P0, P1, R4, -R5, -R9 ;  /* 0x8000000504087210 */ /* 0x000fc8000791e809 */
[----:B------:R-:W-:-:S04]  /*01c0*/  IADD3.X R3, PT, PT, R3, -0x1, ~R13, P0, P1 ;  /* 0xffffffff03037810 */ /* 0x000fc800007e2c0d */
[----:B------:R-:W-:-:S13]  /*01d0*/  ISETP.NE.U32.AND P0, PT, R3, RZ, PT ;  /* 0x000000ff0300720c */ /* 0x000fda0003f05070 */
[----:B------:R-:W-:Y:S05]  /*01e0*/  @P0 BRA `(.L_x_89) ;  /* 0x0000000000500947 */ /* 0x000fea0003800000 */
[----:B------:R-:W0:Y:S01]  /*01f0*/  I2F.U32.RP R3, R2 ;  /* 0x0000000200037306 */ /* 0x000e220000209000 */
[----:B------:R-:W-:Y:S01]  /*0200*/  IMAD.MOV R13, RZ, RZ, -R2 ;  /* 0x000000ffff0d7224 */ /* 0x000fe200078e0a02 */
[----:B------:R-:W-:-:S06]  /*0210*/  ISETP.NE.U32.AND P2, PT, R2, RZ, PT ;  /* 0x000000ff0200720c */ /* 0x000fcc0003f45070 */
[----:B0-----:R-:W0:Y:S02]  /*0220*/  MUFU.RCP R3, R3 ;  /* 0x0000000300037308 */ /* 0x001e240000001000 */
[----:B0-----:R-:W-:-:S06]  /*0230*/  VIADD R4, R3, 0xffffffe ;  /* 0x0ffffffe03047836 */ /* 0x001fcc0000000000 */
[----:B------:R0:W1:Y:S02]  /*0240*/  F2I.FTZ.U32.TRUNC.NTZ R5, R4 ;  /* 0x0000000400057305 */ /* 0x000064000021f000 */
[----:B0-----:R-:W-:Y:S02]  /*0250*/  HFMA2 R4, -RZ, RZ, 0, 0 ;  /* 0x00000000ff047431 */ /* 0x001fe400000001ff */
[----:B-1----:R-:W-:-:S04]  /*0260*/  IMAD R13, R13, R5, RZ ;  /* 0x000000050d0d7224 */ /* 0x002fc800078e02ff */
[----:B------:R-:W-:-:S04]  /*0270*/  IMAD.HI.U32 R5, R5, R13, R4 ;  /* 0x0000000d05057227 */ /* 0x000fc800078e0004 */
[----:B------:R-:W-:Y:S02]  /*0280*/  IMAD.MOV.U32 R13, RZ, RZ, RZ ;  /* 0x000000ffff0d7224 */ /* 0x000fe400078e00ff */
[----:B------:R-:W-:-:S04]  /*0290*/  IMAD.HI.U32 R12, R5, R8, RZ ;  /* 0x00000008050c7227 */ /* 0x000fc800078e00ff */
[----:B------:R-:W-:-:S04]  /*02a0*/  IMAD.MOV R5, RZ, RZ, -R12 ;  /* 0x000000ffff057224 */ /* 0x000fc800078e0a0c */
[----:B------:R-:W-:-:S05]  /*02b0*/  IMAD R5, R2, R5, R8 ;  /* 0x0000000502057224 */ /* 0x000fca00078e0208 */
[----:B------:R-:W-:-:S13]  /*02c0*/  ISETP.GE.U32.AND P0, PT, R5, R2, PT ;  /* 0x000000020500720c */ /* 0x000fda0003f06070 */
[----:B------:R-:W-:Y:S01]  /*02d0*/  @P0 IMAD.IADD R5, R5, 0x1, -R2 ;  /* 0x0000000105050824 */ /* 0x000fe200078e0a02 */
[----:B------:R-:W-:-:S04]  /*02e0*/  @P0 IADD3 R12, PT, PT, R12, 0x1, RZ ;  /* 0x000000010c0c0810 */ /* 0x000fc80007ffe0ff */
[----:B------:R-:W-:-:S13]  /*02f0*/  ISETP.GE.U32.AND P1, PT, R5, R2, PT ;  /* 0x000000020500720c */ /* 0x000fda0003f26070 */
[----:B------:R-:W-:Y:S01]  /*0300*/  @P1 VIADD R12, R12, 0x1 ;  /* 0x000000010c0c1836 */ /* 0x000fe20000000000 */
[----:B------:R-:W-:Y:S01]  /*0310*/  @!P2 LOP3.LUT R12, RZ, R2, RZ, 0x33, !PT ;  /* 0x00000002ff0ca212 */ /* 0x000fe200078e33ff */
[----:B------:R-:W-:Y:S06]  /*0320*/  BRA `(.L_x_90) ;  /* 0x0000000000107947 */ /* 0x000fec0003800000 */
.L_x_89:
[----:B------:R-:W-:Y:S01]  /*0330*/  MOV R6, R2 ;  /* 0x0000000200067202 */ /* 0x000fe20000000f00 */
[----:B------:R-:W-:Y:S01]  /*0340*/  IMAD.MOV.U32 R5, RZ, RZ, RZ ;  /* 0x000000ffff057224 */ /* 0x000fe200078e00ff */
[----:B------:R-:W-:-:S07]  /*0350*/  MOV R4, 0x370 ;  /* 0x0000037000047802 */ /* 0x000fce0000000f00 */
[----:B------:R-:W-:Y:S05]  /*0360*/  CALL.REL.NOINC `($__internal_0_$__cuda_sm20_div_u64) ;  /* 0x0000001800687944 */ /* 0x000fea0003c00000 */
.L_x_90:
[----:B------:R-:W-:Y:S05]  /*0370*/  BSYNC.RECONVERGENT B0 ;  /* 0x0000000000007941 */ /* 0x000fea0003800200 */
.L_x_88:
[----:B------:R-:W-:Y:S01]  /*0380*/  IADD3 R9, P1, PT, R12, R9, RZ ;  /* 0x000000090c097210 */ /* 0x000fe20007f3e0ff */
[----:B------:R-:W0:Y:S01]  /*0390*/  LDCU.64 UR4, c[0x0][0x398] ;  /* 0x00007300ff0477ac */ /* 0x000e220008000a00 */
[----:B------:R-:W-:Y:S02]  /*03a0*/  BSSY.RECONVERGENT B0, `(.L_x_91) ;  /* 0x0000068000007945 */ /* 0x000fe40003800200 */
[----:B------:R-:W-:Y:S01]  /*03b0*/  LOP3.LUT R3, R9, 0x3, RZ, 0xc0, !PT ;  /* 0x0000000309037812 */ /* 0x000fe200078ec0ff */
[----:B------:R-:W1:Y:S01]  /*03c0*/  LDCU.64 UR6, c[0x0][0x358] ;  /* 0x00006b00ff0677ac */ /* 0x000e620008000a00 */
[----:B------:R-:W-:Y:S02]  /*03d0*/  IMAD.X R15, RZ, RZ, R13, P1 ;  /* 0x000000ffff0f7224 */ /* 0x000fe400008e060d */
[----:B------:R-:W-:Y:S01]  /*03e0*/  ISETP.NE.U32.AND P0, PT, R3, 0x3, PT ;  /* 0x000000030300780c */ /* 0x000fe20003f05070 */
[----:B------:R-:W2:Y:S03]  /*03f0*/  LDCU UR14, c[0x0][0x39c] ;  /* 0x00007380ff0e77ac */ /* 0x000ea60008000800 */
[----:B------:R-:W-:Y:S01]  /*0400*/  ISETP.NE.AND.EX P0, PT, RZ, RZ, PT, P0 ;  /* 0x000000ffff00720c */ /* 0x000fe20003f05300 */
[----:B------:R-:W3:Y:S01]  /*0410*/  LDCU UR15, c[0x0][0x398] ;  /* 0x00007300ff0f77ac */ /* 0x000ee20008000800 */
[----:B------:R-:W4:Y:S01]  /*0420*/  LDCU.64 UR20, c[0x0][0x398] ;  /* 0x00007300ff1477ac */ /* 0x000f220008000a00 */
[----:B0-----:R-:W-:Y:S01]  /*0430*/  UIADD3 UR4, UP0, UPT, UR4, 0x1, URZ ;  /* 0x0000000104047890 */ /* 0x001fe2000ff1e0ff */
[----:B------:R-:W0:Y:S01]  /*0440*/  LDCU.64 UR8, c[0x0][0x388] ;  /* 0x00007100ff0877ac */ /* 0x000e220008000a00 */
[----:B------:R-:W0:Y:S02]  /*0450*/  LDCU.64 UR10, c[0x0][0x380] ;  /* 0x00007000ff0a77ac */ /* 0x000e240008000a00 */
[----:B------:R-:W-:-:S06]  /*0460*/  UIADD3.X UR5, UPT, UPT, URZ, UR5, URZ, UP0, !UPT ;  /* 0x00000005ff057290 */ /* 0x000fcc00087fe4ff */
[----:B-1----:R-:W-:Y:S06]  /*0470*/  @!P0 BRA `(.L_x_92) ;  /* 0x0000000400688947 */ /* 0x002fec0003800000 */
[----:B------:R-:W-:Y:S01]  /*0480*/  IADD3 R21, PT, PT, R9, 0x1, RZ ;  /* 0x0000000109157810 */ /* 0x000fe20007ffe0ff */
[----:B------:R-:W-:-:S03]  /*0490*/  IMAD.MOV.U32 R20, RZ, RZ, RZ ;  /* 0x000000ffff147224 */ /* 0x000fc600078e00ff */
[----:B------:R-:W-:-:S07]  /*04a0*/  LOP3.LUT R21, R21, 0x3, RZ, 0xc0, !PT ;  /* 0x0000000315157812 */ /* 0x000fce00078ec0ff */
.L_x_98:
[----:B--2---:R-:W-:Y:S01]  /*04b0*/  IMAD.U32 R6, RZ, RZ, UR14 ;  /* 0x0000000eff067e24 */ /* 0x004fe2000f8e00ff */
[----:B------:R-:W-:Y:S01]  /*04c0*/  IADD3 R21, P0, PT, R21, -0x1, RZ ;  /* 0xffffffff15157810 */ /* 0x000fe20007f1e0ff */
[----:B------:R-:W-:Y:S03]  /*04d0*/  BSSY.RECONVERGENT B1, `(.L_x_93) ;  /* 0x0000033000017945 */ /* 0x000fe60003800200 */
[----:B------:R-:W-:Y:S02]  /*04e0*/  LOP3.LUT R3, R7, R6, RZ, 0xfc, !PT ;  /* 0x0000000607037212 */ /* 0x000fe400078efcff */
[----:B------:R-:W-:Y:S02]  /*04f0*/  IADD3.X R20, PT, PT, R20, -0x1, RZ, P0, !PT ;  /* 0xffffffff14147810 */ /* 0x000fe400007fe4ff */
[----:B------:R-:W-:Y:S02]  /*0500*/  ISETP.NE.U32.AND P1, PT, R3, RZ, PT ;  /* 0x000000ff0300720c */ /* 0x000fe40003f25070 */
[----:B------:R-:W-:-:S04]  /*0510*/  ISETP.NE.U32.AND P0, PT, R21, RZ, PT ;  /* 0x000000ff1500720c */ /* 0x000fc80003f05070 */
[----:B------:R-:W-:-:S07]  /*0520*/  ISETP.NE.AND.EX P0, PT, R20, RZ, PT, P0 ;  /* 0x000000ff1400720c */ /* 0x000fce0003f05300 */
[----:B0-----:R-:W-:Y:S06]  /*0530*/  @P1 BRA `(.L_x_94) ;  /* 0x0000000000601947 */ /* 0x001fec0003800000 */
[----:B---3--:R-:W-:-:S04]  /*0540*/  MOV R3, UR15 ;  /* 0x0000000f00037c02 */ /* 0x008fc80008000f00 */
[----:B------:R-:W1:Y:S01]  /*0550*/  I2F.U32.RP R8, R3 ;  /* 0x0000000300087306 */ /* 0x000e620000209000 */
[----:B------:R-:W-:-:S07]  /*0560*/  ISETP.NE.U32.AND P3, PT, R3, RZ, PT ;  /* 0x000000ff0300720c */ /* 0x000fce0003f65070 */
[----:B-1----:R-:W1:Y:S02]  /*0570*/  MUFU.RCP R8, R8 ;  /* 0x0000000800087308 */ /* 0x002e640000001000 */
[----:B-1----:R-:W-:Y:S01]  /*0580*/  VIADD R4, R8, 0xffffffe ;  /* 0x0ffffffe08047836 */ /* 0x002fe20000000000 */
[----:B------:R-:W-:-:S05]  /*0590*/  MOV R8, RZ ;  /* 0x000000ff00087202 */ /* 0x000fca0000000f00 */
[----:B------:R1:W2:Y:S02]  /*05a0*/  F2I.FTZ.U32.TRUNC.NTZ R5, R4 ;  /* 0x0000000400057305 */ /* 0x0002a4000021f000 */
[----:B-1----:R-:W-:Y:S02]  /*05b0*/  HFMA2 R4, -RZ, RZ, 0, 0 ;  /* 0x00000000ff047431 */ /* 0x002fe400000001ff */
[----:B--2---:R-:W-:-:S04]  /*05c0*/  IMAD R12, R5, R3, RZ ;  /* 0x00000003050c7224 */ /* 0x004fc800078e02ff */
[----:B------:R-:W-:-:S04]  /*05d0*/  IMAD.MOV R13, RZ, RZ, -R12 ;  /* 0x000000ffff0d7224 */ /* 0x000fc800078e0a0c */
[----:B------:R-:W-:-:S06]  /*05e0*/  IMAD.HI.U32 R5, R5, R13, R4 ;  /* 0x0000000d05057227 */ /* 0x000fcc00078e0004 */
[----:B------:R-:W-:-:S04]  /*05f0*/  IMAD.HI.U32 R4, R5, R14, RZ ;  /* 0x0000000e05047227 */ /* 0x000fc800078e00ff */
[----:B------:R-:W-:Y:S02]  /*0600*/  IMAD.MOV R12, RZ, RZ, -R4 ;  /* 0x000000ffff0c7224 */ /* 0x000fe400078e0a04 */
[----:B------:R-:W-:Y:S02]  /*0610*/  IMAD.MOV.U32 R5, RZ, RZ, RZ ;  /* 0x000000ffff057224 */ /* 0x000fe400078e00ff */
[----:B------:R-:W-:-:S05]  /*0620*/  IMAD R12, R3, R12, R14 ;  /* 0x0000000c030c7224 */ /* 0x000fca00078e020e */
[----:B------:R-:W-:-:S13]  /*0630*/  ISETP.GE.U32.AND P1, PT, R12, R3, PT ;  /* 0x000000030c00720c */ /* 0x000fda0003f26070 */
[----:B------:R-:W-:Y:S01]  /*0640*/  @P1 IMAD.IADD R12, R12, 0x1, -R3 ;  /* 0x000000010c0c1824 */ /* 0x000fe200078e0a03 */
[----:B------:R-:W-:-:S04]  /*0650*/  @P1 IADD3 R4, PT, PT, R4, 0x1, RZ ;  /* 0x0000000104041810 */ /* 0x000fc80007ffe0ff */
[----:B------:R-:W-:-:S13]  /*0660*/  ISETP.GE.U32.AND P2, PT, R12, R3, PT ;  /* 0x000000030c00720c */ /* 0x000fda0003f46070 */
[----:B------:R-:W-:Y:S01]  /*0670*/  @P2 VIADD R4, R4, 0x1 ;  /* 0x0000000104042836 */ /* 0x000fe20000000000 */
[----:B------:R-:W-:-:S05]  /*0680*/  @!P3 LOP3.LUT R4, RZ, R3, RZ, 0x33, !PT ;  /* 0x00000003ff04b212 */ /* 0x000fca00078e33ff */
[----:B------:R-:W-:-:S04]  /*0690*/  IMAD.MOV R19, RZ, RZ, -R4 ;  /* 0x000000ffff137224 */ /* 0x000fc800078e0a04 */
[----:B------:R-:W-:Y:S01]  /*06a0*/  IMAD R19, R3, R19, R14 ;  /* 0x0000001303137224 */ /* 0x000fe200078e020e */
[----:B------:R-:W-:Y:S06]  /*06b0*/  BRA `(.L_x_95) ;  /* 0x0000000000507947 */ /* 0x000fec0003800000 */
.L_x_94:
[----:B------:R-:W1:Y:S01]  /*06c0*/  LDCU.64 UR12, c[0x0][0x398] ;  /* 0x00007300ff0c77ac */ /* 0x000e620008000a00 */
[----:B------:R-:W-:Y:S01]  /*06d0*/  IMAD.MOV.U32 R8, RZ, RZ, R14 ;  /* 0x000000ffff087224 */ /* 0x000fe200078e000e */
[----:B------:R-:W-:Y:S01]  /*06e0*/  MOV R4, 0x730 ;  /* 0x0000073000047802 */ /* 0x000fe20000000f00 */
[----:B------:R-:W-:Y:S01]  /*06f0*/  IMAD.MOV.U32 R3, RZ, RZ, R7 ;  /* 0x000000ffff037224 */ /* 0x000fe200078e0007 */
[----:B-1----:R-:W-:Y:S01]  /*0700*/  MOV R6, UR12 ;  /* 0x0000000c00067c02 */ /* 0x002fe20008000f00 */
[----:B------:R-:W-:-:S07]  /*0710*/  IMAD.U32 R5, RZ, RZ, UR13 ;  /* 0x0000000dff057e24 */ /* 0x000fce000f8e00ff */
[----:B0--34-:R-:W-:Y:S05]  /*0720*/  CALL.REL.NOINC `($__internal_0_$__cuda_sm20_div_u64) ;  /* 0x0000001400787944 */ /* 0x019fea0003c00000 */
[----:B------:R-:W-:Y:S01]  /*0730*/  IADD3 R8, P1, PT, RZ, -R12, RZ ;  /* 0x8000000cff087210 */ /* 0x000fe20007f3e0ff */
[----:B------:R-:W-:Y:S01]  /*0740*/  IMAD.U32 R6, RZ, RZ, UR21 ;  /* 0x00000015ff067e24 */ /* 0x000fe2000f8e00ff */
[----:B------:R-:W-:Y:S01]  /*0750*/  MOV R3, UR20 ;  /* 0x0000001400037c02 */ /* 0x000fe20008000f00 */
[----:B------:R-:W-:Y:S02]  /*0760*/  IMAD.MOV.U32 R5, RZ, RZ, R7 ;  /* 0x000000ffff057224 */ /* 0x000fe400078e0007 */
[----:B------:R-:W-:-:S04]  /*0770*/  IMAD.X R4, RZ, RZ, ~R13, P1 ;  /* 0x000000ffff047224 */ /* 0x000fc800008e0e0d */
[----:B------:R-:W-:Y:S01]  /*0780*/  IMAD R17, R4, R3, RZ ;  /* 0x0000000304117224 */ /* 0x000fe200078e02ff */
[----:B------:R-:W-:-:S03]  /*0790*/  MOV R4, R14 ;  /* 0x0000000e00047202 */ /* 0x000fc60000000f00 */
[C---:B------:R-:W-:Y:S02]  /*07a0*/  IMAD R17, R8.reuse, R6, R17 ;  /* 0x0000000608117224 */ /* 0x040fe400078e0211 */
[----:B------:R-:W-:-:S04]  /*07b0*/  IMAD.WIDE.U32 R4, R8, R3, R4 ;  /* 0x0000000308047225 */ /* 0x000fc800078e0004 */
[----:B------:R-:W-:Y:S01]  /*07c0*/  IMAD.MOV.U32 R19, RZ, RZ, R4 ;  /* 0x000000ffff137224 */ /* 0x000fe200078e0004 */
[----:B------:R-:W-:Y:S01]  /*07d0*/  IADD3 R8, PT, PT, R5, R17, RZ ;  /* 0x0000001105087210 */ /* 0x000fe20007ffe0ff */
[----:B------:R-:W-:Y:S02]  /*07e0*/  IMAD.MOV.U32 R4, RZ, RZ, R12 ;  /* 0x000000ffff047224 */ /* 0x000fe400078e000c */
[----:B------:R-:W-:-:S07]  /*07f0*/  IMAD.MOV.U32 R5, RZ, RZ, R13 ;  /* 0x000000ffff057224 */ /* 0x000fce00078e000d */
.L_x_95:
[----:B0---4-:R-:W-:Y:S05]  /*0800*/  BSYNC.RECONVERGENT B1 ;  /* 0x0000000000017941 */ /* 0x011fea0003800200 */
.L_x_93:
[----:B------:R-:W-:Y:S01]  /*0810*/  IMAD R5, R5, UR4, RZ ;  /* 0x0000000405057c24 */ /* 0x000fe2000f8e02ff */
[----:B------:R-:W0:Y:S01]  /*0820*/  LDC.64 R16, c[0x0][0x3a8] ;  /* 0x0000ea00ff107b82 */ /* 0x000e220000000a00 */
[----:B------:R-:W-:-:S04]  /*0830*/  IMAD.WIDE.U32 R12, R4, UR4, RZ ;  /* 0x00000004040c7c25 */ /* 0x000fc8000f8e00ff */
[----:B------:R-:W-:Y:S01]  /*0840*/  IMAD R5, R4, UR5, R5 ;  /* 0x0000000504057c24 */ /* 0x000fe2000f8e0205 */
[----:B------:R-:W-:-:S04]  /*0850*/  LEA R4, P1, R12, UR8, 0x2 ;  /* 0x000000080c047c11 */ /* 0x000fc8000f8210ff */
[----:B------:R-:W-:-:S04]  /*0860*/  IADD3 R5, PT, PT, R13, R5, RZ ;  /* 0x000000050d057210 */ /* 0x000fc80007ffe0ff */
[----:B------:R-:W-:Y:S02]  /*0870*/  LEA.HI.X R5, R12, UR9, R5, 0x2, P1 ;  /* 0x000000090c057c11 */ /* 0x000fe400088f1405 */
[----:B------:R-:W1:Y:S03]  /*0880*/  LDC.64 R12, c[0x0][0x3a0] ;  /* 0x0000e800ff0c7b82 */ /* 0x000e660000000a00 */
[----:B------:R-:W0:Y:S01]  /*0890*/  LDG.E R23, desc[UR6][R4.64] ;  /* 0x0000000604177981 */ /* 0x000e22000c1e1900 */
[----:B------:R-:W-:Y:S01]  /*08a0*/  BSSY.RECONVERGENT B1, `(.L_x_96) ;  /* 0x0000014000017945 */ /* 0x000fe20003800200 */
[C---:B0-----:R-:W-:Y:S02]  /*08b0*/  ISETP.GE.U32.AND P1, PT, R23.reuse, R16, PT ;  /* 0x000000101700720c */ /* 0x041fe40003f26070 */
[----:B-1----:R-:W-:Y:S02]  /*08c0*/  ISETP.LT.U32.AND P2, PT, R23, R12, PT ;  /* 0x0000000c1700720c */ /* 0x002fe40003f41070 */
[----:B------:R-:W-:-:S04]  /*08d0*/  ISETP.GE.U32.AND.EX P1, PT, RZ, R17, PT, P1 ;  /* 0x00000011ff00720c */ /* 0x000fc80003f26110 */
[----:B------:R-:W-:-:S13]  /*08e0*/  ISETP.LT.U32.OR.EX P1, PT, RZ, R13, P1, P2 ;  /* 0x0000000dff00720c */ /* 0x000fda0000f21520 */
[----:B------:R-:W-:Y:S05]  /*08f0*/  @P1 BRA `(.L_x_97) ;  /* 0x0000000000381947 */ /* 0x000fea0003800000 */
[----:B------:R-:W-:-:S04]  /*0900*/  LEA R4, P1, R19, R4, 0x2 ;  /* 0x0000000413047211 */ /* 0x000fc800078210ff */
[----:B------:R-:W-:-:S06]  /*0910*/  LEA.HI.X R5, R19, R5, R8, 0x2, P1 ;  /* 0x0000000513057211 */ /* 0x000fcc00008f1408 */
[----:B------:R-:W2:Y:S01]  /*0920*/  LDG.E R5, desc[UR6][R4.64+0x4] ;  /* 0x0000040604057981 */ /* 0x000ea2000c1e1900 */
[----:B------:R-:W-:-:S05]  /*0930*/  IADD3 R17, P1, PT, R23, -R12, RZ ;  /* 0x8000000c17117210 */ /* 0x000fca0007f3e0ff */
[----:B------:R-:W-:Y:S01]  /*0940*/  IMAD.X R12, RZ, RZ, ~R13, P1 ;  /* 0x000000ffff0c7224 */ /* 0x000fe200008e0e0d */
[----:B------:R-:W-:-:S03]  /*0950*/  MOV R13, R8 ;  /* 0x00000008000d7202 */ /* 0x000fc60000000f00 */
[----:B------:R-:W-:Y:S02]  /*0960*/  IMAD R16, R12, R3, RZ ;  /* 0x000000030c107224 */ /* 0x000fe400078e02ff */
[----:B------:R-:W-:-:S04]  /*0970*/  IMAD.MOV.U32 R12, RZ, RZ, R19 ;  /* 0x000000ffff0c7224 */ /* 0x000fc800078e0013 */
[----:B------:R-:W-:-:S04]  /*0980*/  IMAD.WIDE.U32 R12, R17, R3, R12 ;  /* 0x00000003110c7225 */ /* 0x000fc800078e000c */
[----:B------:R-:W-:Y:S01]  /*0990*/  IMAD R3, R17, R6, R16 ;  /* 0x0000000611037224 */ /* 0x000fe200078e0210 */
[----:B------:R-:W-:-:S03]  /*09a0*/  LEA R16, P1, R12, UR10, 0x2 ;  /* 0x0000000a0c107c11 */ /* 0x000fc6000f8210ff */
[----:B------:R-:W-:-:S05]  /*09b0*/  IMAD.IADD R3, R13, 0x1, R3 ;  /* 0x000000010d037824 */ /* 0x000fca00078e0203 */
[----:B------:R-:W-:-:S05]  /*09c0*/  LEA.HI.X R17, R12, UR11, R3, 0x2, P1 ;  /* 0x0000000b0c117c11 */ /* 0x000fca00088f1403 */
[----:B--2---:R0:W-:Y:S02]  /*09d0*/  STG.E desc[UR6][R16.64], R5 ;  /* 0x0000000510007986 */ /* 0x0041e4000c101906 */
.L_x_97:
[----:B------:R-:W-:Y:S05]  /*09e0*/  BSYNC.RECONVERGENT B1 ;  /* 0x0000000000017941 */ /* 0x000fea0003800200 */
.L_x_96:
[----:B------:R-:W-:-:S05]  /*09f0*/  IADD3 R14, P1, PT, R2, R14, RZ ;  /* 0x0000000e020e7210 */ /* 0x000fca0007f3e0ff */
[----:B------:R-:W-:Y:S01]  /*0a00*/  IMAD.X R7, RZ, RZ, R7, P1 ;  /* 0x000000ffff077224 */ /* 0x000fe200008e0607 */
[----:B------:R-:W-:Y:S07]  /*0a10*/  @P0 BRA `(.L_x_98) ;  /* 0xfffffff800a40947 */ /* 0x000fee000383ffff */
.L_x_92:
[----:B0-234-:R-:W-:Y:S05]  /*0a20*/  BSYNC.RECONVERGENT B0 ;  /* 0x0000000000007941 */ /* 0x01dfea0003800200 */
.L_x_91:
[----:B------:R-:W-:Y:S01]  /*0a30*/  ISETP.GE.U32.AND P0, PT, R9, 0x3, PT ;  /* 0x000000030900780c */ /* 0x000fe20003f06070 */
[----:B------:R-:W0:Y:S03]  /*0a40*/  LDCU UR22, c[0x0][0x39c] ;  /* 0x00007380ff1677ac */ /* 0x000e260008000800 */
[----:B------:R-:W-:Y:S01]  /*0a50*/  ISETP.GE.U32.AND.EX P0, PT, R15, RZ, PT, P0 ;  /* 0x000000ff0f00720c */ /* 0x000fe20003f06100 */
[----:B------:R-:W1:Y:S01]  /*0a60*/  LDCU UR23, c[0x0][0x398] ;  /* 0x00007300ff1777ac */ /* 0x000e620008000800 */
[----:B------:R-:W2:Y:S01]  /*0a70*/  LDCU.64 UR24, c[0x0][0x398] ;  /* 0x00007300ff1877ac */ /* 0x000ea20008000a00 */
[----:B------:R-:W3:Y:S01]  /*0a80*/  LDCU.64 UR12, c[0x0][0x388] ;  /* 0x00007100ff0c77ac */ /* 0x000ee20008000a00 */
[----:B------:R-:W4:Y:S09]  /*0a90*/  LDCU.128 UR16, c[0x0][0x3a0] ;  /* 0x00007400ff1077ac */ /* 0x000f320008000c00 */
[----:B01234-:R-:W-:Y:S05]  /*0aa0*/  @!P0 EXIT ;  /* 0x000000000000894d */ /* 0x01ffea0003800000 */
[----:B------:R-:W-:Y:S01]  /*0ab0*/  BSSY.RECONVERGENT B0, `(.L_x_99) ;  /* 0x0000124000007945 */ /* 0x000fe20003800200 */
.L_x_112:
[----:B------:R-:W-:Y:S01]  /*0ac0*/  MOV R3, UR22 ;  /* 0x0000001600037c02 */ /* 0x000fe20008000f00 */
[----:B------:R-:W-:Y:S03]  /*0ad0*/  BSSY.RECONVERGENT B1, `(.L_x_100) ;  /* 0x000002d000017945 */ /* 0x000fe60003800200 */
[----:B------:R-:W-:-:S04]  /*0ae0*/  LOP3.LUT R4, R7, R3, RZ, 0xfc, !PT ;  /* 0x0000000307047212 */ /* 0x000fc800078efcff */
[----:B------:R-:W-:-:S13]  /*0af0*/  ISETP.NE.U32.AND P0, PT, R4, RZ, PT ;  /* 0x000000ff0400720c */ /* 0x000fda0003f05070 */
[----:B------:R-:W-:Y:S05]  /*0b00*/  @P0 BRA `(.L_x_101) ;  /* 0x0000000000600947 */ /* 0x000fea0003800000 */
[----:B------:R-:W-:Y:S02]  /*0b10*/  IMAD.U32 R5, RZ, RZ, UR23 ;  /* 0x00000017ff057e24 */ /* 0x000fe4000f8e00ff */
[----:B------:R-:W-:Y:S02]  /*0b20*/  IMAD.MOV.U32 R15, RZ, RZ, RZ ;  /* 0x000000ffff0f7224 */ /* 0x000fe400078e00ff */
[----:B------:R-:W0:Y:S01]  /*0b30*/  I2F.U32.RP R6, R5 ;  /* 0x0000000500067306 */ /* 0x000e220000209000 */
[----:B------:R-:W-:-:S07]  /*0b40*/  ISETP.NE.U32.AND P2, PT, R5, RZ, PT ;  /* 0x000000ff0500720c */ /* 0x000fce0003f45070 */
[----:B0-----:R-:W0:Y:S02]  /*0b50*/  MUFU.RCP R6, R6 ;  /* 0x0000000600067308 */ /* 0x001e240000001000 */
[----:B0-----:R-:W-:-:S06]  /*0b60*/  VIADD R8, R6, 0xffffffe ;  /* 0x0ffffffe06087836 */ /* 0x001fcc0000000000 */
[----:B------:R0:W1:Y:S02]  /*0b70*/  F2I.FTZ.U32.TRUNC.NTZ R9, R8 ;  /* 0x0000000800097305 */ /* 0x000064000021f000 */
[----:B0-----:R-:W-:Y:S02]  /*0b80*/  IMAD.MOV.U32 R8, RZ, RZ, RZ ;  /* 0x000000ffff087224 */ /* 0x001fe400078e00ff */
[----:B-1----:R-:W-:-:S05]  /*0b90*/  IMAD R4, R9, R5, RZ ;  /* 0x0000000509047224 */ /* 0x002fca00078e02ff */
[----:B------:R-:W-:-:S05]  /*0ba0*/  IADD3 R13, PT, PT, -R4, RZ, RZ ;  /* 0x000000ff040d7210 */ /* 0x000fca0007ffe1ff */
[----:B------:R-:W-:-:S06]  /*0bb0*/  IMAD.HI.U32 R13, R9, R13, R8 ;  /* 0x0000000d090d7227 */ /* 0x000fcc00078e0008 */
[----:B------:R-:W-:-:S04]  /*0bc0*/  IMAD.HI.U32 R12, R13, R14, RZ ;  /* 0x0000000e0d0c7227 */ /* 0x000fc800078e00ff */
[----:B------:R-:W-:Y:S02]  /*0bd0*/  IMAD.MOV R4, RZ, RZ, -R12 ;  /* 0x000000ffff047224 */ /* 0x000fe400078e0a0c */
[----:B------:R-:W-:Y:S02]  /*0be0*/  IMAD.MOV.U32 R13, RZ, RZ, RZ ;  /* 0x000000ffff0d7224 */ /* 0x000fe400078e00ff */
[----:B------:R-:W-:-:S05]  /*0bf0*/  IMAD R4, R5, R4, R14 ;  /* 0x0000000405047224 */ /* 0x000fca00078e020e */
[----:B------:R-:W-:-:S13]  /*0c00*/  ISETP.GE.U32.AND P0, PT, R4, R5, PT ;  /* 0x000000050400720c */ /* 0x000fda0003f06070 */
[----:B------:R-:W-:Y:S01]  /*0c10*/  @P0 IADD3 R4, PT, PT, R4, -R5, RZ ;  /* 0x8000000504040210 */ /* 0x000fe20007ffe0ff */
[----:B------:R-:W-:-:S03]  /*0c20*/  @P0 VIADD R12, R12, 0x1 ;  /* 0x000000010c0c0836 */ /* 0x000fc60000000000 */
[----:B------:R-:W-:-:S13]  /*0c30*/  ISETP.GE.U32.AND P1, PT, R4, R5, PT ;  /* 0x000000050400720c */ /* 0x000fda0003f26070 */
[----:B------:R-:W-:Y:S01]  /*0c40*/  @P1 VIADD R12, R12, 0x1 ;  /* 0x000000010c0c1836 */ /* 0x000fe20000000000 */
[----:B------:R-:W-:-:S04]  /*0c50*/  @!P2 LOP3.LUT R12, RZ, R5, RZ, 0x33, !PT ;  /* 0x00000005ff0ca212 */ /* 0x000fc800078e33ff */
[----:B------:R-:W-:-:S05]  /*0c60*/  IADD3 R4, PT, PT, -R12, RZ, RZ ;  /* 0x000000ff0c047210 */ /* 0x000fca0007ffe1ff */
[----:B------:R-:W-:Y:S01]  /*0c70*/  IMAD R4, R5, R4, R14 ;  /* 0x0000000405047224 */ /* 0x000fe200078e020e */
[----:B------:R-:W-:Y:S06]  /*0c80*/  BRA `(.L_x_102) ;  /* 0x0000000000447947 */ /* 0x000fec0003800000 */
.L_x_101:
[----:B------:R-:W0:Y:S01]  /*0c90*/  LDCU.64 UR8, c[0x0][0x398] ;  /* 0x00007300ff0877ac */ /* 0x000e220008000a00 */
[----:B------:R-:W-:Y:S02]  /*0ca0*/  MOV R8, R14 ;  /* 0x0000000e00087202 */ /* 0x000fe40000000f00 */
[----:B------:R-:W-:Y:S02]  /*0cb0*/  MOV R3, R7 ;  /* 0x0000000700037202 */ /* 0x000fe40000000f00 */
[----:B------:R-:W-:Y:S01]  /*0cc0*/  MOV R4, 0xd00 ;  /* 0x00000d0000047802 */ /* 0x000fe20000000f00 */
[----:B0-----:R-:W-:Y:S02]  /*0cd0*/  IMAD.U32 R6, RZ, RZ, UR8 ;  /* 0x00000008ff067e24 */ /* 0x001fe4000f8e00ff */
[----:B------:R-:W-:-:S07]  /*0ce0*/  IMAD.U32 R5, RZ, RZ, UR9 ;  /* 0x00000009ff057e24 */ /* 0x000fce000f8e00ff */
[----:B------:R-:W-:Y:S05]  /*0cf0*/  CALL.REL.NOINC `($__internal_0_$__cuda_sm20_div_u64) ;  /* 0x0000001000047944 */ /* 0x000fea0003c00000 */
[----:B------:R-:W-:Y:S01]  /*0d00*/  IADD3 R4, P0, PT, RZ, -R12, RZ ;  /* 0x8000000cff047210 */ /* 0x000fe20007f1e0ff */
[----:B------:R-:W-:Y:S01]  /*0d10*/  IMAD.U32 R5, RZ, RZ, UR24 ;  /* 0x00000018ff057e24 */ /* 0x000fe2000f8e00ff */
[----:B------:R-:W-:-:S03]  /*0d20*/  MOV R3, UR25 ;  /* 0x0000001900037c02 */ /* 0x000fc60008000f00 */
[----:B------:R-:W-:-:S04]  /*0d30*/  IMAD.X R6, RZ, RZ, ~R13, P0 ;  /* 0x000000ffff067224 */ /* 0x000fc800000e0e0d */
[----:B------:R-:W-:Y:S02]  /*0d40*/  IMAD R15, R6, R5, RZ ;  /* 0x00000005060f7224 */ /* 0x000fe400078e02ff */
[----:B------:R-:W-:Y:S02]  /*0d50*/  IMAD.MOV.U32 R6, RZ, RZ, R14 ;  /* 0x000000ffff067224 */ /* 0x000fe400078e000e */
[C---:B------:R-:W-:Y:S02]  /*0d60*/  IMAD R15, R4.reuse, R3, R15 ;  /* 0x00000003040f7224 */ /* 0x040fe400078e020f */
[----:B------:R-:W-:-:S04]  /*0d70*/  IMAD.WIDE.U32 R8, R4, R5, R6 ;  /* 0x0000000504087225 */ /* 0x000fc800078e0006 */
[----:B------:R-:W-:Y:S01]  /*0d80*/  IMAD.MOV.U32 R4, RZ, RZ, R8 ;  /* 0x000000ffff047224 */ /* 0x000fe200078e0008 */
[----:B------:R-:W-:-:S07]  /*0d90*/  IADD3 R15, PT, PT, R15, R9, RZ ;  /* 0x000000090f0f7210 */ /* 0x000fce0007ffe0ff */
.L_x_102:
[----:B------:R-:W-:Y:S05]  /*0da0*/  BSYNC.RECONVERGENT B1 ;  /* 0x0000000000017941 */ /* 0x000fea0003800200 */
.L_x_100:
[----:B------:R-:W-:Y:S02]  /*0db0*/  IMAD R13, R13, UR4, RZ ;  /* 0x000000040d0d7c24 */ /* 0x000fe4000f8e02ff */
[----:B------:R-:W-:-:S04]  /*0dc0*/  IMAD.WIDE.U32 R8, R12, UR4, RZ ;  /* 0x000000040c087c25 */ /* 0x000fc8000f8e00ff */
[----:B------:R-:W-:Y:S01]  /*0dd0*/  IMAD R13, R12, UR5, R13 ;  /* 0x000000050c0d7c24 */ /* 0x000fe2000f8e020d */
[----:B------:R-:W-:-:S03]  /*0de0*/  LEA R12, P0, R8, UR12, 0x2 ;  /* 0x0000000c080c7c11 */ /* 0x000fc6000f8010ff */
[----:B------:R-:W-:-:S05]  /*0df0*/  IMAD.IADD R9, R9, 0x1, R13 ;  /* 0x0000000109097824 */ /* 0x000fca00078e020d */
[----:B------:R-:W-:-:S05]  /*0e00*/  LEA.HI.X R13, R8, UR13, R9, 0x2, P0 ;  /* 0x0000000d080d7c11 */ /* 0x000fca00080f1409 */
[----:B------:R-:W2:Y:S02]  /*0e10*/  LDG.E R6, desc[UR6][R12.64] ;  /* 0x000000060c067981 */ /* 0x000ea4000c1e1900 */
[C---:B--2---:R-:W-:Y:S02]  /*0e20*/  ISETP.GE.U32.AND P0, PT, R6.reuse, UR18, PT ;  /* 0x0000001206007c0c */ /* 0x044fe4000bf06070 */
[----:B------:R-:W-:Y:S02]  /*0e30*/  ISETP.LT.U32.AND P1, PT, R6, UR16, PT ;  /* 0x0000001006007c0c */ /* 0x000fe4000bf21070 */
[----:B------:R-:W-:-:S04]  /*0e40*/  ISETP.GE.U32.AND.EX P0, PT, RZ, UR19, PT, P0 ;  /* 0x00000013ff007c0c */ /* 0x000fc8000bf06100 */
[----:B------:R-:W-:-:S13]  /*0e50*/  ISETP.LT.U32.OR.EX P0, PT, RZ, UR17, P0, P1 ;  /* 0x00000011ff007c0c */ /* 0x000fda0008701510 */
[C---:B------:R-:W-:Y:S01]  /*0e60*/  @!P0 LEA R16, P1, R4.reuse, R12, 0x2 ;  /* 0x0000000c04108211 */ /* 0x040fe200078210ff */
[----:B------:R-:W0:Y:S03]  /*0e70*/  @!P0 LDC.64 R8, c[0x0][0x380] ;  /* 0x0000e000ff088b82 */ /* 0x000e260000000a00 */
[----:B------:R-:W-:-:S06]  /*0e80*/  @!P0 LEA.HI.X R17, R4, R13, R15, 0x2, P1 ;  /* 0x0000000d04118211 */ /* 0x000fcc00008f140f */
[----:B------:R-:W2:Y:S01]  /*0e90*/  @!P0 LDG.E R17, desc[UR6][R16.64+0x4] ;  /* 0x0000040610118981 */ /* 0x000ea2000c1e1900 */
[----:B------:R-:W-:Y:S01]  /*0ea0*/  @!P0 IADD3 R6, P1, PT, R6, -UR16, RZ ;  /* 0x8000001006068c10 */ /* 0x000fe2000ff3e0ff */
[----:B------:R-:W-:Y:S01]  /*0eb0*/  @!P0 IMAD.MOV.U32 R13, RZ, RZ, R15 ;  /* 0x000000ffff0d8224 */ /* 0x000fe200078e000f */
[----:B------:R-:W-:Y:S01]  /*0ec0*/  @!P0 MOV R12, R4 ;  /* 0x00000004000c8202 */ /* 0x000fe20000000f00 */
[----:B------:R-:W-:Y:S02]  /*0ed0*/  BSSY.RECONVERGENT B1, `(.L_x_103) ;  /* 0x0000035000017945 */ /* 0x000fe40003800200 */
[----:B------:R-:W-:Y:S02]  /*0ee0*/  @!P0 IMAD.X R18, RZ, RZ, ~UR17, P1 ;  /* 0x80000011ff128e24 */ /* 0x000fe400088e06ff */
[----:B------:R-:W-:-:S04]  /*0ef0*/  @!P0 IMAD.WIDE.U32 R12, R6, R5, R12 ;  /* 0x00000005060c8225 */ /* 0x000fc800078e000c */
[----:B------:R-:W-:Y:S01]  /*0f00*/  @!P0 IMAD R18, R18, R5, RZ ;  /* 0x0000000512128224 */ /* 0x000fe200078e02ff */
[----:B0-----:R-:W-:-:S03]  /*0f10*/  @!P0 LEA R8, P1, R12, R8, 0x2 ;  /* 0x000000080c088211 */ /* 0x001fc600078210ff */
[----:B------:R-:W-:-:S04]  /*0f20*/  @!P0 IMAD R15, R6, R3, R18 ;  /* 0x00000003060f8224 */ /* 0x000fc800078e0212 */
[----:B------:R-:W-:-:S05]  /*0f30*/  @!P0 IMAD.IADD R4, R13, 0x1, R15 ;  /* 0x000000010d048824 */ /* 0x000fca00078e020f */
[----:B------:R-:W-:Y:S02]  /*0f40*/  @!P0 LEA.HI.X R9, R12, R9, R4, 0x2, P1 ;  /* 0x000000090c098211 */ /* 0x000fe400008f1404 */
[----:B------:R-:W-:-:S04]  /*0f50*/  IADD3 R14, P1, PT, R2, R14, RZ ;  /* 0x0000000e020e7210 */ /* 0x000fc80007f3e0ff */
[----:B------:R-:W-:-:S04]  /*0f60*/  IADD3.X R15, PT, PT, RZ, R7, RZ, P1, !PT ;  /* 0x00000007ff0f7210 */ /* 0x000fc80000ffe4ff */
[----:B------:R-:W-:Y:S01]  /*0f70*/  LOP3.LUT R4, R15, R3, RZ, 0xfc, !PT ;  /* 0x000000030f047212 */ /* 0x000fe200078efcff */
[----:B--2---:R0:W-:Y:S03]  /*0f80*/  @!P0 STG.E desc[UR6][R8.64], R17 ;  /* 0x0000001108008986 */ /* 0x0041e6000c101906 */
[----:B------:R-:W-:-:S13]  /*0f90*/  ISETP.NE.U32.AND P0, PT, R4, RZ, PT ;  /* 0x000000ff0400720c */ /* 0x000fda0003f05070 */
[----:B0-----:R-:W-:Y:S05]  /*0fa0*/  @P0 BRA `(.L_x_104) ;  /* 0x00000000005c0947 */ /* 0x001fea0003800000 */
[----:B------:R-:W0:Y:S01]  /*0fb0*/  I2F.U32.RP R8, R5 ;  /* 0x0000000500087306 */ /* 0x000e220000209000 */
[----:B------:R-:W-:Y:S01]  /*0fc0*/  ISETP.NE.U32.AND P2, PT, R5, RZ, PT ;  /* 0x000000ff0500720c */ /* 0x000fe20003f45070 */
[----:B------:R-:W-:-:S06]  /*0fd0*/  IMAD.MOV.U32 R13, RZ, RZ, RZ ;  /* 0x000000ffff0d7224 */ /* 0x000fcc00078e00ff */
[----:B0-----:R-:W0:Y:S02]  /*0fe0*/  MUFU.RCP R8, R8 ;  /* 0x0000000800087308 */ /* 0x001e240000001000 */
[----:B0-----:R-:W-:-:S06]  /*0ff0*/  VIADD R6, R8, 0xffffffe ;  /* 0x0ffffffe08067836 */ /* 0x001fcc0000000000 */
[----:B------:R0:W1:Y:S02]  /*1000*/  F2I.FTZ.U32.TRUNC.NTZ R7, R6 ;  /* 0x0000000600077305 */ /* 0x000064000021f000 */
[----:B0-----:R-:W-:Y:S02]  /*1010*/  HFMA2 R6, -RZ, RZ, 0, 0 ;  /* 0x00000000ff067431 */ /* 0x001fe400000001ff */
[----:B-1----:R-:W-:-:S04]  /*1020*/  IMAD.MOV R4, RZ, RZ, -R7 ;  /* 0x000000ffff047224 */ /* 0x002fc800078e0a07 */
[----:B------:R-:W-:-:S04]  /*1030*/  IMAD R9, R4, R5, RZ ;  /* 0x0000000504097224 */ /* 0x000fc800078e02ff */
[----:B------:R-:W-:-:S06]  /*1040*/  IMAD.HI.U32 R9, R7, R9, R6 ;  /* 0x0000000907097227 */ /* 0x000fcc00078e0006 */
[----:B------:R-:W-:Y:S01]  /*1050*/  IMAD.HI.U32 R12, R9, R14, RZ ;  /* 0x0000000e090c7227 */ /* 0x000fe200078e00ff */
[----:B------:R-:W-:-:S03]  /*1060*/  MOV R9, RZ ;  /* 0x000000ff00097202 */ /* 0x000fc60000000f00 */
[----:B------:R-:W-:-:S04]  /*1070*/  IMAD.MOV R4, RZ, RZ, -R12 ;  /* 0x000000ffff047224 */ /* 0x000fc800078e0a0c */
        /* <DEDUP_REMOVED lines=10> */
.L_x_104:
[----:B------:R-:W0:Y:S01]  /*1120*/  LDCU.64 UR8, c[0x0][0x398] ;  /* 0x00007300ff0877ac */ /* 0x000e220008000a00 */
[----:B------:R-:W-:Y:S01]  /*1130*/  IMAD.MOV.U32 R8, RZ, RZ, R14 ;  /* 0x000000ffff087224 */ /* 0x000fe200078e000e */
[----:B------:R-:W-:Y:S01]  /*1140*/  MOV R4, 0x1190 ;  /* 0x0000119000047802 */ /* 0x000fe20000000f00 */
[----:B------:R-:W-:Y:S01]  /*1150*/  IMAD.MOV.U32 R3, RZ, RZ, R15 ;  /* 0x000000ffff037224 */ /* 0x000fe200078e000f */
[----:B0-----:R-:W-:Y:S01]  /*1160*/  MOV R6, UR8 ;  /* 0x0000000800067c02 */ /* 0x001fe20008000f00 */
[----:B------:R-:W-:-:S07]  /*1170*/  IMAD.U32 R5, RZ, RZ, UR9 ;  /* 0x00000009ff057e24 */ /* 0x000fce000f8e00ff */
[----:B------:R-:W-:Y:S05]  /*1180*/  CALL.REL.NOINC `($__internal_0_$__cuda_sm20_div_u64) ;  /* 0x0000000800e07944 */ /* 0x000fea0003c00000 */
[----:B------:R-:W-:Y:S01]  /*1190*/  IADD3 R4, P0, PT, RZ, -R12, RZ ;  /* 0x8000000cff047210 */ /* 0x000fe20007f1e0ff */
[----:B------:R-:W-:Y:S01]  /*11a0*/  IMAD.U32 R3, RZ, RZ, UR25 ;  /* 0x00000019ff037e24 */ /* 0x000fe2000f8e00ff */
[----:B------:R-:W-:-:S03]  /*11b0*/  MOV R5, UR24 ;  /* 0x0000001800057c02 */ /* 0x000fc60008000f00 */
[----:B------:R-:W-:-:S04]  /*11c0*/  IMAD.X R6, RZ, RZ, ~R13, P0 ;  /* 0x000000ffff067224 */ /* 0x000fc800000e0e0d */
[-C--:B------:R-:W-:Y:S02]  /*11d0*/  IMAD R8, R6, R5.reuse, RZ ;  /* 0x0000000506087224 */ /* 0x080fe400078e02ff */
[----:B------:R-:W-:-:S04]  /*11e0*/  IMAD.WIDE.U32 R6, R4, R5, R14 ;  /* 0x0000000504067225 */ /* 0x000fc800078e000e */
[----:B------:R-:W-:Y:S01]  /*11f0*/  IMAD R9, R4, R3, R8 ;  /* 0x0000000304097224 */ /* 0x000fe200078e0208 */
[----:B------:R-:W-:-:S03]  /*1200*/  MOV R4, R6 ;  /* 0x0000000600047202 */ /* 0x000fc60000000f00 */
[----:B------:R-:W-:-:S07]  /*1210*/  IMAD.IADD R9, R9, 0x1, R7 ;  /* 0x0000000109097824 */ /* 0x000fce00078e0207 */
.L_x_105:
[----:B------:R-:W-:Y:S05]  /*1220*/  BSYNC.RECONVERGENT B1 ;  /* 0x0000000000017941 */ /* 0x000fea0003800200 */
.L_x_103:
        /* <DEDUP_REMOVED lines=16> */
[----:B------:R-:W-:Y:S03]  /*1330*/  BSSY.RECONVERGENT B1, `(.L_x_106) ;  /* 0x0000036000017945 */ /* 0x000fe60003800200 */
[----:B------:R-:W-:-:S05]  /*1340*/  @!P0 IADD3.X R8, PT, PT, RZ, ~UR17, RZ, P1, !PT ;  /* 0x80000011ff088c10 */ /* 0x000fca0008ffe4ff */
[----:B------:R-:W-:Y:S02]  /*1350*/  @!P0 IMAD R12, R8, R5, RZ ;  /* 0x00000005080c8224 */ /* 0x000fe400078e02ff */
[----:B------:R-:W-:Y:S02]  /*1360*/  @!P0 IMAD.MOV.U32 R8, RZ, RZ, R4 ;  /* 0x000000ffff088224 */ /* 0x000fe400078e0004 */
[C---:B------:R-:W-:Y:S02]  /*1370*/  @!P0 IMAD R13, R18.reuse, R3, R12 ;  /* 0x00000003120d8224 */ /* 0x040fe400078e020c */
[----:B------:R-:W-:-:S04]  /*1380*/  @!P0 IMAD.WIDE.U32 R8, R18, R5, R8 ;  /* 0x0000000512088225 */ /* 0x000fc800078e0008 */
[----:B------:R-:W-:Y:S01]  /*1390*/  @!P0 IMAD.IADD R4, R9, 0x1, R13 ;  /* 0x0000000109048824 */ /* 0x000fe200078e020d */
[----:B0-----:R-:W-:-:S04]  /*13a0*/  @!P0 LEA R6, P1, R8, R6, 0x2 ;  /* 0x0000000608068211 */ /* 0x001fc800078210ff */
        /* <DEDUP_REMOVED lines=30> */
.L_x_107:
        /* <DEDUP_REMOVED lines=16> */
.L_x_108:
[----:B------:R-:W-:Y:S05]  /*1690*/  BSYNC.RECONVERGENT B1 ;  /* 0x0000000000017941 */ /* 0x000fea0003800200 */
.L_x_106:
        /* <DEDUP_REMOVED lines=54> */
.L_x_110:
        /* <DEDUP_REMOVED lines=16> */
.L_x_111:
[----:B------:R-:W-:Y:S05]  /*1b00*/  BSYNC.RECONVERGENT B1 ;  /* 0x0000000000017941 */ /* 0x000fea0003800200 */
.L_x_109:
        /* <DEDUP_REMOVED lines=15> */
[----:B------:R-:W-:-:S04]  /*1c00*/  @!P0 IADD3 R18, P1, PT, R18, -UR16, RZ ;  /* 0x8000001012128c10 */ /* 0x000fc8000ff3e0ff */
[----:B------:R-:W-:-:S05]  /*1c10*/  @!P0 IADD3.X R8, PT, PT, RZ, ~UR17, RZ, P1, !PT ;  /* 0x80000011ff088c10 */ /* 0x000fca0008ffe4ff */
[----:B------:R-:W-:Y:S02]  /*1c20*/  @!P0 IMAD R12, R8, R5, RZ ;  /* 0x00000005080c8224 */ /* 0x000fe400078e02ff */
[----:B------:R-:W-:Y:S02]  /*1c30*/  @!P0 IMAD.MOV.U32 R8, RZ, RZ, R4 ;  /* 0x000000ffff088224 */ /* 0x000fe400078e0004 */
[C---:B------:R-:W-:Y:S02]  /*1c40*/  @!P0 IMAD R3, R18.reuse, R3, R12 ;  /* 0x0000000312038224 */ /* 0x040fe400078e020c */
[----:B------:R-:W-:-:S04]  /*1c50*/  @!P0 IMAD.WIDE.U32 R4, R18, R5, R8 ;  /* 0x0000000512048225 */ /* 0x000fc800078e0008 */
[----:B------:R-:W-:Y:S01]  /*1c60*/  @!P0 IMAD.IADD R3, R5, 0x1, R3 ;  /* 0x0000000105038824 */ /* 0x000fe200078e0203 */
[----:B0-----:R-:W-:-:S04]  /*1c70*/  @!P0 LEA R8, P1, R4, R6, 0x2 ;  /* 0x0000000604088211 */ /* 0x001fc800078210ff */
[----:B------:R-:W-:-:S05]  /*1c80*/  @!P0 LEA.HI.X R9, R4, R7, R3, 0x2, P1 ;  /* 0x0000000704098211 */ /* 0x000fca00008f1403 */
[----:B--2---:R0:W-:Y:S01]  /*1c90*/  @!P0 STG.E desc[UR6][R8.64], R17 ;  /* 0x0000001108008986 */ /* 0x0041e2000c101906 */
[----:B------:R-:W-:-:S04]  /*1ca0*/  IADD3 R14, P0, PT, R2, R14, RZ ;  /* 0x0000000e020e7210 */ /* 0x000fc80007f1e0ff */
[----:B------:R-:W-:Y:S02]  /*1cb0*/  IADD3.X R7, PT, PT, RZ, R15, RZ, P0, !PT ;  /* 0x0000000fff077210 */ /* 0x000fe400007fe4ff */
[----:B------:R-:W-:-:S04]  /*1cc0*/  ISETP.GE.U32.AND P0, PT, R14, R10, PT ;  /* 0x0000000a0e00720c */ /* 0x000fc80003f06070 */
[----:B------:R-:W-:-:S13]  /*1cd0*/  ISETP.GE.U32.AND.EX P0, PT, R7, R0, PT, P0 ;  /* 0x000000000700720c */ /* 0x000fda0003f06100 */
[----:B0-----:R-:W-:Y:S05]  /*1ce0*/  @!P0 BRA `(.L_x_112) ;  /* 0xffffffec00748947 */ /* 0x001fea000383ffff */
[----:B------:R-:W-:Y:S05]  /*1cf0*/  BSYNC.RECONVERGENT B0 ;  /* 0x0000000000007941 */ /* 0x000fea0003800200 */
.L_x_99:
[----:B------:R-:W-:Y:S05]  /*1d00*/  EXIT ;  /* 0x000000000000794d */ /* 0x000fea0003800000 */
        .weak           $__internal_0_$__cuda_sm20_div_u64
        .type           $__internal_0_$__cuda_sm20_div_u64,@function
        .size           $__internal_0_$__cuda_sm20_div_u64,(.L_x_164 - $__internal_0_$__cuda_sm20_div_u64)
$__internal_0_$__cuda_sm20_div_u64:
[----:B------:R-:W-:Y:S02]  /*1d10*/  IMAD.MOV.U32 R18, RZ, RZ, R6 ;  /* 0x000000ffff127224 */ /* 0x000fe400078e0006 */
[----:B------:R-:W-:-:S04]  /*1d20*/  IMAD.MOV.U32 R19, RZ, RZ, R5 ;  /* 0x000000ffff137224 */ /* 0x000fc800078e0005 */
[----:B------:R-:W0:Y:S08]  /*1d30*/  I2F.U64.RP R18, R18 ;  /* 0x0000001200127312 */ /* 0x000e300000309000 */
[----:B0-----:R-:W0:Y:S02]  /*1d40*/  MUFU.RCP R12, R18 ;  /* 0x00000012000c7308 */ /* 0x001e240000001000 */
[----:B0-----:R-:W-:-:S06]  /*1d50*/  IADD3 R13, PT, PT, R12, 0x1ffffffe, RZ ;  /* 0x1ffffffe0c0d7810 */ /* 0x001fcc0007ffe0ff */
[----:B------:R-:W0:Y:S02]  /*1d60*/  F2I.U64.TRUNC R12, R13 ;  /* 0x0000000d000c7311 */ /* 0x000e24000020d800 */
[----:B0-----:R-:W-:-:S04]  /*1d70*/  IMAD.WIDE.U32 R16, R12, R6, RZ ;  /* 0x000000060c107225 */ /* 0x001fc800078e00ff */
[----:B------:R-:W-:Y:S01]  /*1d80*/  IMAD R17, R12, R5, R17 ;  /* 0x000000050c117224 */ /* 0x000fe200078e0211 */
[----:B------:R-:W-:-:S03]  /*1d90*/  IADD3 R23, P1, PT, RZ, -R16, RZ ;  /* 0x80000010ff177210 */ /* 0x000fc60007f3e0ff */
[----:B------:R-:W-:Y:S02]  /*1da0*/  IMAD R17, R13, R6, R17 ;  /* 0x000000060d117224 */ /* 0x000fe400078e0211 */
[----:B------:R-:W-:-:S04]  /*1db0*/  IMAD.HI.U32 R16, R12, R23, RZ ;  /* 0x000000170c107227 */ /* 0x000fc800078e00ff */
[----:B------:R-:W-:Y:S02]  /*1dc0*/  IMAD.X R25, RZ, RZ, ~R17, P1 ;  /* 0x000000ffff197224 */ /* 0x000fe400008e0e11 */
[----:B------:R-:W-:Y:S02]  /*1dd0*/  IMAD.MOV.U32 R17, RZ, RZ, R12 ;  /* 0x000000ffff117224 */ /* 0x000fe400078e000c */
[----:B------:R-:W-:-:S04]  /*1de0*/  IMAD.HI.U32 R19, R13, R25, RZ ;  /* 0x000000190d137227 */ /* 0x000fc800078e00ff */
[----:B------:R-:W-:-:S04]  /*1df0*/  IMAD.WIDE.U32 R16, P1, R12, R25, R16 ;  /* 0x000000190c107225 */ /* 0x000fc80007820010 */
[----:B------:R-:W-:Y:S01]  /*1e00*/  IMAD R12, R13, R25, RZ ;  /* 0x000000190d0c7224 */ /* 0x000fe200078e02ff */
[----:B------:R-:W-:Y:S01]  /*1e10*/  IADD3.X R19, PT, PT, R19, R13, RZ, P1, !PT ;  /* 0x0000000d13137210 */ /* 0x000fe20000ffe4ff */
[----:B------:R-:W-:-:S05]  /*1e20*/  IMAD.HI.U32 R17, P2, R13, R23, R16 ;  /* 0x000000170d117227 */ /* 0x000fca0007840010 */
[----:B------:R-:W-:-:S04]  /*1e30*/  IADD3 R17, P3, PT, R12, R17, RZ ;  /* 0x000000110c117210 */ /* 0x000fc80007f7e0ff */
[----:B------:R-:W-:Y:S01]  /*1e40*/  IADD3.X R19, PT, PT, RZ, RZ, R19, P3, P2 ;  /* 0x000000ffff137210 */ /* 0x000fe20001fe4413 */
[----:B------:R-:W-:-:S04]  /*1e50*/  IMAD.WIDE.U32 R12, R17, R6, RZ ;  /* 0x00000006110c7225 */ /* 0x000fc800078e00ff */
[----:B------:R-:W-:Y:S01]  /*1e60*/  IMAD R16, R17, R5, R13 ;  /* 0x0000000511107224 */ /* 0x000fe200078e020d */
[----:B------:R-:W-:-:S03]  /*1e70*/  IADD3 R13, P1, PT, RZ, -R12, RZ ;  /* 0x8000000cff0d7210 */ /* 0x000fc60007f3e0ff */
[----:B------:R-:W-:Y:S02]  /*1e80*/  IMAD R12, R19, R6, R16 ;  /* 0x00000006130c7224 */ /* 0x000fe400078e0210 */
[----:B------:R-:W-:-:S04]  /*1e90*/  IMAD.HI.U32 R16, R17, R13, RZ ;  /* 0x0000000d11107227 */ /* 0x000fc800078e00ff */
[----:B------:R-:W-:-:S04]  /*1ea0*/  IMAD.X R12, RZ, RZ, ~R12, P1 ;  /* 0x000000ffff0c7224 */ /* 0x000fc800008e0e0c */
[----:B------:R-:W-:-:S04]  /*1eb0*/  IMAD.WIDE.U32 R16, P1, R17, R12, R16 ;  /* 0x0000000c11107225 */ /* 0x000fc80007820010 */
[C---:B------:R-:W-:Y:S02]  /*1ec0*/  IMAD R18, R19.reuse, R12, RZ ;  /* 0x0000000c13127224 */ /* 0x040fe400078e02ff */
[----:B------:R-:W-:-:S04]  /*1ed0*/  IMAD.HI.U32 R17, P2, R19, R13, R16 ;  /* 0x0000000d13117227 */ /* 0x000fc80007840010 */
[----:B------:R-:W-:Y:S01]  /*1ee0*/  IMAD.HI.U32 R16, R19, R12, RZ ;  /* 0x0000000c13107227 */ /* 0x000fe200078e00ff */
[----:B------:R-:W-:-:S03]  /*1ef0*/  IADD3 R17, P3, PT, R18, R17, RZ ;  /* 0x0000001112117210 */ /* 0x000fc60007f7e0ff */
[----:B------:R-:W-:Y:S01]  /*1f00*/  IMAD.MOV.U32 R13, RZ, RZ, RZ ;  /* 0x000000ffff0d7224 */ /* 0x000fe200078e00ff */
[----:B------:R-:W-:Y:S01]  /*1f10*/  IADD3.X R16, PT, PT, R16, R19, RZ, P1, !PT ;  /* 0x0000001310107210 */ /* 0x000fe20000ffe4ff */
[----:B------:R-:W-:-:S03]  /*1f20*/  IMAD.HI.U32 R12, R17, R8, RZ ;  /* 0x00000008110c7227 */ /* 0x000fc600078e00ff */
[----:B------:R-:W-:Y:S01]  /*1f30*/  IADD3.X R16, PT, PT, RZ, RZ, R16, P3, P2 ;  /* 0x000000ffff107210 */ /* 0x000fe20001fe4410 */
[----:B------:R-:W-:-:S04]  /*1f40*/  IMAD.WIDE.U32 R12, R17, R3, R12 ;  /* 0x00000003110c7225 */ /* 0x000fc800078e000c */
[C---:B------:R-:W-:Y:S02]  /*1f50*/  IMAD R19, R16.reuse, R3, RZ ;  /* 0x0000000310137224 */ /* 0x040fe400078e02ff */
[----:B------:R-:W-:-:S04]  /*1f60*/  IMAD.HI.U32 R12, P1, R16, R8, R12 ;  /* 0x00000008100c7227 */ /* 0x000fc8000782000c */
[----:B------:R-:W-:Y:S01]  /*1f70*/  IMAD.HI.U32 R17, R16, R3, RZ ;  /* 0x0000000310117227 */ /* 0x000fe200078e00ff */
[----:B------:R-:W-:-:S04]  /*1f80*/  IADD3 R19, P2, PT, R19, R12, RZ ;  /* 0x0000000c13137210 */ /* 0x000fc80007f5e0ff */
[----:B------:R-:W-:Y:S01]  /*1f90*/  IADD3.X R17, PT, PT, R17, RZ, RZ, P1, !PT ;  /* 0x000000ff11117210 */ /* 0x000fe20000ffe4ff */
[----:B------:R-:W-:-:S04]  /*1fa0*/  IMAD.WIDE.U32 R12, R19, R6, RZ ;  /* 0x00000006130c7225 */ /* 0x000fc800078e00ff */
[----:B------:R-:W-:Y:S02]  /*1fb0*/  IMAD.X R17, RZ, RZ, R17, P2 ;  /* 0x000000ffff117224 */ /* 0x000fe400010e0611 */
[----:B------:R-:W-:Y:S01]  /*1fc0*/  IMAD R16, R19, R5, R13 ;  /* 0x0000000513107224 */ /* 0x000fe200078e020d */
[----:B------:R-:W-:-:S03]  /*1fd0*/  IADD3 R13, P2, PT, -R12, R8, RZ ;  /* 0x000000080c0d7210 */ /* 0x000fc60007f5e1ff */
[-C--:B------:R-:W-:Y:S01]  /*1fe0*/  IMAD R12, R17, R6.reuse, R16 ;  /* 0x00000006110c7224 */ /* 0x080fe200078e0210 */
[----:B------:R-:W-:Y:S02]  /*1ff0*/  ISETP.GE.U32.AND P1, PT, R13, R6, PT ;  /* 0x000000060d00720c */ /* 0x000fe40003f26070 */
[----:B------:R-:W-:Y:S02]  /*2000*/  IADD3 R18, P3, PT, -R6, R13, RZ ;  /* 0x0000000d06127210 */ /* 0x000fe40007f7e1ff */
[----:B------:R-:W-:Y:S02]  /*2010*/  IADD3.X R12, PT, PT, ~R12, R3, RZ, P2, !PT ;  /* 0x000000030c0c7210 */ /* 0x000fe400017fe5ff */
[----:B------:R-:W-:Y:S02]  /*2020*/  IADD3 R16, P2, PT, R19, 0x1, RZ ;  /* 0x0000000113107810 */ /* 0x000fe40007f5e0ff */
[C---:B------:R-:W-:Y:S01]  /*2030*/  ISETP.GE.U32.AND.EX P1, PT, R12.reuse, R5, PT, P1 ;  /* 0x000000050c00720c */ /* 0x040fe20003f26110 */
[----:B------:R-:W-:Y:S01]  /*2040*/  IMAD.X R3, R12, 0x1, ~R5, P3 ;  /* 0x000000010c037824 */ /* 0x000fe200018e0e05 */
[----:B------:R-:W-:-:S02]  /*2050*/  IADD3.X R8, PT, PT, RZ, R17, RZ, P2, !PT ;  /* 0x00000011ff087210 */ /* 0x000fc400017fe4ff */
[----:B------:R-:W-:Y:S02]  /*2060*/  SEL R19, R16, R19, P1 ;  /* 0x0000001310137207 */ /* 0x000fe40000800000 */
[----:B------:R-:W-:Y:S02]  /*2070*/  SEL R13, R18, R13, P1 ;  /* 0x0000000d120d7207 */ /* 0x000fe40000800000 */
[----:B------:R-:W-:Y:S02]  /*2080*/  SEL R16, R3, R12, P1 ;  /* 0x0000000c03107207 */ /* 0x000fe40000800000 */
[----:B------:R-:W-:Y:S02]  /*2090*/  SEL R8, R8, R17, P1 ;  /* 0x0000001108087207 */ /* 0x000fe40000800000 */
[----:B------:R-:W-:Y:S02]  /*20a0*/  IADD3 R12, P3, PT, R19, 0x1, RZ ;  /* 0x00000001130c7810 */ /* 0x000fe40007f7e0ff */
[----:B------:R-:W-:-:S02]  /*20b0*/  ISETP.GE.U32.AND P1, PT, R13, R6, PT ;  /* 0x000000060d00720c */ /* 0x000fc40003f26070 */
[----:B------:R-:W-:Y:S01]  /*20c0*/  ISETP.NE.U32.AND P2, PT, R6, RZ, PT ;  /* 0x000000ff0600720c */ /* 0x000fe20003f45070 */
[----:B------:R-:W-:Y:S01]  /*20d0*/  IMAD.X R13, RZ, RZ, R8, P3 ;  /* 0x000000ffff0d7224 */ /* 0x000fe200018e0608 */
[----:B------:R-:W-:Y:S02]  /*20e0*/  ISETP.GE.U32.AND.EX P1, PT, R16, R5, PT, P1 ;  /* 0x000000051000720c */ /* 0x000fe40003f26110 */
[----:B------:R-:W-:Y:S01]  /*20f0*/  ISETP.NE.AND.EX P2, PT, R5, RZ, PT, P2 ;  /* 0x000000ff0500720c */ /* 0x000fe20003f45320 */
[----:B------:R-:W-:Y:S01]  /*2100*/  HFMA2 R5, -RZ, RZ, 0, 0 ;  /* 0x00000000ff057431 */ /* 0x000fe200000001ff */
[----:B------:R-:W-:Y:S02]  /*2110*/  SEL R12, R12, R19, P1 ;  /* 0x000000130c0c7207 */ /* 0x000fe40000800000 */
[----:B------:R-:W-:Y:S02]  /*2120*/  SEL R13, R13, R8, P1 ;  /* 0x000000080d0d7207 */ /* 0x000fe40000800000 */
[----:B------:R-:W-:-:S02]  /*2130*/  SEL R12, R12, 0xffffffff, P2 ;  /* 0xffffffff0c0c7807 */ /* 0x000fc40001000000 */
[----:B------:R-:W-:Y:S01]  /*2140*/  SEL R13, R13, 0xffffffff, P2 ;  /* 0xffffffff0d0d7807 */ /* 0x000fe20001000000 */
[----:B------:R-:W-:Y:S06]  /*2150*/  RET.REL.NODEC R4 `(_Z22deSerializeToGPUkernelPfS_mmmmb) ;  /* 0xffffffdc04a87950 */ /* 0x000fec0003c3ffff */
.L_x_113:
        /* <DEDUP_REMOVED lines=10> */
.L_x_164:


//--------------------- .text._Z27aggregate_data_buffer_debugPfS_mmmmb --------------------------
	.section	.text._Z27aggregate_data_buffer_debugPfS_mmmmb,"ax",@progbits
	.align	128
        .global         _Z27aggregate_data_buffer_debugPfS_mmmmb
        .type           _Z27aggregate_data_buffer_debugPfS_mmmmb,@function
        .size           _Z27aggregate_data_buffer_debugPfS_mmmmb,(.L_x_165 - _Z27aggregate_data_buffer_debugPfS_mmmmb)
        .other          _Z27aggregate_data_buffer_debugPfS_mmmmb,@"STO_CUDA_ENTRY STV_DEFAULT"
_Z27aggregate_data_buffer_debugPfS_mmmmb:
.text._Z27aggregate_data_buffer_debugPfS_mmmmb:
        /* <DEDUP_REMOVED lines=39> */
[----:B------:R-:W-:-:S06]  /*0270*/  IMAD.HI.U32 R5, R5, R13, R4 ;  /* 0x0000000d05057227 */ /* 0x000fcc00078e0004 */
[----:B------:R-:W-:-:S04]  /*0280*/  IMAD.HI.U32 R4, R5, R8, RZ ;  /* 0x0000000805047227 */ /* 0x000fc800078e00ff */
[----:B------:R-:W-:-:S04]  /*0290*/  IMAD.MOV R5, RZ, RZ, -R4 ;  /* 0x000000ffff057224 */ /* 0x000fc800078e0a04 */
[----:B------:R-:W-:-:S05]  /*02a0*/  IMAD R5, R2, R5, R8 ;  /* 0x0000000502057224 */ /* 0x000fca00078e0208 */
[----:B------:R-:W-:-:S13]  /*02b0*/  ISETP.GE.U32.AND P0, PT, R5, R2, PT ;  /* 0x000000020500720c */ /* 0x000fda0003f06070 */
[----:B------:R-:W-:Y:S01]  /*02c0*/  @P0 IMAD.IADD R5, R5, 0x1, -R2 ;  /* 0x0000000105050824 */ /* 0x000fe200078e0a02 */
[----:B------:R-:W-:-:S04]  /*02d0*/  @P0 IADD3 R4, PT, PT, R4, 0x1, RZ ;  /* 0x0000000104040810 */ /* 0x000fc80007ffe0ff */
[----:B------:R-:W-:Y:S01]  /*02e0*/  ISETP.GE.U32.AND P1, PT, R5, R2, PT ;  /* 0x000000020500720c */ /* 0x000fe20003f26070 */
[----:B------:R-:W-:-:S12]  /*02f0*/  IMAD.MOV.U32 R5, RZ, RZ, RZ ;  /* 0x000000ffff057224 */ /* 0x000fd800078e00ff */
[----:B------:R-:W-:Y:S01]  /*0300*/  @P1 VIADD R4, R4, 0x1 ;  /* 0x0000000104041836 */ /* 0x000fe20000000000 */
[----:B------:R-:W-:Y:S01]  /*0310*/  @!P2 LOP3.LUT R4, RZ, R2, RZ, 0x33, !PT ;  /* 0x00000002ff04a212 */ /* 0x000fe200078e33ff */
[----:B------:R-:W-:Y:S06]  /*0320*/  BRA `(.L_x_116) ;  /* 0x0000000000187947 */ /* 0x000fec0003800000 */
.L_x_115:
[----:B------:R-:W-:Y:S01]  /*0330*/  MOV R6, R2 ;  /* 0x0000000200067202 */ /* 0x000fe20000000f00 */
[----:B------:R-:W-:Y:S01]  /*0340*/  IMAD.MOV.U32 R5, RZ, RZ, RZ ;  /* 0x000000ffff057224 */ /* 0x000fe200078e00ff */
[----:B------:R-:W-:-:S07]  /*0350*/  MOV R4, 0x370 ;  /* 0x0000037000047802 */ /* 0x000fce0000000f00 */
[----:B------:R-:W-:Y:S05]  /*0360*/  CALL.REL.NOINC `($__internal_1_$__cuda_sm20_div_u64) ;  /* 0x0000001800247944 */ /* 0x000fea0003c00000 */
[----:B------:R-:W-:Y:S01]  /*0370*/  IMAD.MOV.U32 R4, RZ, RZ, R6 ;  /* 0x000000ffff047224 */ /* 0x000fe200078e0006 */
[----:B------:R-:W-:-:S07]  /*0380*/  MOV R5, R3 ;  /* 0x0000000300057202 */ /* 0x000fce0000000f00 */
.L_x_116:
[----:B------:R-:W-:Y:S05]  /*0390*/  BSYNC.RECONVERGENT B0 ;  /* 0x0000000000007941 */ /* 0x000fea0003800200 */
.L_x_114:
[----:B------:R-:W-:Y:S01]  /*03a0*/  IADD3 R9, P1, PT, R4, R9, RZ ;  /* 0x0000000904097210 */ /* 0x000fe20007f3e0ff */
[----:B------:R-:W0:Y:S01]  /*03b0*/  LDCU.64 UR4, c[0x0][0x398] ;  /* 0x00007300ff0477ac */ /* 0x000e220008000a00 */
[----:B------:R-:W-:Y:S02]  /*03c0*/  BSSY B0, `(.L_x_117) ;  /* 0x0000065000007945 */ /* 0x000fe40003800000 */
[----:B------:R-:W-:Y:S01]  /*03d0*/  LOP3.LUT R3, R9, 0x3, RZ, 0xc0, !PT ;  /* 0x0000000309037812 */ /* 0x000fe200078ec0ff */
[----:B------:R-:W1:Y:S01]  /*03e0*/  LDCU.64 UR6, c[0x0][0x358] ;  /* 0x00006b00ff0677ac */ /* 0x000e620008000a00 */
[----:B------:R-:W-:Y:S02]  /*03f0*/  IMAD.X R15, RZ, RZ, R5, P1 ;  /* 0x000000ffff0f7224 */ /* 0x000fe400008e0605 */
[----:B------:R-:W-:Y:S01]  /*0400*/  ISETP.NE.U32.AND P0, PT, R3, 0x3, PT ;  /* 0x000000030300780c */ /* 0x000fe20003f05070 */
[----:B------:R-:W2:Y:S03]  /*0410*/  LDCU UR22, c[0x0][0x39c] ;  /* 0x00007380ff1677ac */ /* 0x000ea60008000800 */
[----:B------:R-:W-:Y:S01]  /*0420*/  ISETP.NE.AND.EX P0, PT, RZ, RZ, PT, P0 ;  /* 0x000000ffff00720c */ /* 0x000fe20003f05300 */
[----:B------:R-:W3:Y:S01]  /*0430*/  LDCU UR26, c[0x0][0x39c] ;  /* 0x00007380ff1a77ac */ /* 0x000ee20008000800 */
[----:B------:R-:W4:Y:S01]  /*0440*/  LDCU UR23, c[0x0][0x398] ;  /* 0x00007300ff1777ac */ /* 0x000f220008000800 */
[----:B0-----:R-:W-:Y:S01]  /*0450*/  UIADD3 UR4, UP0, UPT, UR4, 0x1, URZ ;  /* 0x0000000104047890 */ /* 0x001fe2000ff1e0ff */
[----:B------:R-:W0:Y:S01]  /*0460*/  LDCU UR27, c[0x0][0x398] ;  /* 0x00007300ff1b77ac */ /* 0x000e220008000800 */
[----:B------:R-:W0:Y:S01]  /*0470*/  LDCU.64 UR28, c[0x0][0x398] ;  /* 0x00007300ff1c77ac */ /* 0x000e220008000a00 */
[----:B------:R-:W0:Y:S01]  /*0480*/  LDCU.64 UR24, c[0x0][0x398] ;  /* 0x00007300ff1877ac */ /* 0x000e220008000a00 */
[----:B------:R-:W0:Y:S01]  /*0490*/  LDCU.64 UR16, c[0x0][0x3a0] ;  /* 0x00007400ff1077ac */ /* 0x000e220008000a00 */
[----:B------:R-:W0:Y:S01]  /*04a0*/  LDCU.64 UR20, c[0x0][0x3a0] ;  /* 0x00007400ff1477ac */ /* 0x000e220008000a00 */
[----:B------:R-:W0:Y:S01]  /*04b0*/  LDCU.128 UR8, c[0x0][0x380] ;  /* 0x00007000ff0877ac */ /* 0x000e220008000c00 */
[----:B------:R-:W0:Y:S01]  /*04c0*/  LDCU.128 UR12, c[0x0][0x380] ;  /* 0x00007000ff0c77ac */ /* 0x000e220008000c00 */
[----:B------:R-:W-:-:S02]  /*04d0*/  UIADD3.X UR5, UPT, UPT, URZ, UR5, URZ, UP0, !UPT ;  /* 0x00000005ff057290 */ /* 0x000fc400087fe4ff */
[----:B-12---:R-:W-:Y:S10]  /*04e0*/  @!P0 BRA `(.L_x_118) ;  /* 0x0000000400488947 */ /* 0x006ff40003800000 */
[----:B------:R-:W-:Y:S02]  /*04f0*/  VIADD R21, R9, 0x1 ;  /* 0x0000000109157836 */ /* 0x000fe40000000000 */
[----:B------:R-:W-:-:S03]  /*0500*/  HFMA2 R20, -RZ, RZ, 0, 0 ;  /* 0x00000000ff147431 */ /* 0x000fc600000001ff */
[----:B------:R-:W-:-:S07]  /*0510*/  LOP3.LUT R21, R21, 0x3, RZ, 0xc0, !PT ;  /* 0x0000000315157812 */ /* 0x000fce00078ec0ff */
.L_x_122:
[----:B------:R-:W-:Y:S01]  /*0520*/  IMAD.U32 R8, RZ, RZ, UR22 ;  /* 0x00000016ff087e24 */ /* 0x000fe2000f8e00ff */
[----:B------:R-:W-:Y:S05]  /*0530*/  YIELD ;  /* 0x0000000000007946 */ /* 0x000fea0003800000 */
[----:B------:R-:W-:Y:S01]  /*0540*/  LOP3.LUT R3, R7, R8, RZ, 0xfc, !PT ;  /* 0x0000000807037212 */ /* 0x000fe200078efcff */
[----:B------:R-:W-:Y:S03]  /*0550*/  BSSY.RECONVERGENT B1, `(.L_x_119) ;  /* 0x000002f000017945 */ /* 0x000fe60003800200 */
[----:B------:R-:W-:-:S13]  /*0560*/  ISETP.NE.U32.AND P0, PT, R3, RZ, PT ;  /* 0x000000ff0300720c */ /* 0x000fda0003f05070 */
[----:B------:R-:W-:Y:S05]  /*0570*/  @P0 BRA `(.L_x_120) ;  /* 0x0000000000600947 */ /* 0x000fea0003800000 */
[----:B----4-:R-:W-:Y:S02]  /*0580*/  IMAD.U32 R17, RZ, RZ, UR23 ;  /* 0x00000017ff117e24 */ /* 0x010fe4000f8e00ff */
[----:B------:R-:W-:Y:S02]  /*0590*/  IMAD.MOV.U32 R16, RZ, RZ, RZ ;  /* 0x000000ffff107224 */ /* 0x000fe400078e00ff */
[----:B------:R-:W1:Y:S01]  /*05a0*/  I2F.U32.RP R3, R17 ;  /* 0x0000001100037306 */ /* 0x000e620000209000 */
[----:B------:R-:W-:-:S07]  /*05b0*/  ISETP.NE.U32.AND P2, PT, R17, RZ, PT ;  /* 0x000000ff1100720c */ /* 0x000fce0003f45070 */
[----:B-1----:R-:W1:Y:S02]  /*05c0*/  MUFU.RCP R3, R3 ;  /* 0x0000000300037308 */ /* 0x002e640000001000 */
[----:B-1----:R-:W-:-:S06]  /*05d0*/  IADD3 R4, PT, PT, R3, 0xffffffe, RZ ;  /* 0x0ffffffe03047810 */ /* 0x002fcc0007ffe0ff */
[----:B------:R1:W2:Y:S02]  /*05e0*/  F2I.FTZ.U32.TRUNC.NTZ R5, R4 ;  /* 0x0000000400057305 */ /* 0x0002a4000021f000 */
[----:B-1----:R-:W-:Y:S02]  /*05f0*/  IMAD.MOV.U32 R4, RZ, RZ, RZ ;  /* 0x000000ffff047224 */ /* 0x002fe400078e00ff */
[----:B--2---:R-:W-:-:S04]  /*0600*/  IMAD R6, R5, R17, RZ ;  /* 0x0000001105067224 */ /* 0x004fc800078e02ff */
[----:B------:R-:W-:-:S04]  /*0610*/  IMAD.MOV R13, RZ, RZ, -R6 ;  /* 0x000000ffff0d7224 */ /* 0x000fc800078e0a06 */
[----:B------:R-:W-:Y:S01]  /*0620*/  IMAD.HI.U32 R5, R5, R13, R4 ;  /* 0x0000000d05057227 */ /* 0x000fe200078e0004 */
[----:B------:R-:W-:-:S05]  /*0630*/  MOV R13, RZ ;  /* 0x000000ff000d7202 */ /* 0x000fca0000000f00 */
[----:B------:R-:W-:-:S05]  /*0640*/  IMAD.HI.U32 R12, R5, R14, RZ ;  /* 0x0000000e050c7227 */ /* 0x000fca00078e00ff */
[----:B------:R-:W-:-:S05]  /*0650*/  IADD3 R6, PT, PT, -R12, RZ, RZ ;  /* 0x000000ff0c067210 */ /* 0x000fca0007ffe1ff */
[----:B------:R-:W-:-:S05]  /*0660*/  IMAD R6, R17, R6, R14 ;  /* 0x0000000611067224 */ /* 0x000fca00078e020e */
[----:B------:R-:W-:-:S13]  /*0670*/  ISETP.GE.U32.AND P0, PT, R6, R17, PT ;  /* 0x000000110600720c */ /* 0x000fda0003f06070 */
[----:B------:R-:W-:Y:S02]  /*0680*/  @P0 IMAD.IADD R6, R6, 0x1, -R17 ;  /* 0x0000000106060824 */ /* 0x000fe400078e0a11 */
[----:B------:R-:W-:-:S03]  /*0690*/  @P0 VIADD R12, R12, 0x1 ;  /* 0x000000010c0c0836 */ /* 0x000fc60000000000 */
[----:B------:R-:W-:-:S13]  /*06a0*/  ISETP.GE.U32.AND P1, PT, R6, R17, PT ;  /* 0x000000110600720c */ /* 0x000fda0003f26070 */
[----:B------:R-:W-:Y:S02]  /*06b0*/  @P1 IADD3 R12, PT, PT, R12, 0x1, RZ ;  /* 0x000000010c0c1810 */ /* 0x000fe40007ffe0ff */
[----:B------:R-:W-:-:S05]  /*06c0*/  @!P2 LOP3.LUT R12, RZ, R17, RZ, 0x33, !PT ;  /* 0x00000011ff0ca212 */ /* 0x000fca00078e33ff */
[----:B------:R-:W-:-:S04]  /*06d0*/  IMAD.MOV R19, RZ, RZ, -R12 ;  /* 0x000000ffff137224 */ /* 0x000fc800078e0a0c */
[----:B------:R-:W-:Y:S01]  /*06e0*/  IMAD R19, R17, R19, R14 ;  /* 0x0000001311137224 */ /* 0x000fe200078e020e */
[----:B------:R-:W-:Y:S06]  /*06f0*/  BRA `(.L_x_121) ;  /* 0x0000000000507947 */ /* 0x000fec0003800000 */
.L_x_120:
[----:B------:R-:W1:Y:S01]  /*0700*/  LDCU.64 UR18, c[0x0][0x398] ;  /* 0x00007300ff1277ac */ /* 0x000e620008000a00 */
[----:B------:R-:W-:Y:S01]  /*0710*/  IMAD.MOV.U32 R8, RZ, RZ, R14 ;  /* 0x000000ffff087224 */ /* 0x000fe200078e000e */
[----:B------:R-:W-:Y:S01]  /*0720*/  MOV R4, 0x770 ;  /* 0x0000077000047802 */ /* 0x000fe20000000f00 */
[----:B------:R-:W-:Y:S02]  /*0730*/  IMAD.MOV.U32 R3, RZ, RZ, R7 ;  /* 0x000000ffff037224 */ /* 0x000fe400078e0007 */
[----:B-1----:R-:W-:Y:S01]  /*0740*/  IMAD.U32 R6, RZ, RZ, UR18 ;  /* 0x00000012ff067e24 */ /* 0x002fe2000f8e00ff */
[----:B------:R-:W-:-:S07]  /*0750*/  MOV R5, UR19 ;  /* 0x0000001300057c02 */ /* 0x000fce0008000f00 */
[----:B0--34-:R-:W-:Y:S05]  /*0760*/  CALL.REL.NOINC `($__internal_1_$__cuda_sm20_div_u64) ;  /* 0x0000001400247944 */ /* 0x019fea0003c00000 */
[----:B------:R-:W-:Y:S01]  /*0770*/  IADD3 R12, P0, PT, RZ, -R6, RZ ;  /* 0x80000006ff0c7210 */ /* 0x000fe20007f1e0ff */
[----:B------:R-:W-:Y:S01]  /*0780*/  IMAD.U32 R17, RZ, RZ, UR24 ;  /* 0x00000018ff117e24 */ /* 0x000fe2000f8e00ff */
[----:B------:R-:W-:Y:S01]  /*0790*/  MOV R5, R7 ;  /* 0x0000000700057202 */ /* 0x000fe20000000f00 */
[----:B------:R-:W-:Y:S01]  /*07a0*/  IMAD.U32 R8, RZ, RZ, UR25 ;  /* 0x00000019ff087e24 */ /* 0x000fe2000f8e00ff */
[----:B------:R-:W-:-:S05]  /*07b0*/  IADD3.X R4, PT, PT, RZ, ~R3, RZ, P0, !PT ;  /* 0x80000003ff047210 */ /* 0x000fca00007fe4ff */
[-C--:B------:R-:W-:Y:S02]  /*07c0*/  IMAD R13, R4, R17.reuse, RZ ;  /* 0x00000011040d7224 */ /* 0x080fe400078e02ff */
[----:B------:R-:W-:Y:S02]  /*07d0*/  IMAD.MOV.U32 R4, RZ, RZ, R14 ;  /* 0x000000ffff047224 */ /* 0x000fe400078e000e */
[C---:B------:R-:W-:Y:S02]  /*07e0*/  IMAD R13, R12.reuse, R8, R13 ;  /* 0x000000080c0d7224 */ /* 0x040fe400078e020d */
[----:B------:R-:W-:Y:S01]  /*07f0*/  IMAD.WIDE.U32 R4, R12, R17, R4 ;  /* 0x000000110c047225 */ /* 0x000fe200078e0004 */
[----:B------:R-:W-:-:S03]  /*0800*/  MOV R12, R6 ;  /* 0x00000006000c7202 */ /* 0x000fc60000000f00 */
[----:B------:R-:W-:Y:S02]  /*0810*/  IMAD.IADD R16, R5, 0x1, R13 ;  /* 0x0000000105107824 */ /* 0x000fe400078e020d */
[----:B------:R-:W-:Y:S02]  /*0820*/  IMAD.MOV.U32 R19, RZ, RZ, R4 ;  /* 0x000000ffff137224 */ /* 0x000fe400078e0004 */
[----:B------:R-:W-:-:S07]  /*0830*/  IMAD.MOV.U32 R13, RZ, RZ, R3 ;  /* 0x000000ffff0d7224 */ /* 0x000fce00078e0003 */
.L_x_121:
[----:B0--3--:R-:W-:Y:S05]  /*0840*/  BSYNC.RECONVERGENT B1 ;  /* 0x0000000000017941 */ /* 0x009fea0003800200 */
.L_x_119:
[----:B------:R-:W-:Y:S02]  /*0850*/  IMAD R3, R13, UR4, RZ ;  /* 0x000000040d037c24 */ /* 0x000fe4000f8e02ff */
[----:B------:R-:W-:-:S04]  /*0860*/  IMAD.WIDE.U32 R4, R12, UR4, RZ ;  /* 0x000000040c047c25 */ /* 0x000fc8000f8e00ff */
[----:B------:R-:W-:Y:S01]  /*0870*/  IMAD R3, R12, UR5, R3 ;  /* 0x000000050c037c24 */ /* 0x000fe2000f8e0203 */
[----:B------:R-:W-:-:S03]  /*0880*/  LEA R12, P0, R4, UR10, 0x2 ;  /* 0x0000000a040c7c11 */ /* 0x000fc6000f8010ff */
[----:B------:R-:W-:-:S05]  /*0890*/  IMAD.IADD R3, R5, 0x1, R3 ;  /* 0x0000000105037824 */ /* 0x000fca00078e0203 */
[----:B------:R-:W-:-:S05]  /*08a0*/  LEA.HI.X R13, R4, UR11, R3, 0x2, P0 ;  /* 0x0000000b040d7c11 */ /* 0x000fca00080f1403 */
[----:B------:R-:W2:Y:S01]  /*08b0*/  LDG.E R3, desc[UR6][R12.64] ;  /* 0x000000060c037981 */ /* 0x000ea2000c1e1900 */
[----:B------:R-:W-:-:S04]  /*08c0*/  LEA R4, P0, R19, R12, 0x2 ;  /* 0x0000000c13047211 */ /* 0x000fc800078010ff */
[----:B------:R-:W-:-:S05]  /*08d0*/  LEA.HI.X R5, R19, R13, R16, 0x2, P0 ;  /* 0x0000000d13057211 */ /* 0x000fca00000f1410 */
[----:B------:R0:W3:Y:S02]  /*08e0*/  LDG.E R23, desc[UR6][R4.64+0x4] ;  /* 0x0000040604177981 */ /* 0x0000e4000c1e1900 */
[----:B0-----:R-:W-:Y:S02]  /*08f0*/  IMAD.MOV.U32 R4, RZ, RZ, R19 ;  /* 0x000000ffff047224 */ /* 0x001fe400078e0013 */
[----:B------:R-:W-:Y:S01]  /*0900*/  IMAD.MOV.U32 R5, RZ, RZ, R16 ;  /* 0x000000ffff057224 */ /* 0x000fe200078e0010 */
[----:B------:R-:W-:-:S05]  /*0910*/  IADD3 R14, P1, PT, R2, R14, RZ ;  /* 0x0000000e020e7210 */ /* 0x000fca0007f3e0ff */
[----:B------:R-:W-:Y:S01]  /*0920*/  IMAD.X R7, RZ, RZ, R7, P1 ;  /* 0x000000ffff077224 */ /* 0x000fe200008e0607 */
[----:B--2---:R-:W-:-:S04]  /*0930*/  IADD3 R3, P0, PT, R3, -UR16, RZ ;  /* 0x8000001003037c10 */ /* 0x004fc8000ff1e0ff */
[----:B------:R-:W-:-:S05]  /*0940*/  IADD3.X R6, PT, PT, RZ, ~UR17, RZ, P0, !PT ;  /* 0x80000011ff067c10 */ /* 0x000fca00087fe4ff */
[-C--:B------:R-:W-:Y:S02]  /*0950*/  IMAD R6, R6, R17.reuse, RZ ;  /* 0x0000001106067224 */ /* 0x080fe400078e02ff */
[----:B------:R-:W-:-:S04]  /*0960*/  IMAD.WIDE.U32 R16, R3, R17, R4 ;  /* 0x0000001103107225 */ /* 0x000fc800078e0004 */
[----:B------:R-:W-:Y:S01]  /*0970*/  IMAD R3, R3, R8, R6 ;  /* 0x0000000803037224 */ /* 0x000fe200078e0206 */
[----:B------:R-:W-:-:S04]  /*0980*/  LEA R18, P0, R16, UR8, 0x2 ;  /* 0x0000000810127c11 */ /* 0x000fc8000f8010ff */
[----:B------:R-:W-:-:S04]  /*0990*/  IADD3 R3, PT, PT, R17, R3, RZ ;  /* 0x0000000311037210 */ /* 0x000fc80007ffe0ff */
[----:B------:R-:W-:Y:S02]  /*09a0*/  LEA.HI.X R19, R16, UR9, R3, 0x2, P0 ;  /* 0x0000000910137c11 */ /* 0x000fe400080f1403 */
[----:B------:R-:W-:-:S03]  /*09b0*/  IADD3 R21, P0, PT, R21, -0x1, RZ ;  /* 0xffffffff15157810 */ /* 0x000fc60007f1e0ff */
[----:B---3--:R1:W-:Y:S01]  /*09c0*/  REDG.E.ADD.F32.FTZ.RN.STRONG.GPU desc[UR6][R18.64], R23 ;  /* 0x00000017120079a6 */ /* 0x0083e2000c12f306 */
[----:B------:R-:W-:Y:S02]  /*09d0*/  IADD3.X R20, PT, PT, R20, -0x1, RZ, P0, !PT ;  /* 0xffffffff14147810 */ /* 0x000fe400007fe4ff */
[----:B------:R-:W-:-:S04]  /*09e0*/  ISETP.NE.U32.AND P0, PT, R21, RZ, PT ;  /* 0x000000ff1500720c */ /* 0x000fc80003f05070 */
[----:B------:R-:W-:-:S13]  /*09f0*/  ISETP.NE.AND.EX P0, PT, R20, RZ, PT, P0 ;  /* 0x000000ff1400720c */ /* 0x000fda0003f05300 */
[----:B-1----:R-:W-:Y:S05]  /*0a00*/  @P0 BRA `(.L_x_122) ;  /* 0xfffffff800c40947 */ /* 0x002fea000383ffff */
.L_x_118:
[----:B0--34-:R-:W-:Y:S05]  /*0a10*/  BSYNC B0 ;  /* 0x0000000000007941 */ /* 0x019fea0003800000 */
.L_x_117:
[----:B------:R-:W-:-:S04]  /*0a20*/  ISETP.GE.U32.AND P0, PT, R9, 0x3, PT ;  /* 0x000000030900780c */ /* 0x000fc80003f06070 */
[----:B------:R-:W-:-:S13]  /*0a30*/  ISETP.GE.U32.AND.EX P0, PT, R15, RZ, PT, P0 ;  /* 0x000000ff0f00720c */ /* 0x000fda0003f06100 */
[----:B------:R-:W-:Y:S05]  /*0a40*/  @!P0 EXIT ;  /* 0x000000000000894d */ /* 0x000fea0003800000 */
[----:B------:R-:W-:Y:S01]  /*0a50*/  BSSY B0, `(.L_x_123) ;  /* 0x0000119000007945 */ /* 0x000fe20003800000 */
.L_x_136:
[----:B------:R-:W-:Y:S01]  /*0a60*/  IMAD.U32 R9, RZ, RZ, UR26 ;  /* 0x0000001aff097e24 */ /* 0x000fe2000f8e00ff */
[----:B------:R-:W-:Y:S05]  /*0a70*/  YIELD ;  /* 0x0000000000007946 */ /* 0x000fea0003800000 */
[----:B------:R-:W-:Y:S01]  /*0a80*/  LOP3.LUT R3, R7, R9, RZ, 0xfc, !PT ;  /* 0x0000000907037212 */ /* 0x000fe200078efcff */
[----:B------:R-:W-:Y:S03]  /*0a90*/  BSSY.RECONVERGENT B1, `(.L_x_124) ;  /* 0x000002e000017945 */ /* 0x000fe60003800200 */
[----:B------:R-:W-:-:S13]  /*0aa0*/  ISETP.NE.U32.AND P0, PT, R3, RZ, PT ;  /* 0x000000ff0300720c */ /* 0x000fda0003f05070 */
[----:B------:R-:W-:Y:S05]  /*0ab0*/  @P0 BRA `(.L_x_125) ;  /* 0x0000000000600947 */ /* 0x000fea0003800000 */
[----:B------:R-:W-:Y:S01]  /*0ac0*/  MOV R5, UR27 ;  /* 0x0000001b00057c02 */ /* 0x000fe20008000f00 */
[----:B------:R-:W-:-:S03]  /*0ad0*/  IMAD.MOV.U32 R17, RZ, RZ, RZ ;  /* 0x000000ffff117224 */ /* 0x000fc600078e00ff */
[----:B------:R-:W0:Y:S01]  /*0ae0*/  I2F.U32.RP R3, R5 ;  /* 0x0000000500037306 */ /* 0x000e220000209000 */
[----:B------:R-:W-:-:S07]  /*0af0*/  ISETP.NE.U32.AND P2, PT, R5, RZ, PT ;  /* 0x000000ff0500720c */ /* 0x000fce0003f45070 */
[----:B0-----:R-:W0:Y:S02]  /*0b00*/  MUFU.RCP R3, R3 ;  /* 0x0000000300037308 */ /* 0x001e240000001000 */
[----:B0-----:R-:W-:-:S06]  /*0b10*/  VIADD R12, R3, 0xffffffe ;  /* 0x0ffffffe030c7836 */ /* 0x001fcc0000000000 */
[----:B------:R0:W1:Y:S02]  /*0b20*/  F2I.FTZ.U32.TRUNC.NTZ R13, R12 ;  /* 0x0000000c000d7305 */ /* 0x000064000021f000 */
[----:B0-----:R-:W-:Y:S02]  /*0b30*/  HFMA2 R12, -RZ, RZ, 0, 0 ;  /* 0x00000000ff0c7431 */ /* 0x001fe400000001ff */
[----:B-1----:R-:W-:-:S04]  /*0b40*/  IMAD R4, R13, R5, RZ ;  /* 0x000000050d047224 */ /* 0x002fc800078e02ff */
[----:B------:R-:W-:-:S04]  /*0b50*/  IMAD.MOV R15, RZ, RZ, -R4 ;  /* 0x000000ffff0f7224 */ /* 0x000fc800078e0a04 */
        /* <DEDUP_REMOVED lines=14> */
.L_x_125:
[----:B------:R-:W0:Y:S01]  /*0c40*/  LDCU.64 UR18, c[0x0][0x398] ;  /* 0x00007300ff1277ac */ /* 0x000e220008000a00 */
[----:B------:R-:W-:Y:S01]  /*0c50*/  IMAD.MOV.U32 R8, RZ, RZ, R14 ;  /* 0x000000ffff087224 */ /* 0x000fe200078e000e */
[----:B------:R-:W-:Y:S01]  /*0c60*/  MOV R4, 0xcb0 ;  /* 0x00000cb000047802 */ /* 0x000fe20000000f00 */
[----:B------:R-:W-:Y:S01]  /*0c70*/  IMAD.MOV.U32 R3, RZ, RZ, R7 ;  /* 0x000000ffff037224 */ /* 0x000fe200078e0007 */
[----:B0-----:R-:W-:Y:S01]  /*0c80*/  MOV R6, UR18 ;  /* 0x0000001200067c02 */ /* 0x001fe20008000f00 */
[----:B------:R-:W-:-:S07]  /*0c90*/  IMAD.U32 R5, RZ, RZ, UR19 ;  /* 0x00000013ff057e24 */ /* 0x000fce000f8e00ff */
[----:B------:R-:W-:Y:S05]  /*0ca0*/  CALL.REL.NOINC `($__internal_1_$__cuda_sm20_div_u64) ;  /* 0x0000000c00d47944 */ /* 0x000fea0003c00000 */
[-C--:B------:R-:W-:Y:S01]  /*0cb0*/  IADD3 R4, P0, PT, RZ, -R6.reuse, RZ ;  /* 0x80000006ff047210 */ /* 0x080fe20007f1e0ff */
[----:B------:R-:W-:Y:S01]  /*0cc0*/  IMAD.U32 R9, RZ, RZ, UR29 ;  /* 0x0000001dff097e24 */ /* 0x000fe2000f8e00ff */
[----:B------:R-:W-:Y:S01]  /*0cd0*/  MOV R5, UR28 ;  /* 0x0000001c00057c02 */ /* 0x000fe20008000f00 */
[--C-:B------:R-:W-:Y:S01]  /*0ce0*/  IMAD.MOV.U32 R17, RZ, RZ, R3.reuse ;  /* 0x000000ffff117224 */ /* 0x100fe200078e0003 */
[----:B------:R-:W-:Y:S01]  /*0cf0*/  MOV R15, R7 ;  /* 0x00000007000f7202 */ /* 0x000fe20000000f00 */
[----:B------:R-:W-:Y:S01]  /*0d00*/  IMAD.X R8, RZ, RZ, ~R3, P0 ;  /* 0x000000ffff087224 */ /* 0x000fe200000e0e03 */
[----:B------:R-:W-:-:S03]  /*0d10*/  MOV R16, R6 ;  /* 0x0000000600107202 */ /* 0x000fc60000000f00 */
[-C--:B------:R-:W-:Y:S02]  /*0d20*/  IMAD R8, R8, R5.reuse, RZ ;  /* 0x0000000508087224 */ /* 0x080fe400078e02ff */
[----:B------:R-:W-:-:S04]  /*0d30*/  IMAD.WIDE.U32 R12, R4, R5, R14 ;  /* 0x00000005040c7225 */ /* 0x000fc800078e000e */
[----:B------:R-:W-:Y:S02]  /*0d40*/  IMAD R15, R4, R9, R8 ;  /* 0x00000009040f7224 */ /* 0x000fe400078e0208 */
[----:B------:R-:W-:Y:S02]  /*0d50*/  IMAD.MOV.U32 R4, RZ, RZ, R12 ;  /* 0x000000ffff047224 */ /* 0x000fe400078e000c */
[----:B------:R-:W-:-:S07]  /*0d60*/  IMAD.IADD R15, R15, 0x1, R13 ;  /* 0x000000010f0f7824 */ /* 0x000fce00078e020d */
.L_x_126:
[----:B------:R-:W-:Y:S05]  /*0d70*/  BSYNC.RECONVERGENT B1 ;  /* 0x0000000000017941 */ /* 0x000fea0003800200 */
.L_x_124:
        /* <DEDUP_REMOVED lines=8> */
[----:B------:R-:W-:-:S06]  /*0e00*/  LEA.HI.X R19, R4, R17, R15, 0x2, P0 ;  /* 0x0000001104137211 */ /* 0x000fcc00000f140f */
[----:B------:R-:W3:Y:S01]  /*0e10*/  LDG.E R19, desc[UR6][R18.64+0x4] ;  /* 0x0000040612137981 */ /* 0x000ee2000c1e1900 */
[----:B------:R-:W-:Y:S02]  /*0e20*/  IMAD.MOV.U32 R12, RZ, RZ, R4 ;  /* 0x000000ffff0c7224 */ /* 0x000fe400078e0004 */
[----:B------:R-:W-:Y:S01]  /*0e30*/  IMAD.MOV.U32 R13, RZ, RZ, R15 ;  /* 0x000000ffff0d7224 */ /* 0x000fe200078e000f */
[----:B------:R-:W-:Y:S01]  /*0e40*/  BSSY.RECONVERGENT B1, `(.L_x_127) ;  /* 0x0000038000017945 */ /* 0x000fe20003800200 */
[----:B--2---:R-:W-:-:S04]  /*0e50*/  IADD3 R6, P0, PT, R3, -UR20, RZ ;  /* 0x8000001403067c10 */ /* 0x004fc8000ff1e0ff */
[----:B------:R-:W-:Y:S01]  /*0e60*/  IADD3.X R8, PT, PT, RZ, ~UR21, RZ, P0, !PT ;  /* 0x80000015ff087c10 */ /* 0x000fe200087fe4ff */
[----:B------:R-:W-:-:S04]  /*0e70*/  IMAD.WIDE.U32 R12, R6, R5, R12 ;  /* 0x00000005060c7225 */ /* 0x000fc800078e000c */
[----:B------:R-:W-:Y:S01]  /*0e80*/  IMAD R8, R8, R5, RZ ;  /* 0x0000000508087224 */ /* 0x000fe200078e02ff */
[----:B------:R-:W-:-:S03]  /*0e90*/  LEA R20, P0, R12, UR12, 0x2 ;  /* 0x0000000c0c147c11 */ /* 0x000fc6000f8010ff */
[----:B------:R-:W-:-:S05]  /*0ea0*/  IMAD R3, R6, R9, R8 ;  /* 0x0000000906037224 */ /* 0x000fca00078e0208 */
[----:B------:R-:W-:-:S04]  /*0eb0*/  IADD3 R3, PT, PT, R13, R3, RZ ;  /* 0x000000030d037210 */ /* 0x000fc80007ffe0ff */
[----:B------:R-:W-:Y:S02]  /*0ec0*/  LEA.HI.X R21, R12, UR13, R3, 0x2, P0 ;  /* 0x0000000d0c157c11 */ /* 0x000fe400080f1403 */
[----:B------:R-:W-:-:S03]  /*0ed0*/  IADD3 R14, P0, PT, R2, R14, RZ ;  /* 0x0000000e020e7210 */ /* 0x000fc60007f1e0ff */
[----:B---3--:R0:W-:Y:S02]  /*0ee0*/  REDG.E.ADD.F32.FTZ.RN.STRONG.GPU desc[UR6][R20.64], R19 ;  /* 0x00000013140079a6 */ /* 0x0081e4000c12f306 */
[----:B------:R-:W-:-:S05]  /*0ef0*/  IMAD.X R15, RZ, RZ, R7, P0 ;  /* 0x000000ffff0f7224 */ /* 0x000fca00000e0607 */
[----:B------:R-:W-:-:S04]  /*0f00*/  LOP3.LUT R3, R15, R9, RZ, 0xfc, !PT ;  /* 0x000000090f037212 */ /* 0x000fc800078efcff */
[----:B------:R-:W-:-:S13]  /*0f10*/  ISETP.NE.U32.AND P0, PT, R3, RZ, PT ;  /* 0x000000ff0300720c */ /* 0x000fda0003f05070 */
[----:B0-----:R-:W-:Y:S05]  /*0f20*/  @P0 BRA `(.L_x_128) ;  /* 0x00000000005c0947 */ /* 0x001fea0003800000 */
[----:B------:R-:W0:Y:S01]  /*0f30*/  I2F.U32.RP R3, R5 ;  /* 0x0000000500037306 */ /* 0x000e220000209000 */
[----:B------:R-:W-:-:S07]  /*0f40*/  ISETP.NE.U32.AND P2, PT, R5, RZ, PT ;  /* 0x000000ff0500720c */ /* 0x000fce0003f45070 */
[----:B0-----:R-:W0:Y:S02]  /*0f50*/  MUFU.RCP R3, R3 ;  /* 0x0000000300037308 */ /* 0x001e240000001000 */
[----:B0-----:R-:W-:-:S06]  /*0f60*/  VIADD R6, R3, 0xffffffe ;  /* 0x0ffffffe03067836 */ /* 0x001fcc0000000000 */
[----:B------:R0:W1:Y:S02]  /*0f70*/  F2I.FTZ.U32.TRUNC.NTZ R7, R6 ;  /* 0x0000000600077305 */ /* 0x000064000021f000 */
[----:B0-----:R-:W-:Y:S01]  /*0f80*/  IMAD.MOV.U32 R6, RZ, RZ, RZ ;  /* 0x000000ffff067224 */ /* 0x001fe200078e00ff */
[----:B-1----:R-:W-:-:S05]  /*0f90*/  IADD3 R4, PT, PT, RZ, -R7, RZ ;  /* 0x80000007ff047210 */ /* 0x002fca0007ffe0ff */
[----:B------:R-:W-:-:S04]  /*0fa0*/  IMAD R13, R4, R5, RZ ;  /* 0x00000005040d7224 */ /* 0x000fc800078e02ff */
[----:B------:R-:W-:-:S04]  /*0fb0*/  IMAD.HI.U32 R13, R7, R13, R6 ;  /* 0x0000000d070d7227 */ /* 0x000fc800078e0006 */
[----:B------:R-:W-:Y:S02]  /*0fc0*/  IMAD.MOV.U32 R7, RZ, RZ, RZ ;  /* 0x000000ffff077224 */ /* 0x000fe400078e00ff */
        /* <DEDUP_REMOVED lines=13> */
.L_x_128:
[----:B------:R-:W0:Y:S01]  /*10a0*/  LDCU.64 UR18, c[0x0][0x398] ;  /* 0x00007300ff1277ac */ /* 0x000e220008000a00 */
[----:B------:R-:W-:Y:S02]  /*10b0*/  MOV R8, R14 ;  /* 0x0000000e00087202 */ /* 0x000fe40000000f00 */
[----:B------:R-:W-:Y:S02]  /*10c0*/  MOV R3, R15 ;  /* 0x0000000f00037202 */ /* 0x000fe40000000f00 */
[----:B------:R-:W-:Y:S01]  /*10d0*/  MOV R4, 0x1110 ;  /* 0x0000111000047802 */ /* 0x000fe20000000f00 */
[----:B0-----:R-:W-:Y:S02]  /*10e0*/  IMAD.U32 R6, RZ, RZ, UR18 ;  /* 0x00000012ff067e24 */ /* 0x001fe4000f8e00ff */
[----:B------:R-:W-:-:S07]  /*10f0*/  IMAD.U32 R5, RZ, RZ, UR19 ;  /* 0x00000013ff057e24 */ /* 0x000fce000f8e00ff */
[----:B------:R-:W-:Y:S05]  /*1100*/  CALL.REL.NOINC `($__internal_1_$__cuda_sm20_div_u64) ;  /* 0x0000000800bc7944 */ /* 0x000fea0003c00000 */
[----:B------:R-:W-:Y:S01]  /*1110*/  IADD3 R4, P0, PT, RZ, -R6, RZ ;  /* 0x80000006ff047210 */ /* 0x000fe20007f1e0ff */
[----:B------:R-:W-:Y:S02]  /*1120*/  IMAD.U32 R5, RZ, RZ, UR28 ;  /* 0x0000001cff057e24 */ /* 0x000fe4000f8e00ff */
[----:B------:R-:W-:Y:S01]  /*1130*/  IMAD.U32 R9, RZ, RZ, UR29 ;  /* 0x0000001dff097e24 */ /* 0x000fe2000f8e00ff */
[----:B------:R-:W-:Y:S01]  /*1140*/  IADD3.X R8, PT, PT, RZ, ~R3, RZ, P0, !PT ;  /* 0x80000003ff087210 */ /* 0x000fe200007fe4ff */
[----:B------:R-:W-:-:S04]  /*1150*/  IMAD.WIDE.U32 R12, R4, R5, R14 ;  /* 0x00000005040c7225 */ /* 0x000fc800078e000e */
[----:B------:R-:W-:-:S04]  /*1160*/  IMAD R8, R8, R5, RZ ;  /* 0x0000000508087224 */ /* 0x000fc800078e02ff */
[----:B------:R-:W-:Y:S01]  /*1170*/  IMAD R7, R4, R9, R8 ;  /* 0x0000000904077224 */ /* 0x000fe200078e0208 */
[----:B------:R-:W-:Y:S02]  /*1180*/  MOV R4, R12 ;  /* 0x0000000c00047202 */ /* 0x000fe40000000f00 */
[----:B------:R-:W-:Y:S01]  /*1190*/  MOV R12, R6 ;  /* 0x00000006000c7202 */ /* 0x000fe20000000f00 */
[----:B------:R-:W-:Y:S02]  /*11a0*/  IMAD.IADD R7, R7, 0x1, R13 ;  /* 0x0000000107077824 */ /* 0x000fe400078e020d */
[----:B------:R-:W-:-:S07]  /*11b0*/  IMAD.MOV.U32 R13, RZ, RZ, R3 ;  /* 0x000000ffff0d7224 */ /* 0x000fce00078e0003 */
.L_x_129:
[----:B------:R-:W-:Y:S05]  /*11c0*/  BSYNC.RECONVERGENT B1 ;  /* 0x0000000000017941 */ /* 0x000fea0003800200 */
.L_x_127:
[----:B------:R-:W-:Y:S02]  /*11d0*/  IMAD R3, R13, UR4, RZ ;  /* 0x000000040d037c24 */ /* 0x000fe4000f8e02ff */
[----:B------:R-:W-:-:S04]  /*11e0*/  IMAD.WIDE.U32 R16, R12, UR4, RZ ;  /* 0x000000040c107c25 */ /* 0x000fc8000f8e00ff */
[----:B------:R-:W-:Y:S01]  /*11f0*/  IMAD R3, R12, UR5, R3 ;  /* 0x000000050c037c24 */ /* 0x000fe2000f8e0203 */
[----:B------:R-:W-:-:S04]  /*1200*/  LEA R12, P0, R16, UR14, 0x2 ;  /* 0x0000000e100c7c11 */ /* 0x000fc8000f8010ff */
[----:B------:R-:W-:-:S04]  /*1210*/  IADD3 R3, PT, PT, R17, R3, RZ ;  /* 0x0000000311037210 */ /* 0x000fc80007ffe0ff */
[----:B------:R-:W-:-:S05]  /*1220*/  LEA.HI.X R13, R16, UR15, R3, 0x2, P0 ;  /* 0x0000000f100d7c11 */ /* 0x000fca00080f1403 */
[----:B------:R-:W2:Y:S01]  /*1230*/  LDG.E R3, desc[UR6][R12.64] ;  /* 0x000000060c037981 */ /* 0x000ea2000c1e1900 */
[----:B------:R-:W-:-:S04]  /*1240*/  LEA R16, P0, R4, R12, 0x2 ;  /* 0x0000000c04107211 */ /* 0x000fc800078010ff */
[----:B------:R-:W-:-:S06]  /*1250*/  LEA.HI.X R17, R4, R13, R7, 0x2, P0 ;  /* 0x0000000d04117211 */ /* 0x000fcc00000f1407 */
[----:B------:R-:W3:Y:S01]  /*1260*/  LDG.E R17, desc[UR6][R16.64+0x4] ;  /* 0x0000040610117981 */ /* 0x000ee2000c1e1900 */
[----:B------:R-:W-:Y:S01]  /*1270*/  BSSY.RECONVERGENT B1, `(.L_x_130) ;  /* 0x0000039000017945 */ /* 0x000fe20003800200 */
[----:B--2---:R-:W-:-:S05]  /*1280*/  IADD3 R8, P0, PT, R3, -UR20, RZ ;  /* 0x8000001403087c10 */ /* 0x004fca000ff1e0ff */
[----:B------:R-:W-:-:S04]  /*1290*/  IMAD.X R6, RZ, RZ, ~UR21, P0 ;  /* 0x80000015ff067e24 */ /* 0x000fc800080e06ff */
[----:B------:R-:W-:Y:S01]  /*12a0*/  IMAD R3, R6, R5, RZ ;  /* 0x0000000506037224 */ /* 0x000fe200078e02ff */
[----:B------:R-:W-:-:S03]  /*12b0*/  MOV R6, R4 ;  /* 0x0000000400067202 */ /* 0x000fc60000000f00 */
[C---:B------:R-:W-:Y:S02]  /*12c0*/  IMAD R3, R8.reuse, R9, R3 ;  /* 0x0000000908037224 */ /* 0x040fe400078e0203 */
[----:B------:R-:W-:-:S04]  /*12d0*/  IMAD.WIDE.U32 R6, R8, R5, R6 ;  /* 0x0000000508067225 */ /* 0x000fc800078e0006 */
[----:B------:R-:W-:Y:S01]  /*12e0*/  IMAD.IADD R3, R7, 0x1, R3 ;  /* 0x0000000107037824 */ /* 0x000fe200078e0203 */
[----:B------:R-:W-:-:S04]  /*12f0*/  LEA R18, P0, R6, UR12, 0x2 ;  /* 0x0000000c06127c11 */ /* 0x000fc8000f8010ff */
[----:B------:R-:W-:Y:S02]  /*1300*/  LEA.HI.X R19, R6, UR13, R3, 0x2, P0 ;  /* 0x0000000d06137c11 */ /* 0x000fe400080f1403 */
[----:B------:R-:W-:-:S03]  /*1310*/  IADD3 R14, P0, PT, R2, R14, RZ ;  /* 0x0000000e020e7210 */ /* 0x000fc60007f1e0ff */
[----:B---3--:R0:W-:Y:S01]  /*1320*/  REDG.E.ADD.F32.FTZ.RN.STRONG.GPU desc[UR6][R18.64], R17 ;  /* 0x00000011120079a6 */ /* 0x0081e2000c12f306 */
[----:B------:R-:W-:-:S04]  /*1330*/  IADD3.X R15, PT, PT, RZ, R15, RZ, P0, !PT ;  /* 0x0000000fff0f7210 */ /* 0x000fc800007fe4ff */
        /* <DEDUP_REMOVED lines=14> */
[----:B------:R-:W-:Y:S01]  /*1420*/  HFMA2 R13, -RZ, RZ, 0, 0 ;  /* 0x00000000ff0d7431 */ /* 0x000fe200000001ff */
[----:B------:R-:W-:-:S05]  /*1430*/  IADD3 R4, PT, PT, -R12, RZ, RZ ;  /* 0x000000ff0c047210 */ /* 0x000fca0007ffe1ff */
[----:B------:R-:W-:-:S05]  /*1440*/  IMAD R4, R5, R4, R14 ;  /* 0x0000000405047224 */ /* 0x000fca00078e020e */
[----:B------:R-:W-:-:S13]  /*1450*/  ISETP.GE.U32.AND P0, PT, R4, R5, PT ;  /* 0x000000050400720c */ /* 0x000fda0003f06070 */
[----:B------:R-:W-:Y:S01]  /*1460*/  @P0 IMAD.IADD R4, R4, 0x1, -R5 ;  /* 0x0000000104040824 */ /* 0x000fe200078e0a05 */
[----:B------:R-:W-:-:S04]  /*1470*/  @P0 IADD3 R12, PT, PT, R12, 0x1, RZ ;  /* 0x000000010c0c0810 */ /* 0x000fc80007ffe0ff */
[----:B------:R-:W-:-:S13]  /*1480*/  ISETP.GE.U32.AND P1, PT, R4, R5, PT ;  /* 0x000000050400720c */ /* 0x000fda0003f26070 */
[----:B------:R-:W-:Y:S01]  /*1490*/  @P1 VIADD R12, R12, 0x1 ;  /* 0x000000010c0c1836 */ /* 0x000fe20000000000 */
[----:B------:R-:W-:-:S04]  /*14a0*/  @!P2 LOP3.LUT R12, RZ, R5, RZ, 0x33, !PT ;  /* 0x00000005ff0ca212 */ /* 0x000fc800078e33ff */
[----:B------:R-:W-:-:S05]  /*14b0*/  IADD3 R4, PT, PT, -R12, RZ, RZ ;  /* 0x000000ff0c047210 */ /* 0x000fca0007ffe1ff */
[----:B------:R-:W-:Y:S01]  /*14c0*/  IMAD R4, R5, R4, R14 ;  /* 0x0000000405047224 */ /* 0x000fe200078e020e */
[----:B------:R-:W-:Y:S06]  /*14d0*/  BRA `(.L_x_132) ;  /* 0x0000000000487947 */ /* 0x000fec0003800000 */
.L_x_131:
[----:B------:R-:W0:Y:S01]  /*14e0*/  LDCU.64 UR18, c[0x0][0x398] ;  /* 0x00007300ff1277ac */ /* 0x000e220008000a00 */
[----:B------:R-:W-:Y:S01]  /*14f0*/  IMAD.MOV.U32 R8, RZ, RZ, R14 ;  /* 0x000000ffff087224 */ /* 0x000fe200078e000e */
[----:B------:R-:W-:Y:S02]  /*1500*/  MOV R3, R15 ;  /* 0x0000000f00037202 */ /* 0x000fe40000000f00 */
[----:B------:R-:W-:Y:S02]  /*1510*/  MOV R4, 0x1550 ;  /* 0x0000155000047802 */ /* 0x000fe40000000f00 */
[----:B0-----:R-:W-:Y:S01]  /*1520*/  MOV R6, UR18 ;  /* 0x0000001200067c02 */ /* 0x001fe20008000f00 */
        /* <DEDUP_REMOVED lines=13> */
.L_x_132:
[----:B------:R-:W-:Y:S05]  /*1600*/  BSYNC.RECONVERGENT B1 ;  /* 0x0000000000017941 */ /* 0x000fea0003800200 */
.L_x_130:
        /* <DEDUP_REMOVED lines=49> */
.L_x_134:
        /* <DEDUP_REMOVED lines=18> */
.L_x_135:
[----:B------:R-:W-:Y:S05]  /*1a40*/  BSYNC.RECONVERGENT B1 ;  /* 0x0000000000017941 */ /* 0x000fea0003800200 */
.L_x_133:
        /* <DEDUP_REMOVED lines=21> */
[----:B------:R-:W-:Y:S02]  /*1ba0*/  IADD3.X R7, PT, PT, RZ, R15, RZ, P0, !PT ;  /* 0x0000000fff077210 */ /* 0x000fe400007fe4ff */
[----:B------:R-:W-:-:S04]  /*1bb0*/  ISETP.GE.U32.AND P0, PT, R14, R10, PT ;  /* 0x0000000a0e00720c */ /* 0x000fc80003f06070 */
[----:B------:R-:W-:-:S13]  /*1bc0*/  ISETP.GE.U32.AND.EX P0, PT, R7, R0, PT, P0 ;  /* 0x000000000700720c */ /* 0x000fda0003f06100 */
[----:B0-----:R-:W-:Y:S05]  /*1bd0*/  @!P0 BRA `(.L_x_136) ;  /* 0xffffffec00a08947 */ /* 0x001fea000383ffff */
[----:B------:R-:W-:Y:S05]  /*1be0*/  BSYNC B0 ;  /* 0x0000000000007941 */ /* 0x000fea0003800000 */
.L_x_123:
[----:B------:R-:W-:Y:S05]  /*1bf0*/  EXIT ;  /* 0x000000000000794d */ /* 0x000fea0003800000 */
        .weak           $__internal_1_$__cuda_sm20_div_u64
        .type           $__internal_1_$__cuda_sm20_div_u64,@function
        .size           $__internal_1_$__cuda_sm20_div_u64,(.L_x_165 - $__internal_1_$__cuda_sm20_div_u64)
$__internal_1_$__cuda_sm20_div_u64:
[----:B------:R-:W-:Y:S01]  /*1c00*/  IMAD.MOV.U32 R18, RZ, RZ, R6 ;  /* 0x000000ffff127224 */ /* 0x000fe200078e0006 */
[----:B------:R-:W-:-:S05]  /*1c10*/  MOV R19, R5 ;  /* 0x0000000500137202 */ /* 0x000fca0000000f00 */
[----:B------:R-:W0:Y:S08]  /*1c20*/  I2F.U64.RP R18, R18 ;  /* 0x0000001200127312 */ /* 0x000e300000309000 */
[----:B0-----:R-:W0:Y:S02]  /*1c30*/  MUFU.RCP R12, R18 ;  /* 0x00000012000c7308 */ /* 0x001e240000001000 */
[----:B0-----:R-:W-:-:S06]  /*1c40*/  VIADD R13, R12, 0x1ffffffe ;  /* 0x1ffffffe0c0d7836 */ /* 0x001fcc0000000000 */
[----:B------:R-:W0:Y:S02]  /*1c50*/  F2I.U64.TRUNC R12, R13 ;  /* 0x0000000d000c7311 */ /* 0x000e24000020d800 */
[----:B0-----:R-:W-:-:S04]  /*1c60*/  IMAD.WIDE.U32 R16, R12, R6, RZ ;  /* 0x000000060c107225 */ /* 0x001fc800078e00ff */
[----:B------:R-:W-:Y:S01]  /*1c70*/  IMAD R17, R12, R5, R17 ;  /* 0x000000050c117224 */ /* 0x000fe200078e0211 */
[----:B------:R-:W-:-:S03]  /*1c80*/  IADD3 R23, P0, PT, RZ, -R16, RZ ;  /* 0x80000010ff177210 */ /* 0x000fc60007f1e0ff */
[----:B------:R-:W-:Y:S02]  /*1c90*/  IMAD R17, R13, R6, R17 ;  /* 0x000000060d117224 */ /* 0x000fe400078e0211 */
[----:B------:R-:W-:-:S03]  /*1ca0*/  IMAD.HI.U32 R16, R12, R23, RZ ;  /* 0x000000170c107227 */ /* 0x000fc600078e00ff */
[----:B------:R-:W-:Y:S01]  /*1cb0*/  IADD3.X R25, PT, PT, RZ, ~R17, RZ, P0, !PT ;  /* 0x80000011ff197210 */ /* 0x000fe200007fe4ff */
[----:B------:R-:W-:-:S04]  /*1cc0*/  IMAD.MOV.U32 R17, RZ, RZ, R12 ;  /* 0x000000ffff117224 */ /* 0x000fc800078e000c */
[----:B------:R-:W-:-:S04]  /*1cd0*/  IMAD.WIDE.U32 R16, P0, R12, R25, R16 ;  /* 0x000000190c107225 */ /* 0x000fc80007800010 */
[C---:B------:R-:W-:Y:S02]  /*1ce0*/  IMAD R12, R13.reuse, R25, RZ ;  /* 0x000000190d0c7224 */ /* 0x040fe400078e02ff */
[----:B------:R-:W-:-:S04]  /*1cf0*/  IMAD.HI.U32 R17, P1, R13, R23, R16 ;  /* 0x000000170d117227 */ /* 0x000fc80007820010 */
[----:B------:R-:W-:Y:S01]  /*1d00*/  IMAD.HI.U32 R19, R13, R25, RZ ;  /* 0x000000190d137227 */ /* 0x000fe200078e00ff */
[----:B------:R-:W-:-:S04]  /*1d10*/  IADD3 R17, P2, PT, R12, R17, RZ ;  /* 0x000000110c117210 */ /* 0x000fc80007f5e0ff */
[----:B------:R-:W-:Y:S01]  /*1d20*/  IADD3.X R19, PT, PT, R19, R13, RZ, P0, !PT ;  /* 0x0000000d13137210 */ /* 0x000fe200007fe4ff */
[----:B------:R-:W-:-:S03]  /*1d30*/  IMAD.WIDE.U32 R12, R17, R6, RZ ;  /* 0x00000006110c7225 */ /* 0x000fc600078e00ff */
[----:B------:R-:W-:Y:S01]  /*1d40*/  IADD3.X R19, PT, PT, RZ, RZ, R19, P2, P1 ;  /* 0x000000ffff137210 */ /* 0x000fe200017e2413 */
        /* <DEDUP_REMOVED lines=47> */
[----:B------:R-:W-:Y:S06]  /*2040*/  RET.REL.NODEC R4 `(_Z27aggregate_data_buffer_debugPfS_mmmmb) ;  /* 0xffffffdc04ec7950 */ /* 0x000fec0003c3ffff */
.L_x_137:
        /* <DEDUP_REMOVED lines=11> */
.L_x_165:


//--------------------- .text._Z21aggregate_data_bufferPfS_miib --------------------------
	.section	.text._Z21aggregate_data_bufferPfS_miib,"ax",@progbits
	.align	128
        .global         _Z21aggregate_data_bufferPfS_miib
        .type           _Z21aggregate_data_bufferPfS_miib,@function
        .size           _Z21aggregate_data_bufferPfS_miib,(.L_x_167 - _Z21aggregate_data_bufferPfS_miib)
        .other          _Z21aggregate_data_bufferPfS_miib,@"STO_CUDA_ENTRY STV_DEFAULT"
_Z21aggregate_data_bufferPfS_miib:
.text._Z21aggregate_data_bufferPfS_miib:
[----:B------:R-:W0:Y:S01]  /*0000*/  LDC R1, c[0x0][0x37c] ;  /* 0x0000df00ff017b82 */ /* 0x000e220000000800 */
[----:B------:R-:W1:Y:S01]  /*0010*/  LDCU UR5, c[0x0][0x398] ;  /* 0x00007300ff0577ac */ /* 0x000e620008000800 */
[----:B------:R-:W2:Y:S06]  /*0020*/  S2R R12, SR_TID.X ;  /* 0x00000000000c7919 */ /* 0x000eac0000002100 */
[----:B------:R-:W2:Y:S01]  /*0030*/  S2UR UR8, SR_CTAID.X ;  /* 0x00000000000879c3 */ /* 0x000ea20000002500 */
[----:B0-----:R-:W-:Y:S01]  /*0040*/  VIADD R1, R1, 0xfffffff8 ;  /* 0xfffffff801017836 */ /* 0x001fe20000000000 */
[----:B------:R-:W0:Y:S01]  /*0050*/  LDCU.64 UR6, c[0x0][0x390] ;  /* 0x00007200ff0677ac */ /* 0x000e220008000a00 */
[----:B------:R-:W-:Y:S01]  /*0060*/  BSSY B0, `(.L_x_138) ;  /* 0x0000156000007945 */ /* 0x000fe20003800000 */
[----:B------:R-:W3:Y:S02]  /*0070*/  LDCU UR40, c[0x0][0x2fc] ;  /* 0x00005f80ff2877ac */ /* 0x000ee40008000800 */
[----:B------:R-:W-:-:S02]  /*0080*/  R2UR UR47, R1 ;  /* 0x00000000012f72ca */ /* 0x000fc400000e0000 */
[----:B------:R-:W2:Y:S01]  /*0090*/  LDC R13, c[0x0][0x360] ;  /* 0x0000d800ff0d7b82 */ /* 0x000ea20000000800 */
[----:B------:R-:W4:Y:S01]  /*00a0*/  LDCU UR39, c[0x0][0x2f8] ;  /* 0x00005f00ff2777ac */ /* 0x000f220008000800 */
[----:B------:R-:W2:Y:S01]  /*00b0*/  LDCU UR46, c[0x0][0x398] ;  /* 0x00007300ff2e77ac */ /* 0x000ea20008000800 */
[----:B-1----:R-:W-:Y:S02]  /*00c0*/  USHF.R.S32.HI UR41, URZ, 0x1f, UR5 ;  /* 0x0000001fff297899 */ /* 0x002fe40008011405 */
[----:B0-----:R-:W-:Y:S02]  /*00d0*/  UIMAD.WIDE.U32 UR36, UR5, UR6, URZ ;  /* 0x00000006052472a5 */ /* 0x001fe4000f8e00ff */
[----:B------:R-:W-:Y:S01]  /*00e0*/  UIMAD UR4, UR41, UR6, URZ ;  /* 0x00000006290472a4 */ /* 0x000fe2000f8e02ff */
[----:B------:R-:W0:Y:S03]  /*00f0*/  LDCU UR48, c[0x0][0x398] ;  /* 0x00007300ff3077ac */ /* 0x000e260008000800 */
[----:B------:R-:W-:-:S02]  /*0100*/  UIMAD UR4, UR5, UR7, UR4 ;  /* 0x00000007050472a4 */ /* 0x000fc4000f8e0204 */
[----:B----4-:R-:W-:Y:S02]  /*0110*/  UIADD3 UR39, UP0, UPT, UR47, UR39, URZ ;  /* 0x000000272f277290 */ /* 0x010fe4000ff1e0ff */
[----:B------:R-:W-:Y:S01]  /*0120*/  UIADD3 UR38, UPT, UPT, UR37, UR4, URZ ;  /* 0x0000000425267290 */ /* 0x000fe2000fffe0ff */
[----:B--2---:R-:W-:Y:S01]  /*0130*/  IMAD R12, R13, UR8, R12 ;  /* 0x000000080d0c7c24 */ /* 0x004fe2000f8e020c */
[----:B------:R-:W1:Y:S04]  /*0140*/  LDCU.64 UR42, c[0x0][0x388] ;  /* 0x00007100ff2a77ac */ /* 0x000e680008000a00 */
[----:B------:R-:W-:Y:S01]  /*0150*/  IMAD.U32 R0, RZ, RZ, UR38 ;  /* 0x00000026ff007e24 */ /* 0x000fe2000f8e00ff */
[----:B------:R-:W-:Y:S01]  /*0160*/  ISETP.LT.U32.AND P0, PT, R12, UR36, PT ;  /* 0x000000240c007c0c */ /* 0x000fe2000bf01070 */
[----:B------:R-:W2:Y:S03]  /*0170*/  LDCU.64 UR44, c[0x0][0x388] ;  /* 0x00007100ff2c77ac */ /* 0x000ea60008000a00 */
[----:B------:R-:W-:Y:S01]  /*0180*/  ISETP.GT.U32.AND.EX P0, PT, R0, RZ, PT, P0 ;  /* 0x000000ff0000720c */ /* 0x000fe20003f04100 */
[----:B---3--:R-:W-:-:S12]  /*0190*/  UIADD3.X UR40, UPT, UPT, URZ, UR40, URZ, UP0, !UPT ;  /* 0x00000028ff287290 */ /* 0x008fd800087fe4ff */
[----:B01----:R-:W-:Y:S05]  /*01a0*/  @!P0 BRA `(.L_x_139) ;  /* 0x0000001400048947 */ /* 0x003fea0003800000 */
[----:B------:R-:W0:Y:S01]  /*01b0*/  LDCU UR4, c[0x0][0x370] ;  /* 0x00006e00ff0477ac */ /* 0x000e220008000800 */
[----:B------:R-:W-:Y:S01]  /*01c0*/  IMAD.U32 R0, RZ, RZ, UR38 ;  /* 0x00000026ff007e24 */ /* 0x000fe2000f8e00ff */
[----:B------:R-:W-:Y:S01]  /*01d0*/  BSSY.RECONVERGENT B1, `(.L_x_140) ;  /* 0x0000026000017945 */ /* 0x000fe20003800200 */
[----:B0-----:R-:W-:-:S05]  /*01e0*/  IMAD R13, R13, UR4, RZ ;  /* 0x000000040d0d7c24 */ /* 0x001fca000f8e02ff */
[----:B------:R-:W-:-:S04]  /*01f0*/  IADD3 R2, P1, PT, R12, R13, RZ ;  /* 0x0000000d0c027210 */ /* 0x000fc80007f3e0ff */
[----:B------:R-:W-:Y:S02]  /*0200*/  IADD3.X R5, PT, PT, RZ, RZ, RZ, P1, !PT ;  /* 0x000000ffff057210 */ /* 0x000fe40000ffe4ff */
[C---:B------:R-:W-:Y:S02]  /*0210*/  ISETP.GE.U32.AND P0, PT, R2.reuse, UR36, PT ;  /* 0x0000002402007c0c */ /* 0x040fe4000bf06070 */
[----:B------:R-:W-:Y:S02]  /*0220*/  ISETP.LT.U32.AND P1, PT, R2, UR36, PT ;  /* 0x0000002402007c0c */ /* 0x000fe4000bf21070 */
[----:B------:R-:W-:Y:S02]  /*0230*/  ISETP.GE.U32.AND.EX P0, PT, R5, UR38, PT, P0 ;  /* 0x0000002605007c0c */ /* 0x000fe4000bf06100 */
[----:B------:R-:W-:Y:S02]  /*0240*/  ISETP.GT.U32.AND.EX P1, PT, R0, R5, PT, P1 ;  /* 0x000000050000720c */ /* 0x000fe40003f24110 */
[----:B------:R-:W-:-:S02]  /*0250*/  SEL R0, RZ, 0x1, P0 ;  /* 0x00000001ff007807 */ /* 0x000fc40000000000 */
[----:B------:R-:W-:Y:S02]  /*0260*/  SEL R3, R2, UR36, !P1 ;  /* 0x0000002402037c07 */ /* 0x000fe4000c800000 */
[----:B------:R-:W-:Y:S02]  /*0270*/  SEL R4, R5, UR38, !P1 ;  /* 0x0000002605047c07 */ /* 0x000fe4000c800000 */
        /* <DEDUP_REMOVED lines=8> */
[----:B0-----:R-:W-:Y:S02]  /*0300*/  VIADD R4, R3, 0xffffffe ;  /* 0x0ffffffe03047836 */ /* 0x001fe40000000000 */
[----:B------:R-:W-:-:S04]  /*0310*/  IMAD.MOV.U32 R3, RZ, RZ, RZ ;  /* 0x000000ffff037224 */ /* 0x000fc800078e00ff */
[----:B------:R0:W1:Y:S02]  /*0320*/  F2I.FTZ.U32.TRUNC.NTZ R5, R4 ;  /* 0x0000000400057305 */ /* 0x000064000021f000 */
[----:B0-----:R-:W-:Y:S02]  /*0330*/  IMAD.MOV.U32 R4, RZ, RZ, RZ ;  /* 0x000000ffff047224 */ /* 0x001fe400078e00ff */
[----:B-1----:R-:W-:-:S04]  /*0340*/  IMAD R7, R7, R5, RZ ;  /* 0x0000000507077224 */ /* 0x002fc800078e02ff */
[----:B------:R-:W-:-:S06]  /*0350*/  IMAD.HI.U32 R5, R5, R7, R4 ;  /* 0x0000000705057227 */ /* 0x000fcc00078e0004 */
[----:B------:R-:W-:-:S05]  /*0360*/  IMAD.HI.U32 R5, R5, R2, RZ ;  /* 0x0000000205057227 */ /* 0x000fca00078e00ff */
[----:B------:R-:W-:-:S05]  /*0370*/  IADD3 R6, PT, PT, -R5, RZ, RZ ;  /* 0x000000ff05067210 */ /* 0x000fca0007ffe1ff */
[----:B------:R-:W-:-:S05]  /*0380*/  IMAD R2, R13, R6, R2 ;  /* 0x000000060d027224 */ /* 0x000fca00078e0202 */
[----:B------:R-:W-:-:S13]  /*0390*/  ISETP.GE.U32.AND P0, PT, R2, R13, PT ;  /* 0x0000000d0200720c */ /* 0x000fda0003f06070 */
[----:B------:R-:W-:Y:S02]  /*03a0*/  @P0 IMAD.IADD R2, R2, 0x1, -R13 ;  /* 0x0000000102020824 */ /* 0x000fe400078e0a0d */
[----:B------:R-:W-:-:S03]  /*03b0*/  @P0 VIADD R5, R5, 0x1 ;  /* 0x0000000105050836 */ /* 0x000fc60000000000 */
[----:B------:R-:W-:-:S13]  /*03c0*/  ISETP.GE.U32.AND P1, PT, R2, R13, PT ;  /* 0x0000000d0200720c */ /* 0x000fda0003f26070 */
[----:B------:R-:W-:Y:S01]  /*03d0*/  @P1 VIADD R5, R5, 0x1 ;  /* 0x0000000105051836 */ /* 0x000fe20000000000 */
[----:B------:R-:W-:-:S04]  /*03e0*/  @!P2 LOP3.LUT R5, RZ, R13, RZ, 0x33, !PT ;  /* 0x0000000dff05a212 */ /* 0x000fc800078e33ff */
[----:B------:R-:W-:Y:S01]  /*03f0*/  MOV R2, R5 ;  /* 0x0000000500027202 */ /* 0x000fe20000000f00 */
[----:B------:R-:W-:Y:S06]  /*0400*/  BRA `(.L_x_142) ;  /* 0x0000000000087947 */ /* 0x000fec0003800000 */
.L_x_141:
[----:B------:R-:W-:-:S07]  /*0410*/  MOV R4, 0x430 ;  /* 0x0000043000047802 */ /* 0x000fce0000000f00 */
[----:B--2---:R-:W-:Y:S05]  /*0420*/  CALL.REL.NOINC `($__internal_3_$__cuda_sm20_div_u64) ;  /* 0x0000001400f07944 */ /* 0x004fea0003c00000 */
.L_x_142:
[----:B--2---:R-:W-:Y:S05]  /*0430*/  BSYNC.RECONVERGENT B1 ;  /* 0x0000000000017941 */ /* 0x004fea0003800200 */
.L_x_140:
[----:B------:R-:W0:Y:S01]  /*0440*/  LDC R15, c[0x0][0x398] ;  /* 0x0000e600ff0f7b82 */ /* 0x000e220000000800 */
[----:B------:R-:W-:Y:S01]  /*0450*/  IADD3 R0, P1, PT, R2, R0, RZ ;  /* 0x0000000002007210 */ /* 0x000fe20007f3e0ff */
[----:B------:R-:W-:Y:S01]  /*0460*/  BSSY B1, `(.L_x_143) ;  /* 0x0000045000017945 */ /* 0x000fe20003800000 */
[----:B------:R-:W-:Y:S01]  /*0470*/  MOV R22, R12 ;  /* 0x0000000c00167202 */ /* 0x000fe20000000f00 */
[----:B------:R-:W-:Y:S01]  /*0480*/  IMAD.MOV.U32 R17, RZ, RZ, RZ ;  /* 0x000000ffff117224 */ /* 0x000fe200078e00ff */
[----:B------:R-:W-:-:S03]  /*0490*/  LOP3.LUT R2, R0, 0x3, RZ, 0xc0, !PT ;  /* 0x0000000300027812 */ /* 0x000fc600078ec0ff */
[----:B------:R-:W1:Y:S01]  /*04a0*/  LDC R14, c[0x0][0x398] ;  /* 0x0000e600ff0e7b82 */ /* 0x000e620000000800 */
[----:B------:R-:W-:Y:S01]  /*04b0*/  ISETP.NE.U32.AND P0, PT, R2, 0x3, PT ;  /* 0x000000030200780c */ /* 0x000fe20003f05070 */
[----:B------:R-:W-:-:S03]  /*04c0*/  IMAD.X R2, RZ, RZ, R3, P1 ;  /* 0x000000ffff027224 */ /* 0x000fc600008e0603 */
[----:B------:R-:W-:-:S03]  /*04d0*/  ISETP.NE.AND.EX P0, PT, RZ, RZ, PT, P0 ;  /* 0x000000ffff00720c */ /* 0x000fc60003f05300 */
[----:B------:R-:W2:Y:S01]  /*04e0*/  LDC.64 R4, c[0x0][0x358] ;  /* 0x0000d600ff047b82 */ /* 0x000ea20000000a00 */
[----:B0-----:R-:W-:-:S05]  /*04f0*/  VIADD R15, R15, 0x1 ;  /* 0x000000010f0f7836 */ /* 0x001fca0000000000 */
[----:B------:R-:W-:-:S04]  /*0500*/  SHF.R.S32.HI R16, RZ, 0x1f, R15 ;  /* 0x0000001fff107819 */ /* 0x000fc8000001140f */
[----:B------:R-:W-:Y:S05]  /*0510*/  @!P0 BRA `(.L_x_144) ;  /* 0x0000000000e48947 */ /* 0x000fea0003800000 */
[----:B------:R-:W-:Y:S02]  /*0520*/  VIADD R19, R0, 0x1 ;  /* 0x0000000100137836 */ /* 0x000fe40000000000 */
[----:B------:R-:W-:-:S03]  /*0530*/  IMAD.MOV.U32 R3, RZ, RZ, RZ ;  /* 0x000000ffff037224 */ /* 0x000fc600078e00ff */
[----:B------:R-:W-:-:S07]  /*0540*/  LOP3.LUT R19, R19, 0x3, RZ, 0xc0, !PT ;  /* 0x0000000313137812 */ /* 0x000fce00078ec0ff */
.L_x_148:
[----:B0-----:R-:W-:Y:S01]  /*0550*/  LOP3.LUT R6, R17, UR41, RZ, 0xfc, !PT ;  /* 0x0000002911067c12 */ /* 0x001fe2000f8efcff */
[----:B------:R-:W-:Y:S05]  /*0560*/  YIELD ;  /* 0x0000000000007946 */ /* 0x000fea0003800000 */
[----:B------:R-:W-:Y:S01]  /*0570*/  ISETP.NE.U32.AND P0, PT, R6, RZ, PT ;  /* 0x000000ff0600720c */ /* 0x000fe20003f05070 */
[----:B------:R-:W-:-:S12]  /*0580*/  BSSY.RECONVERGENT B2, `(.L_x_145) ;  /* 0x0000023000027945 */ /* 0x000fd80003800200 */
[----:B------:R-:W-:Y:S05]  /*0590*/  @P0 BRA `(.L_x_146) ;  /* 0x0000000000580947 */ /* 0x000fea0003800000 */
[----:B------:R-:W0:Y:S01]  /*05a0*/  I2F.U32.RP R8, UR48 ;  /* 0x0000003000087d06 */ /* 0x000e220008209000 */
[----:B------:R-:W-:-:S07]  /*05b0*/  ISETP.NE.U32.AND P2, PT, RZ, UR48, PT ;  /* 0x00000030ff007c0c */ /* 0x000fce000bf45070 */
[----:B0-----:R-:W0:Y:S02]  /*05c0*/  MUFU.RCP R8, R8 ;  /* 0x0000000800087308 */ /* 0x001e240000001000 */
[----:B0-----:R-:W-:-:S06]  /*05d0*/  IADD3 R6, PT, PT, R8, 0xffffffe, RZ ;  /* 0x0ffffffe08067810 */ /* 0x001fcc0007ffe0ff */
[----:B------:R0:W3:Y:S02]  /*05e0*/  F2I.FTZ.U32.TRUNC.NTZ R7, R6 ;  /* 0x0000000600077305 */ /* 0x0000e4000021f000 */
[----:B0-----:R-:W-:Y:S02]  /*05f0*/  IMAD.MOV.U32 R6, RZ, RZ, RZ ;  /* 0x000000ffff067224 */ /* 0x001fe400078e00ff */
[----:B---3--:R-:W-:-:S04]  /*0600*/  IMAD.MOV R9, RZ, RZ, -R7 ;  /* 0x000000ffff097224 */ /* 0x008fc800078e0a07 */
[----:B------:R-:W-:-:S04]  /*0610*/  IMAD R9, R9, UR48, RZ ;  /* 0x0000003009097c24 */ /* 0x000fc8000f8e02ff */
[----:B------:R-:W-:-:S06]  /*0620*/  IMAD.HI.U32 R7, R7, R9, R6 ;  /* 0x0000000907077227 */ /* 0x000fcc00078e0006 */
[----:B------:R-:W-:-:S04]  /*0630*/  IMAD.HI.U32 R7, R7, R22, RZ ;  /* 0x0000001607077227 */ /* 0x000fc800078e00ff */
[----:B------:R-:W-:-:S04]  /*0640*/  IMAD.MOV R9, RZ, RZ, -R7 ;  /* 0x000000ffff097224 */ /* 0x000fc800078e0a07 */
[----:B------:R-:W-:-:S05]  /*0650*/  IMAD R9, R9, UR48, R22 ;  /* 0x0000003009097c24 */ /* 0x000fca000f8e0216 */
[----:B------:R-:W-:-:S13]  /*0660*/  ISETP.GE.U32.AND P0, PT, R9, UR48, PT ;  /* 0x0000003009007c0c */ /* 0x000fda000bf06070 */
[----:B------:R-:W-:Y:S01]  /*0670*/  @P0 IADD3 R9, PT, PT, R9, -UR48, RZ ;  /* 0x8000003009090c10 */ /* 0x000fe2000fffe0ff */
[----:B------:R-:W-:-:S03]  /*0680*/  @P0 VIADD R7, R7, 0x1 ;  /* 0x0000000107070836 */ /* 0x000fc60000000000 */
[----:B------:R-:W-:Y:S01]  /*0690*/  ISETP.GE.U32.AND P1, PT, R9, UR48, PT ;  /* 0x0000003009007c0c */ /* 0x000fe2000bf26070 */
[----:B------:R-:W-:-:S12]  /*06a0*/  HFMA2 R9, -RZ, RZ, 0, 0 ;  /* 0x00000000ff097431 */ /* 0x000fd800000001ff */
[----:B------:R-:W-:Y:S01]  /*06b0*/  @P1 VIADD R7, R7, 0x1 ;  /* 0x0000000107071836 */ /* 0x000fe20000000000 */
[----:B------:R-:W-:-:S05]  /*06c0*/  @!P2 LOP3.LUT R7, RZ, UR48, RZ, 0x33, !PT ;  /* 0x00000030ff07ac12 */ /* 0x000fca000f8e33ff */
[----:B------:R-:W-:-:S04]  /*06d0*/  IMAD.MOV R11, RZ, RZ, -R7 ;  /* 0x000000ffff0b7224 */ /* 0x000fc800078e0a07 */
[----:B------:R-:W-:Y:S01]  /*06e0*/  IMAD R8, R11, UR48, R22 ;  /* 0x000000300b087c24 */ /* 0x000fe2000f8e0216 */
[----:B------:R-:W-:Y:S06]  /*06f0*/  BRA `(.L_x_147) ;  /* 0x00000000002c7947 */ /* 0x000fec0003800000 */
.L_x_146:
[----:B------:R-:W-:Y:S01]  /*0700*/  IMAD.U32 R20, RZ, RZ, UR41 ;  /* 0x00000029ff147e24 */ /* 0x000fe2000f8e00ff */
[----:B------:R-:W-:-:S07]  /*0710*/  MOV R18, 0x730 ;  /* 0x0000073000127802 */ /* 0x000fce0000000f00 */
[----:B-12---:R-:W-:Y:S05]  /*0720*/  CALL.REL.NOINC `($__internal_2_$__cuda_sm20_div_s64) ;  /* 0x0000000c00e07944 */ /* 0x006fea0003c00000 */
[----:B------:R-:W-:Y:S01]  /*0730*/  IADD3 R11, P0, PT, RZ, -R6, RZ ;  /* 0x80000006ff0b7210 */ /* 0x000fe20007f1e0ff */
[----:B------:R-:W-:-:S04]  /*0740*/  IMAD.MOV.U32 R23, RZ, RZ, R17 ;  /* 0x000000ffff177224 */ /* 0x000fc800078e0011 */
[----:B------:R-:W-:Y:S02]  /*0750*/  IMAD.X R7, RZ, RZ, ~R10, P0 ;  /* 0x000000ffff077224 */ /* 0x000fe400000e0e0a */
[----:B------:R-:W-:-:S04]  /*0760*/  IMAD.WIDE.U32 R8, R11, UR48, R22 ;  /* 0x000000300b087c25 */ /* 0x000fc8000f8e0016 */
[----:B------:R-:W-:-:S04]  /*0770*/  IMAD R7, R7, UR48, RZ ;  /* 0x0000003007077c24 */ /* 0x000fc8000f8e02ff */
[----:B------:R-:W-:Y:S01]  /*0780*/  IMAD R11, R11, UR41, R7 ;  /* 0x000000290b0b7c24 */ /* 0x000fe2000f8e0207 */
[----:B------:R-:W-:-:S03]  /*0790*/  MOV R7, R6 ;  /* 0x0000000600077202 */ /* 0x000fc60000000f00 */
[----:B------:R-:W-:-:S07]  /*07a0*/  IMAD.IADD R9, R9, 0x1, R11 ;  /* 0x0000000109097824 */ /* 0x000fce00078e020b */
.L_x_147:
[----:B------:R-:W-:Y:S05]  /*07b0*/  BSYNC.RECONVERGENT B2 ;  /* 0x0000000000027941 */ /* 0x000fea0003800200 */
.L_x_145:
[-C--:B------:R-:W-:Y:S01]  /*07c0*/  IMAD.WIDE.U32 R8, R15, R7.reuse, R8 ;  /* 0x000000070f087225 */ /* 0x080fe200078e0008 */
[----:B--2---:R-:W-:Y:S02]  /*07d0*/  R2UR UR4, R4 ;  /* 0x00000000040472ca */ /* 0x004fe400000e0000 */
[----:B------:R-:W-:Y:S01]  /*07e0*/  R2UR UR5, R5 ;  /* 0x00000000050572ca */ /* 0x000fe200000e0000 */
[----:B------:R-:W-:Y:S01]  /*07f0*/  IMAD R7, R16, R7, R9 ;  /* 0x0000000710077224 */ /* 0x000fe200078e0209 */
[----:B------:R-:W-:-:S04]  /*0800*/  LEA R6, P0, R8, UR42, 0x2 ;  /* 0x0000002a08067c11 */ /* 0x000fc8000f8010ff */
[----:B------:R-:W-:-:S07]  /*0810*/  LEA.HI.X R7, R8, UR43, R7, 0x2, P0 ;  /* 0x0000002b08077c11 */ /* 0x000fce00080f1407 */
[----:B------:R-:W2:Y:S01]  /*0820*/  LDG.E R9, desc[UR4][R6.64+0x4] ;  /* 0x0000040406097981 */ /* 0x000ea2000c1e1900 */
[----:B------:R-:W-:-:S04]  /*0830*/  IADD3 R19, P0, PT, R19, -0x1, RZ ;  /* 0xffffffff13137810 */ /* 0x000fc80007f1e0ff */
[----:B------:R-:W-:Y:S02]  /*0840*/  IADD3.X R3, PT, PT, R3, -0x1, RZ, P0, !PT ;  /* 0xffffffff03037810 */ /* 0x000fe400007fe4ff */
[----:B------:R-:W-:-:S04]  /*0850*/  ISETP.NE.U32.AND P0, PT, R19, RZ, PT ;  /* 0x000000ff1300720c */ /* 0x000fc80003f05070 */
[----:B------:R-:W-:Y:S02]  /*0860*/  ISETP.NE.AND.EX P0, PT, R3, RZ, PT, P0 ;  /* 0x000000ff0300720c */ /* 0x000fe40003f05300 */
[----:B------:R-:W-:-:S05]  /*0870*/  IADD3 R22, P1, PT, R13, R22, RZ ;  /* 0x000000160d167210 */ /* 0x000fca0007f3e0ff */
[----:B------:R-:W-:Y:S01]  /*0880*/  IMAD.X R17, RZ, RZ, R17, P1 ;  /* 0x000000ffff117224 */ /* 0x000fe200008e0611 */
[----:B--2---:R0:W-:Y:S05]  /*0890*/  REDG.E.ADD.F32.FTZ.RN.STRONG.GPU desc[UR4][R6.64+0x4], R9 ;  /* 0x00000409060079a6 */ /* 0x0041ea000c12f304 */
[----:B------:R-:W-:Y:S05]  /*08a0*/  @P0 BRA `(.L_x_148) ;  /* 0xfffffffc00280947 */ /* 0x000fea000383ffff */
.L_x_144:
[----:B------:R-:W-:Y:S05]  /*08b0*/  BSYNC B1 ;  /* 0x0000000000017941 */ /* 0x000fea0003800000 */
.L_x_143:
[----:B------:R-:W-:-:S04]  /*08c0*/  ISETP.GE.U32.AND P0, PT, R0, 0x3, PT ;  /* 0x000000030000780c */ /* 0x000fc80003f06070 */
[----:B------:R-:W-:-:S13]  /*08d0*/  ISETP.GE.U32.AND.EX P0, PT, R2, RZ, PT, P0 ;  /* 0x000000ff0200720c */ /* 0x000fda0003f06100 */
[----:B------:R-:W-:Y:S05]  /*08e0*/  @!P0 BRA `(.L_x_139) ;  /* 0x0000000c00348947 */ /* 0x000fea0003800000 */
.L_x_161:
[----:B------:R-:W-:Y:S01]  /*08f0*/  LOP3.LUT R0, R17, UR41, RZ, 0xfc, !PT ;  /* 0x0000002911007c12 */ /* 0x000fe2000f8efcff */
[----:B------:R-:W-:Y:S05]  /*0900*/  YIELD ;  /* 0x0000000000007946 */ /* 0x000fea0003800000 */
[----:B------:R-:W-:Y:S01]  /*0910*/  ISETP.NE.U32.AND P0, PT, R0, RZ, PT ;  /* 0x000000ff0000720c */ /* 0x000fe20003f05070 */
[----:B------:R-:W-:-:S12]  /*0920*/  BSSY.RECONVERGENT B1, `(.L_x_149) ;  /* 0x0000025000017945 */ /* 0x000fd80003800200 */
[----:B---3--:R-:W-:Y:S05]  /*0930*/  @P0 BRA `(.L_x_150) ;  /* 0x00000000005c0947 */ /* 0x008fea0003800000 */
[----:B0-----:R-:W-:Y:S02]  /*0940*/  IMAD.U32 R7, RZ, RZ, UR46 ;  /* 0x0000002eff077e24 */ /* 0x001fe4000f8e00ff */
[----:B------:R-:W-:Y:S02]  /*0950*/  IMAD.MOV.U32 R2, RZ, RZ, RZ ;  /* 0x000000ffff027224 */ /* 0x000fe400078e00ff */
[----:B------:R-:W0:Y:S01]  /*0960*/  I2F.U32.RP R6, R7 ;  /* 0x0000000700067306 */ /* 0x000e220000209000 */
[----:B------:R-:W-:-:S07]  /*0970*/  ISETP.NE.U32.AND P2, PT, R7, RZ, PT ;  /* 0x000000ff0700720c */ /* 0x000fce0003f45070 */
[----:B0-----:R-:W0:Y:S02]  /*0980*/  MUFU.RCP R6, R6 ;  /* 0x0000000600067308 */ /* 0x001e240000001000 */
[----:B0-----:R-:W-:-:S06]  /*0990*/  IADD3 R3, PT, PT, R6, 0xffffffe, RZ ;  /* 0x0ffffffe06037810 */ /* 0x001fcc0007ffe0ff */
[----:B------:R-:W0:Y:S02]  /*09a0*/  F2I.FTZ.U32.TRUNC.NTZ R3, R3 ;  /* 0x0000000300037305 */ /* 0x000e24000021f000 */
[----:B0-----:R-:W-:-:S04]  /*09b0*/  IMAD R0, R3, R7, RZ ;  /* 0x0000000703007224 */ /* 0x001fc800078e02ff */
[----:B------:R-:W-:-:S04]  /*09c0*/  IMAD.MOV R9, RZ, RZ, -R0 ;  /* 0x000000ffff097224 */ /* 0x000fc800078e0a00 */
[----:B------:R-:W-:-:S04]  /*09d0*/  IMAD.HI.U32 R9, R3, R9, R2 ;  /* 0x0000000903097227 */ /* 0x000fc800078e0002 */
[----:B------:R-:W-:Y:S02]  /*09e0*/  HFMA2 R3, -RZ, RZ, 0, 0 ;  /* 0x00000000ff037431 */ /* 0x000fe400000001ff */
[----:B------:R-:W-:-:S04]  /*09f0*/  IMAD.HI.U32 R0, R9, R22, RZ ;  /* 0x0000001609007227 */ /* 0x000fc800078e00ff */
[----:B------:R-:W-:-:S04]  /*0a00*/  IMAD.MOV R2, RZ, RZ, -R0 ;  /* 0x000000ffff027224 */ /* 0x000fc800078e0a00 */
[----:B------:R-:W-:-:S05]  /*0a10*/  IMAD R2, R7, R2, R22 ;  /* 0x0000000207027224 */ /* 0x000fca00078e0216 */
[----:B------:R-:W-:-:S13]  /*0a20*/  ISETP.GE.U32.AND P0, PT, R2, R7, PT ;  /* 0x000000070200720c */ /* 0x000fda0003f06070 */
[----:B------:R-:W-:Y:S01]  /*0a30*/  @P0 IADD3 R2, PT, PT, R2, -R7, RZ ;  /* 0x8000000702020210 */ /* 0x000fe20007ffe0ff */
[----:B------:R-:W-:-:S03]  /*0a40*/  @P0 VIADD R0, R0, 0x1 ;  /* 0x0000000100000836 */ /* 0x000fc60000000000 */
[----:B------:R-:W-:-:S13]  /*0a50*/  ISETP.GE.U32.AND P1, PT, R2, R7, PT ;  /* 0x000000070200720c */ /* 0x000fda0003f26070 */
[----:B------:R-:W-:Y:S01]  /*0a60*/  @P1 VIADD R0, R0, 0x1 ;  /* 0x0000000100001836 */ /* 0x000fe20000000000 */
[----:B------:R-:W-:-:S05]  /*0a70*/  @!P2 LOP3.LUT R0, RZ, R7, RZ, 0x33, !PT ;  /* 0x00000007ff00a212 */ /* 0x000fca00078e33ff */
[----:B------:R-:W-:-:S04]  /*0a80*/  IMAD.MOV R2, RZ, RZ, -R0 ;  /* 0x000000ffff027224 */ /* 0x000fc800078e0a00 */
[----:B------:R-:W-:Y:S01]  /*0a90*/  IMAD R2, R7, R2, R22 ;  /* 0x0000000207027224 */ /* 0x000fe200078e0216 */
[----:B------:R-:W-:Y:S06]  /*0aa0*/  BRA `(.L_x_151) ;  /* 0x0000000000307947 */ /* 0x000fec0003800000 */
.L_x_150:
[----:B------:R-:W-:Y:S01]  /*0ab0*/  IMAD.U32 R20, RZ, RZ, UR41 ;  /* 0x00000029ff147e24 */ /* 0x000fe2000f8e00ff */
[----:B------:R-:W-:-:S07]  /*0ac0*/  MOV R18, 0xae0 ;  /* 0x00000ae000127802 */ /* 0x000fce0000000f00 */
[----:B012---:R-:W-:Y:S05]  /*0ad0*/  CALL.REL.NOINC `($__internal_2_$__cuda_sm20_div_s64) ;  /* 0x0000000800f47944 */ /* 0x007fea0003c00000 */
[----:B------:R-:W-:Y:S01]  /*0ae0*/  IADD3 R0, P0, PT, RZ, -R6, RZ ;  /* 0x80000006ff007210 */ /* 0x000fe20007f1e0ff */
[----:B------:R-:W-:Y:S01]  /*0af0*/  IMAD.U32 R7, RZ, RZ, UR46 ;  /* 0x0000002eff077e24 */ /* 0x000fe2000f8e00ff */
[----:B------:R-:W-:-:S03]  /*0b00*/  MOV R23, R17 ;  /* 0x0000001100177202 */ /* 0x000fc60000000f00 */
[----:B------:R-:W-:Y:S02]  /*0b10*/  IMAD.X R10, RZ, RZ, ~R10, P0 ;  /* 0x000000ffff0a7224 */ /* 0x000fe400000e0e0a */
[----:B------:R-:W-:-:S04]  /*0b20*/  IMAD.WIDE.U32 R2, R0, R7, R22 ;  /* 0x0000000700027225 */ /* 0x000fc800078e0016 */
[----:B------:R-:W-:-:S04]  /*0b30*/  IMAD R9, R10, R7, RZ ;  /* 0x000000070a097224 */ /* 0x000fc800078e02ff */
[----:B------:R-:W-:Y:S02]  /*0b40*/  IMAD R9, R0, UR41, R9 ;  /* 0x0000002900097c24 */ /* 0x000fe4000f8e0209 */
[----:B------:R-:W-:Y:S02]  /*0b50*/  IMAD.MOV.U32 R0, RZ, RZ, R6 ;  /* 0x000000ffff007224 */ /* 0x000fe400078e0006 */
[----:B------:R-:W-:-:S07]  /*0b60*/  IMAD.IADD R3, R9, 0x1, R3 ;  /* 0x0000000109037824 */ /* 0x000fce00078e0203 */
.L_x_151:
[----:B------:R-:W-:Y:S05]  /*0b70*/  BSYNC.RECONVERGENT B1 ;  /* 0x0000000000017941 */ /* 0x000fea0003800200 */
.L_x_149:
[-C--:B------:R-:W-:Y:S01]  /*0b80*/  IMAD.WIDE.U32 R2, R15, R0.reuse, R2 ;  /* 0x000000000f027225 */ /* 0x080fe200078e0002 */
[----:B--2---:R-:W-:Y:S02]  /*0b90*/  R2UR UR4, R4 ;  /* 0x00000000040472ca */ /* 0x004fe400000e0000 */
[----:B------:R-:W-:Y:S01]  /*0ba0*/  R2UR UR5, R5 ;  /* 0x00000000050572ca */ /* 0x000fe200000e0000 */
[----:B------:R-:W-:Y:S01]  /*0bb0*/  IMAD R3, R16, R0, R3 ;  /* 0x0000000010037224 */ /* 0x000fe200078e0203 */
[----:B------:R-:W-:-:S04]  /*0bc0*/  LEA R8, P0, R2, UR44, 0x2 ;  /* 0x0000002c02087c11 */ /* 0x000fc8000f8010ff */
[----:B------:R-:W-:-:S07]  /*0bd0*/  LEA.HI.X R9, R2, UR45, R3, 0x2, P0 ;  /* 0x0000002d02097c11 */ /* 0x000fce00080f1403 */
[----:B------:R-:W2:Y:S01]  /*0be0*/  LDG.E R11, desc[UR4][R8.64+0x4] ;  /* 0x00000404080b7981 */ /* 0x000ea2000c1e1900 */
[----:B------:R-:W-:-:S05]  /*0bf0*/  IADD3 R2, P0, PT, R13, R22, RZ ;  /* 0x000000160d027210 */ /* 0x000fca0007f1e0ff */
[----:B------:R-:W-:-:S05]  /*0c00*/  IMAD.X R3, RZ, RZ, R17, P0 ;  /* 0x000000ffff037224 */ /* 0x000fca00000e0611 */
[----:B------:R-:W-:-:S04]  /*0c10*/  LOP3.LUT R0, R3, UR41, RZ, 0xfc, !PT ;  /* 0x0000002903007c12 */ /* 0x000fc8000f8efcff */
[----:B------:R-:W-:Y:S01]  /*0c20*/  ISETP.NE.U32.AND P0, PT, R0, RZ, PT ;  /* 0x000000ff0000720c */ /* 0x000fe20003f05070 */
[----:B------:R-:W-:Y:S01]  /*0c30*/  BSSY.RECONVERGENT B1, `(.L_x_152) ;  /* 0x0000027000017945 */ /* 0x000fe20003800200 */
[----:B--2---:R0:W-:Y:S11]  /*0c40*/  REDG.E.ADD.F32.FTZ.RN.STRONG.GPU desc[UR4][R8.64+0x4], R11 ;  /* 0x0000040b080079a6 */ /* 0x0041f6000c12f304 */
[----:B------:R-:W-:Y:S05]  /*0c50*/  @P0 BRA `(.L_x_153) ;  /* 0x0000000000580947 */ /* 0x000fea0003800000 */
[----:B------:R-:W2:Y:S01]  /*0c60*/  I2F.U32.RP R10, R7 ;  /* 0x00000007000a7306 */ /* 0x000ea20000209000 */
[----:B------:R-:W-:-:S07]  /*0c70*/  ISETP.NE.U32.AND P2, PT, R7, RZ, PT ;  /* 0x000000ff0700720c */ /* 0x000fce0003f45070 */
[----:B--2---:R-:W0:Y:S02]  /*0c80*/  MUFU.RCP R10, R10 ;  /* 0x0000000a000a7308 */ /* 0x004e240000001000 */
[----:B0-----:R-:W-:-:S06]  /*0c90*/  IADD3 R8, PT, PT, R10, 0xffffffe, RZ ;  /* 0x0ffffffe0a087810 */ /* 0x001fcc0007ffe0ff */
[----:B------:R0:W2:Y:S02]  /*0ca0*/  F2I.FTZ.U32.TRUNC.NTZ R9, R8 ;  /* 0x0000000800097305 */ /* 0x0000a4000021f000 */
[----:B0-----:R-:W-:Y:S02]  /*0cb0*/  IMAD.MOV.U32 R8, RZ, RZ, RZ ;  /* 0x000000ffff087224 */ /* 0x001fe400078e00ff */
[----:B--2---:R-:W-:-:S04]  /*0cc0*/  IMAD.MOV R0, RZ, RZ, -R9 ;  /* 0x000000ffff007224 */ /* 0x004fc800078e0a09 */
[----:B------:R-:W-:-:S04]  /*0cd0*/  IMAD R11, R0, R7, RZ ;  /* 0x00000007000b7224 */ /* 0x000fc800078e02ff */
[----:B------:R-:W-:-:S06]  /*0ce0*/  IMAD.HI.U32 R11, R9, R11, R8 ;  /* 0x0000000b090b7227 */ /* 0x000fcc00078e0008 */
[----:B------:R-:W-:-:S04]  /*0cf0*/  IMAD.HI.U32 R0, R11, R2, RZ ;  /* 0x000000020b007227 */ /* 0x000fc800078e00ff */
[----:B------:R-:W-:Y:S02]  /*0d00*/  HFMA2 R11, -RZ, RZ, 0, 0 ;  /* 0x00000000ff0b7431 */ /* 0x000fe400000001ff */
        /* <DEDUP_REMOVED lines=11> */
.L_x_153:
[----:B------:R-:W-:Y:S01]  /*0dc0*/  IMAD.MOV.U32 R22, RZ, RZ, R2 ;  /* 0x000000ffff167224 */ /* 0x000fe200078e0002 */
[----:B------:R-:W-:Y:S01]  /*0dd0*/  MOV R18, 0xe10 ;  /* 0x00000e1000127802 */ /* 0x000fe20000000f00 */
[----:B------:R-:W-:Y:S02]  /*0de0*/  IMAD.MOV.U32 R17, RZ, RZ, R3 ;  /* 0x000000ffff117224 */ /* 0x000fe400078e0003 */
[----:B------:R-:W-:-:S07]  /*0df0*/  IMAD.U32 R20, RZ, RZ, UR41 ;  /* 0x00000029ff147e24 */ /* 0x000fce000f8e00ff */
[----:B01----:R-:W-:Y:S05]  /*0e00*/  CALL.REL.NOINC `($__internal_2_$__cuda_sm20_div_s64) ;  /* 0x0000000800287944 */ /* 0x003fea0003c00000 */
[----:B------:R-:W-:Y:S02]  /*0e10*/  IADD3 R0, P0, PT, RZ, -R6, RZ ;  /* 0x80000006ff007210 */ /* 0x000fe40007f1e0ff */
[----:B------:R-:W-:-:S03]  /*0e20*/  MOV R7, UR46 ;  /* 0x0000002e00077c02 */ /* 0x000fc60008000f00 */
[----:B------:R-:W-:Y:S02]  /*0e30*/  IMAD.X R10, RZ, RZ, ~R10, P0 ;  /* 0x000000ffff0a7224 */ /* 0x000fe400000e0e0a */
[----:B------:R-:W-:-:S04]  /*0e40*/  IMAD.WIDE.U32 R8, R0, R7, R2 ;  /* 0x0000000700087225 */ /* 0x000fc800078e0002 */
[----:B------:R-:W-:Y:S02]  /*0e50*/  IMAD R11, R10, R7, RZ ;  /* 0x000000070a0b7224 */ /* 0x000fe400078e02ff */
[----:B------:R-:W-:Y:S02]  /*0e60*/  IMAD.MOV.U32 R10, RZ, RZ, R8 ;  /* 0x000000ffff0a7224 */ /* 0x000fe400078e0008 */
[----:B------:R-:W-:Y:S02]  /*0e70*/  IMAD R11, R0, UR41, R11 ;  /* 0x00000029000b7c24 */ /* 0x000fe4000f8e020b */
[----:B------:R-:W-:-:S03]  /*0e80*/  IMAD.MOV.U32 R0, RZ, RZ, R6 ;  /* 0x000000ffff007224 */ /* 0x000fc600078e0006 */
[----:B------:R-:W-:-:S07]  /*0e90*/  IADD3 R11, PT, PT, R11, R9, RZ ;  /* 0x000000090b0b7210 */ /* 0x000fce0007ffe0ff */
.L_x_154:
[----:B------:R-:W-:Y:S05]  /*0ea0*/  BSYNC.RECONVERGENT B1 ;  /* 0x0000000000017941 */ /* 0x000fea0003800200 */
.L_x_152:
[-C--:B------:R-:W-:Y:S01]  /*0eb0*/  IMAD.WIDE.U32 R10, R15, R0.reuse, R10 ;  /* 0x000000000f0a7225 */ /* 0x080fe200078e000a */
[----:B------:R-:W-:Y:S02]  /*0ec0*/  R2UR UR4, R4 ;  /* 0x00000000040472ca */ /* 0x000fe400000e0000 */
        /* <DEDUP_REMOVED lines=15> */
[----:B0-----:R-:W-:-:S06]  /*0fc0*/  VIADD R8, R10, 0xffffffe ;  /* 0x0ffffffe0a087836 */ /* 0x001fcc0000000000 */
[----:B------:R0:W2:Y:S02]  /*0fd0*/  F2I.FTZ.U32.TRUNC.NTZ R9, R8 ;  /* 0x0000000800097305 */ /* 0x0000a4000021f000 */
[----:B0-----:R-:W-:Y:S01]  /*0fe0*/  MOV R8, RZ ;  /* 0x000000ff00087202 */ /* 0x001fe20000000f00 */
[----:B--2---:R-:W-:-:S04]  /*0ff0*/  IMAD.MOV R0, RZ, RZ, -R9 ;  /* 0x000000ffff007224 */ /* 0x004fc800078e0a09 */
[----:B------:R-:W-:-:S04]  /*1000*/  IMAD R11, R0, R7, RZ ;  /* 0x00000007000b7224 */ /* 0x000fc800078e02ff */
[----:B------:R-:W-:-:S06]  /*1010*/  IMAD.HI.U32 R11, R9, R11, R8 ;  /* 0x0000000b090b7227 */ /* 0x000fcc00078e0008 */
[----:B------:R-:W-:-:S04]  /*1020*/  IMAD.HI.U32 R0, R11, R2, RZ ;  /* 0x000000020b007227 */ /* 0x000fc800078e00ff */
[----:B------:R-:W-:Y:S02]  /*1030*/  IMAD.MOV R6, RZ, RZ, -R0 ;  /* 0x000000ffff067224 */ /* 0x000fe400078e0a00 */
[----:B------:R-:W-:Y:S02]  /*1040*/  IMAD.MOV.U32 R11, RZ, RZ, RZ ;  /* 0x000000ffff0b7224 */ /* 0x000fe400078e00ff */
        /* <DEDUP_REMOVED lines=10> */
.L_x_156:
[----:B------:R-:W-:Y:S01]  /*10f0*/  IMAD.MOV.U32 R22, RZ, RZ, R2 ;  /* 0x000000ffff167224 */ /* 0x000fe200078e0002 */
[----:B------:R-:W-:Y:S01]  /*1100*/  MOV R17, R3 ;  /* 0x0000000300117202 */ /* 0x000fe20000000f00 */
[----:B------:R-:W-:Y:S01]  /*1110*/  IMAD.U32 R20, RZ, RZ, UR41 ;  /* 0x00000029ff147e24 */ /* 0x000fe2000f8e00ff */
[----:B------:R-:W-:-:S07]  /*1120*/  MOV R18, 0x1140 ;  /* 0x0000114000127802 */ /* 0x000fce0000000f00 */
[----:B01----:R-:W-:Y:S05]  /*1130*/  CALL.REL.NOINC `($__internal_2_$__cuda_sm20_div_s64) ;  /* 0x00000004005c7944 */ /* 0x003fea0003c00000 */
[----:B------:R-:W-:Y:S01]  /*1140*/  IADD3 R0, P0, PT, RZ, -R6, RZ ;  /* 0x80000006ff007210 */ /* 0x000fe20007f1e0ff */
[----:B------:R-:W-:-:S04]  /*1150*/  IMAD.U32 R7, RZ, RZ, UR46 ;  /* 0x0000002eff077e24 */ /* 0x000fc8000f8e00ff */
[----:B------:R-:W-:Y:S02]  /*1160*/  IMAD.X R10, RZ, RZ, ~R10, P0 ;  /* 0x000000ffff0a7224 */ /* 0x000fe400000e0e0a */
[----:B------:R-:W-:-:S04]  /*1170*/  IMAD.WIDE.U32 R8, R0, R7, R2 ;  /* 0x0000000700087225 */ /* 0x000fc800078e0002 */
[----:B------:R-:W-:Y:S02]  /*1180*/  IMAD R11, R10, R7, RZ ;  /* 0x000000070a0b7224 */ /* 0x000fe400078e02ff */
[----:B------:R-:W-:Y:S02]  /*1190*/  IMAD.MOV.U32 R10, RZ, RZ, R8 ;  /* 0x000000ffff0a7224 */ /* 0x000fe400078e0008 */
[----:B------:R-:W-:Y:S01]  /*11a0*/  IMAD R11, R0, UR41, R11 ;  /* 0x00000029000b7c24 */ /* 0x000fe2000f8e020b */
[----:B------:R-:W-:-:S03]  /*11b0*/  MOV R0, R6 ;  /* 0x0000000600007202 */ /* 0x000fc60000000f00 */
[----:B------:R-:W-:-:S07]  /*11c0*/  IMAD.IADD R11, R11, 0x1, R9 ;  /* 0x000000010b0b7824 */ /* 0x000fce00078e0209 */
.L_x_157:
[----:B------:R-:W-:Y:S05]  /*11d0*/  BSYNC.RECONVERGENT B1 ;  /* 0x0000000000017941 */ /* 0x000fea0003800200 */
.L_x_155:
        /* <DEDUP_REMOVED lines=22> */
[----:B------:R-:W-:-:S04]  /*1340*/  IMAD.HI.U32 R11, R9, R11, R8 ;  /* 0x0000000b090b7227 */ /* 0x000fc800078e0008 */
[----:B------:R-:W-:Y:S02]  /*1350*/  IMAD.MOV.U32 R9, RZ, RZ, RZ ;  /* 0x000000ffff097224 */ /* 0x000fe400078e00ff */
        /* <DEDUP_REMOVED lines=12> */
.L_x_159:
[----:B------:R-:W-:Y:S01]  /*1420*/  MOV R22, R2 ;  /* 0x0000000200167202 */ /* 0x000fe20000000f00 */
[----:B------:R-:W-:Y:S01]  /*1430*/  IMAD.MOV.U32 R17, RZ, RZ, R3 ;  /* 0x000000ffff117224 */ /* 0x000fe200078e0003 */
[----:B------:R-:W-:Y:S01]  /*1440*/  MOV R18, 0x1470 ;  /* 0x0000147000127802 */ /* 0x000fe20000000f00 */
[----:B------:R-:W-:-:S07]  /*1450*/  IMAD.U32 R20, RZ, RZ, UR41 ;  /* 0x00000029ff147e24 */ /* 0x000fce000f8e00ff */
[----:B01----:R-:W-:Y:S05]  /*1460*/  CALL.REL.NOINC `($__internal_2_$__cuda_sm20_div_s64) ;  /* 0x0000000000907944 */ /* 0x003fea0003c00000 */
[----:B------:R-:W-:Y:S01]  /*1470*/  IADD3 R7, P0, PT, RZ, -R6, RZ ;  /* 0x80000006ff077210 */ /* 0x000fe20007f1e0ff */
[----:B------:R-:W-:-:S03]  /*1480*/  IMAD.MOV.U32 R0, RZ, RZ, R6 ;  /* 0x000000ffff007224 */ /* 0x000fc600078e0006 */
[----:B------:R-:W-:Y:S01]  /*1490*/  IADD3.X R10, PT, PT, RZ, ~R10, RZ, P0, !PT ;  /* 0x8000000aff0a7210 */ /* 0x000fe200007fe4ff */
[----:B------:R-:W-:-:S04]  /*14a0*/  IMAD.WIDE.U32 R8, R7, UR46, R2 ;  /* 0x0000002e07087c25 */ /* 0x000fc8000f8e0002 */
[----:B------:R-:W-:-:S04]  /*14b0*/  IMAD R10, R10, UR46, RZ ;  /* 0x0000002e0a0a7c24 */ /* 0x000fc8000f8e02ff */
[----:B------:R-:W-:-:S04]  /*14c0*/  IMAD R7, R7, UR41, R10 ;  /* 0x0000002907077c24 */ /* 0x000fc8000f8e020a */
[----:B------:R-:W-:-:S07]  /*14d0*/  IMAD.IADD R9, R7, 0x1, R9 ;  /* 0x0000000107097824 */ /* 0x000fce00078e0209 */
.L_x_160:
[----:B------:R-:W-:Y:S05]  /*14e0*/  BSYNC.RECONVERGENT B1 ;  /* 0x0000000000017941 */ /* 0x000fea0003800200 */
.L_x_158:
[-C--:B------:R-:W-:Y:S01]  /*14f0*/  IMAD.WIDE.U32 R8, R15, R0.reuse, R8 ;  /* 0x000000000f087225 */ /* 0x080fe200078e0008 */
[----:B------:R-:W-:Y:S02]  /*1500*/  R2UR UR4, R4 ;  /* 0x00000000040472ca */ /* 0x000fe400000e0000 */
[----:B------:R-:W-:Y:S01]  /*1510*/  R2UR UR5, R5 ;  /* 0x00000000050572ca */ /* 0x000fe200000e0000 */
[----:B------:R-:W-:Y:S01]  /*1520*/  IMAD R7, R16, R0, R9 ;  /* 0x0000000010077224 */ /* 0x000fe200078e0209 */
[----:B------:R-:W-:-:S04]  /*1530*/  LEA R6, P0, R8, UR44, 0x2 ;  /* 0x0000002c08067c11 */ /* 0x000fc8000f8010ff */
[----:B------:R-:W-:-:S07]  /*1540*/  LEA.HI.X R7, R8, UR45, R7, 0x2, P0 ;  /* 0x0000002d08077c11 */ /* 0x000fce00080f1407 */
[----:B------:R-:W2:Y:S01]  /*1550*/  LDG.E R9, desc[UR4][R6.64+0x4] ;  /* 0x0000040406097981 */ /* 0x000ea2000c1e1900 */
[----:B------:R-:W-:-:S04]  /*1560*/  IADD3 R22, P0, PT, R13, R2, RZ ;  /* 0x000000020d167210 */ /* 0x000fc80007f1e0ff */
[----:B------:R-:W-:Y:S02]  /*1570*/  IADD3.X R17, PT, PT, RZ, R3, RZ, P0, !PT ;  /* 0x00000003ff117210 */ /* 0x000fe400007fe4ff */
[----:B------:R-:W-:-:S04]  /*1580*/  ISETP.GE.U32.AND P0, PT, R22, UR36, PT ;  /* 0x0000002416007c0c */ /* 0x000fc8000bf06070 */
[----:B------:R-:W-:Y:S01]  /*1590*/  ISETP.GE.U32.AND.EX P0, PT, R17, UR38, PT, P0 ;  /* 0x0000002611007c0c */ /* 0x000fe2000bf06100 */
[----:B--2---:R3:W-:-:S12]  /*15a0*/  REDG.E.ADD.F32.FTZ.RN.STRONG.GPU desc[UR4][R6.64+0x4], R9 ;  /* 0x00000409060079a6 */ /* 0x0047d8000c12f304 */
[----:B------:R-:W-:Y:S05]  /*15b0*/  @!P0 BRA `(.L_x_161) ;  /* 0xfffffff000cc8947 */ /* 0x000fea000383ffff */
.L_x_139:
[----:B--2---:R-:W-:Y:S05]  /*15c0*/  BSYNC B0 ;  /* 0x0000000000007941 */ /* 0x004fea0003800000 */
.L_x_138:
[----:B------:R-:W-:-:S13]  /*15d0*/  ISETP.NE.AND P0, PT, R12, RZ, PT ;  /* 0x000000ff0c00720c */ /* 0x000fda0003f05270 */
[----:B------:R-:W-:Y:S05]  /*15e0*/  @P0 EXIT ;  /* 0x000000000000094d */ /* 0x000fea0003800000 */
[----:B------:R-:W2:Y:S01]  /*15f0*/  LDC R8, c[0x0][0x39c] ;  /* 0x0000e700ff087b82 */ /* 0x000ea20000000800 */
[----:B------:R-:W-:Y:S01]  /*1600*/  MOV R0, 0x20 ;  /* 0x0000002000007802 */ /* 0x000fe20000000f00 */
[----:B------:R-:W4:Y:S01]  /*1610*/  LDCU.64 UR4, c[0x4][URZ] ;  /* 0x01000000ff0477ac */ /* 0x000f220008000a00 */
[----:B0--3--:R-:W-:Y:S01]  /*1620*/  MOV R6, UR39 ;  /* 0x0000002700067c02 */ /* 0x009fe20008000f00 */
[----:B------:R-:W-:-:S04]  /*1630*/  IMAD.U32 R7, RZ, RZ, UR40 ;  /* 0x00000028ff077e24 */ /* 0x000fc8000f8e00ff */
[----:B------:R0:W3:Y:S01]  /*1640*/  LDC.64 R2, c[0x4][R0] ;  /* 0x0100000000027b82 */ /* 0x0000e20000000a00 */
[----:B----4-:R-:W-:Y:S02]  /*1650*/  IMAD.U32 R4, RZ, RZ, UR4 ;  /* 0x00000004ff047e24 */ /* 0x010fe4000f8e00ff */
[----:B------:R-:W-:Y:S01]  /*1660*/  IMAD.U32 R5, RZ, RZ, UR5 ;  /* 0x00000005ff057e24 */ /* 0x000fe2000f8e00ff */
[----:B--2---:R0:W-:Y:S06]  /*1670*/  STL [R1], R8 ;  /* 0x0000000801007387 */ /* 0x0041ec0000100800 */
[----:B------:R-:W-:-:S07]  /*1680*/  LEPC R20, `(.L_x_162) ;  /* 0x000000001014794e */ /* 0x000fce0000000000 */
[----:B01-3--:R-:W-:Y:S05]  /*1690*/  CALL.ABS.NOINC R2 ;  /* 0x0000000002007343 */ /* 0x00bfea0003c00000 */
.L_x_162:
[----:B------:R-:W-:Y:S05]  /*16a0*/  EXIT ;  /* 0x000000000000794d */ /* 0x000fea0003800000 */
        .weak           $__internal_2_$__cuda_sm20_div_s64
        .type           $__internal_2_$__cuda_sm20_div_s64,@function
        .size           $__internal_2_$__cuda_sm20_div_s64,($__internal_3_$__cuda_sm20_div_u64 - $__internal_2_$__cuda_sm20_div_s64)
$__internal_2_$__cuda_sm20_div_s64:
[-C--:B------:R-:W-:Y:S02]  /*16b0*/  IADD3 R9, P1, PT, RZ, -R14.reuse, RZ ;  /* 0x8000000eff097210 */ /* 0x080fe40007f3e0ff */
[----:B------:R-:W-:Y:S02]  /*16c0*/  ISETP.GE.AND P0, PT, R20, RZ, PT ;  /* 0x000000ff1400720c */ /* 0x000fe40003f06270 */
[----:B------:R-:W-:Y:S01]  /*16d0*/  ISETP.GE.AND P3, PT, R17, RZ, PT ;  /* 0x000000ff1100720c */ /* 0x000fe20003f66270 */
[----:B------:R-:W-:Y:S01]  /*16e0*/  IMAD.X R7, RZ, RZ, ~R20, P1 ;  /* 0x000000ffff077224 */ /* 0x000fe200008e0e14 */
[----:B------:R-:W-:-:S04]  /*16f0*/  SEL R8, R9, R14, !P0 ;  /* 0x0000000e09087207 */ /* 0x000fc80004000000 */
[----:B------:R-:W-:-:S04]  /*1700*/  SEL R9, R7, R20, !P0 ;  /* 0x0000001407097207 */ /* 0x000fc80004000000 */
        /* <DEDUP_REMOVED lines=12> */
[----:B------:R-:W-:-:S05]  /*17d0*/  IMAD.WIDE.U32 R10, P0, R6, R25, R10 ;  /* 0x00000019060a7225 */ /* 0x000fca000780000a */
[----:B------:R-:W-:Y:S01]  /*17e0*/  IADD3.X R21, PT, PT, R21, R7, RZ, P0, !PT ;  /* 0x0000000715157210 */ /* 0x000fe200007fe4ff */
[----:B------:R-:W-:-:S04]  /*17f0*/  IMAD.HI.U32 R10, P1, R7, R23, R10 ;  /* 0x00000017070a7227 */ /* 0x000fc8000782000a */
[----:B------:R-:W-:-:S05]  /*1800*/  IMAD R11, R7, R25, RZ ;  /* 0x00000019070b7224 */ /* 0x000fca00078e02ff */
[----:B------:R-:W-:-:S04]  /*1810*/  IADD3 R11, P2, PT, R11, R10, RZ ;  /* 0x0000000a0b0b7210 */ /* 0x000fc80007f5e0ff */
[----:B------:R-:W-:Y:S01]  /*1820*/  IADD3.X R21, PT, PT, RZ, RZ, R21, P2, P1 ;  /* 0x000000ffff157210 */ /* 0x000fe200017e2415 */
[----:B------:R-:W-:-:S04]  /*1830*/  IMAD.WIDE.U32 R6, R11, R8, RZ ;  /* 0x000000080b067225 */ /* 0x000fc800078e00ff */
[----:B------:R-:W-:Y:S01]  /*1840*/  IMAD R7, R11, R9, R7 ;  /* 0x000000090b077224 */ /* 0x000fe200078e0207 */
[----:B------:R-:W-:-:S03]  /*1850*/  IADD3 R23, P0, PT, RZ, -R6, RZ ;  /* 0x80000006ff177210 */ /* 0x000fc60007f1e0ff */
[----:B------:R-:W-:Y:S02]  /*1860*/  IMAD R7, R21, R8, R7 ;  /* 0x0000000815077224 */ /* 0x000fe400078e0207 */
[----:B------:R-:W-:-:S04]  /*1870*/  IMAD.HI.U32 R10, R11, R23, RZ ;  /* 0x000000170b0a7227 */ /* 0x000fc800078e00ff */
[----:B------:R-:W-:Y:S01]  /*1880*/  IMAD.X R6, RZ, RZ, ~R7, P0 ;  /* 0x000000ffff067224 */ /* 0x000fe200000e0e07 */
[----:B------:R-:W-:-:S03]  /*1890*/  IADD3 R7, P4, PT, RZ, -R22, RZ ;  /* 0x80000016ff077210 */ /* 0x000fc60007f9e0ff */
[----:B------:R-:W-:-:S04]  /*18a0*/  IMAD.WIDE.U32 R10, P0, R11, R6, R10 ;  /* 0x000000060b0a7225 */ /* 0x000fc8000780000a */
[----:B------:R-:W-:Y:S02]  /*18b0*/  IMAD.X R24, RZ, RZ, ~R17, P4 ;  /* 0x000000ffff187224 */ /* 0x000fe400020e0e11 */
[----:B------:R-:W-:Y:S01]  /*18c0*/  IMAD.HI.U32 R10, P1, R21, R23, R10 ;  /* 0x00000017150a7227 */ /* 0x000fe2000782000a */
[----:B------:R-:W-:-:S03]  /*18d0*/  SEL R11, R7, R22, !P3 ;  /* 0x00000016070b7207 */ /* 0x000fc60005800000 */
[CC--:B------:R-:W-:Y:S02]  /*18e0*/  IMAD R23, R21.reuse, R6.reuse, RZ ;  /* 0x0000000615177224 */ /* 0x0c0fe400078e02ff */
[----:B------:R-:W-:-:S03]  /*18f0*/  IMAD.HI.U32 R6, R21, R6, RZ ;  /* 0x0000000615067227 */ /* 0x000fc600078e00ff */
[----:B------:R-:W-:Y:S02]  /*1900*/  IADD3 R10, P2, PT, R23, R10, RZ ;  /* 0x0000000a170a7210 */ /* 0x000fe40007f5e0ff */
[----:B------:R-:W-:Y:S02]  /*1910*/  IADD3.X R7, PT, PT, R6, R21, RZ, P0, !PT ;  /* 0x0000001506077210 */ /* 0x000fe400007fe4ff */
[----:B------:R-:W-:Y:S01]  /*1920*/  SEL R21, R24, R17, !P3 ;  /* 0x0000001118157207 */ /* 0x000fe20005800000 */
[----:B------:R-:W-:Y:S01]  /*1930*/  IMAD.HI.U32 R6, R10, R11, RZ ;  /* 0x0000000b0a067227 */ /* 0x000fe200078e00ff */
[----:B------:R-:W-:-:S03]  /*1940*/  IADD3.X R24, PT, PT, RZ, RZ, R7, P2, P1 ;  /* 0x000000ffff187210 */ /* 0x000fc600017e2407 */
[----:B------:R-:W-:Y:S02]  /*1950*/  IMAD.MOV.U32 R7, RZ, RZ, RZ ;  /* 0x000000ffff077224 */ /* 0x000fe400078e00ff */
[-C--:B------:R-:W-:Y:S02]  /*1960*/  IMAD R23, R24, R21.reuse, RZ ;  /* 0x0000001518177224 */ /* 0x080fe400078e02ff */
[----:B------:R-:W-:-:S04]  /*1970*/  IMAD.WIDE.U32 R6, R10, R21, R6 ;  /* 0x000000150a067225 */ /* 0x000fc800078e0006 */
[----:B------:R-:W-:-:S04]  /*1980*/  IMAD.HI.U32 R25, R24, R21, RZ ;  /* 0x0000001518197227 */ /* 0x000fc800078e00ff */
[----:B------:R-:W-:-:S04]  /*1990*/  IMAD.HI.U32 R6, P0, R24, R11, R6 ;  /* 0x0000000b18067227 */ /* 0x000fc80007800006 */
[----:B------:R-:W-:Y:S01]  /*19a0*/  IMAD.X R25, RZ, RZ, R25, P0 ;  /* 0x000000ffff197224 */ /* 0x000fe200000e0619 */
[----:B------:R-:W-:-:S04]  /*19b0*/  IADD3 R23, P1, PT, R23, R6, RZ ;  /* 0x0000000617177210 */ /* 0x000fc80007f3e0ff */
[----:B------:R-:W-:Y:S01]  /*19c0*/  IADD3.X R25, PT, PT, RZ, R25, RZ, P1, !PT ;  /* 0x00000019ff197210 */ /* 0x000fe20000ffe4ff */
[----:B------:R-:W-:-:S04]  /*19d0*/  IMAD.WIDE.U32 R6, R23, R8, RZ ;  /* 0x0000000817067225 */ /* 0x000fc800078e00ff */
[----:B------:R-:W-:Y:S01]  /*19e0*/  IMAD R7, R23, R9, R7 ;  /* 0x0000000917077224 */ /* 0x000fe200078e0207 */
[----:B------:R-:W-:-:S03]  /*19f0*/  IADD3 R27, P1, PT, -R6, R11, RZ ;  /* 0x0000000b061b7210 */ /* 0x000fc60007f3e1ff */
[-C--:B------:R-:W-:Y:S01]  /*1a00*/  IMAD R6, R25, R8.reuse, R7 ;  /* 0x0000000819067224 */ /* 0x080fe200078e0207 */
[----:B------:R-:W-:-:S03]  /*1a10*/  ISETP.GE.U32.AND P0, PT, R27, R8, PT ;  /* 0x000000081b00720c */ /* 0x000fc60003f06070 */
[----:B------:R-:W-:Y:S01]  /*1a20*/  IMAD.X R21, R21, 0x1, ~R6, P1 ;  /* 0x0000000115157824 */ /* 0x000fe200008e0e06 */
[----:B------:R-:W-:Y:S02]  /*1a30*/  IADD3 R7, P1, PT, R27, -R8, RZ ;  /* 0x800000081b077210 */ /* 0x000fe40007f3e0ff */
[----:B------:R-:W-:Y:S02]  /*1a40*/  IADD3 R6, P2, PT, R23, 0x1, RZ ;  /* 0x0000000117067810 */ /* 0x000fe40007f5e0ff */
[C---:B------:R-:W-:Y:S01]  /*1a50*/  ISETP.GE.U32.AND.EX P0, PT, R21.reuse, R9, PT, P0 ;  /* 0x000000091500720c */ /* 0x040fe20003f06100 */
[----:B------:R-:W-:Y:S01]  /*1a60*/  IMAD.X R11, R21, 0x1, ~R9, P1 ;  /* 0x00000001150b7824 */ /* 0x000fe200008e0e09 */
[----:B------:R-:W-:Y:S02]  /*1a70*/  IADD3.X R10, PT, PT, RZ, R25, RZ, P2, !PT ;  /* 0x00000019ff0a7210 */ /* 0x000fe400017fe4ff */
[----:B------:R-:W-:Y:S02]  /*1a80*/  SEL R7, R7, R27, P0 ;  /* 0x0000001b07077207 */ /* 0x000fe40000000000 */
[----:B------:R-:W-:-:S02]  /*1a90*/  SEL R23, R6, R23, P0 ;  /* 0x0000001706177207 */ /* 0x000fc40000000000 */
[----:B------:R-:W-:Y:S02]  /*1aa0*/  SEL R11, R11, R21, P0 ;  /* 0x000000150b0b7207 */ /* 0x000fe40000000000 */
[----:B------:R-:W-:Y:S02]  /*1ab0*/  ISETP.GE.U32.AND P1, PT, R7, R8, PT ;  /* 0x000000080700720c */ /* 0x000fe40003f26070 */
[----:B------:R-:W-:Y:S02]  /*1ac0*/  SEL R25, R10, R25, P0 ;  /* 0x000000190a197207 */ /* 0x000fe40000000000 */
[----:B------:R-:W-:Y:S02]  /*1ad0*/  IADD3 R6, P2, PT, R23, 0x1, RZ ;  /* 0x0000000117067810 */ /* 0x000fe40007f5e0ff */
[----:B------:R-:W-:Y:S02]  /*1ae0*/  ISETP.GE.U32.AND.EX P0, PT, R11, R9, PT, P1 ;  /* 0x000000090b00720c */ /* 0x000fe40003f06110 */
[----:B------:R-:W-:Y:S01]  /*1af0*/  LOP3.LUT R8, R20, R17, RZ, 0x3c, !PT ;  /* 0x0000001114087212 */ /* 0x000fe200078e3cff */
[----:B------:R-:W-:Y:S01]  /*1b00*/  IMAD.X R10, RZ, RZ, R25, P2 ;  /* 0x000000ffff0a7224 */ /* 0x000fe200010e0619 */
[----:B------:R-:W-:-:S02]  /*1b10*/  SEL R6, R6, R23, P0 ;  /* 0x0000001706067207 */ /* 0x000fc40000000000 */
[----:B------:R-:W-:Y:S02]  /*1b20*/  ISETP.GE.AND P1, PT, R8, RZ, PT ;  /* 0x000000ff0800720c */ /* 0x000fe40003f26270 */
[----:B------:R-:W-:Y:S02]  /*1b30*/  SEL R10, R10, R25, P0 ;  /* 0x000000190a0a7207 */ /* 0x000fe40000000000 */
[----:B------:R-:W-:Y:S02]  /*1b40*/  IADD3 R7, P2, PT, RZ, -R6, RZ ;  /* 0x80000006ff077210 */ /* 0x000fe40007f5e0ff */
[----:B------:R-:W-:Y:S02]  /*1b50*/  ISETP.NE.U32.AND P0, PT, R14, RZ, PT ;  /* 0x000000ff0e00720c */ /* 0x000fe40003f05070 */
[----:B------:R-:W-:Y:S01]  /*1b60*/  MOV R8, R18 ;  /* 0x0000001200087202 */ /* 0x000fe20000000f00 */
[----:B------:R-:W-:Y:S01]  /*1b70*/  IMAD.X R9, RZ, RZ, ~R10, P2 ;  /* 0x000000ffff097224 */ /* 0x000fe200010e0e0a */
[----:B------:R-:W-:-:S02]  /*1b80*/  ISETP.NE.AND.EX P0, PT, R20, RZ, PT, P0 ;  /* 0x000000ff1400720c */ /* 0x000fc40003f05300 */
[----:B------:R-:W-:Y:S02]  /*1b90*/  SEL R6, R7, R6, !P1 ;  /* 0x0000000607067207 */ /* 0x000fe40004800000 */
[----:B------:R-:W-:Y:S01]  /*1ba0*/  SEL R10, R9, R10, !P1 ;  /* 0x0000000a090a7207 */ /* 0x000fe20004800000 */
[----:B------:R-:W-:Y:S01]  /*1bb0*/  IMAD.MOV.U32 R9, RZ, RZ, 0x0 ;  /* 0x00000000ff097424 */ /* 0x000fe200078e00ff */
[----:B------:R-:W-:Y:S02]  /*1bc0*/  SEL R6, R6, 0xffffffff, P0 ;  /* 0xffffffff06067807 */ /* 0x000fe40000000000 */
[----:B------:R-:W-:Y:S01]  /*1bd0*/  SEL R10, R10, 0xffffffff, P0 ;  /* 0xffffffff0a0a7807 */ /* 0x000fe20000000000 */
[----:B------:R-:W-:Y:S06]  /*1be0*/  RET.REL.NODEC R8 `(_Z21aggregate_data_bufferPfS_miib) ;  /* 0xffffffe408047950 */ /* 0x000fec0003c3ffff */
        .weak           $__internal_3_$__cuda_sm20_div_u64
        .type           $__internal_3_$__cuda_sm20_div_u64,@function
        .size           $__internal_3_$__cuda_sm20_div_u64,(.L_x_167 - $__internal_3_$__cuda_sm20_div_u64)
$__internal_3_$__cuda_sm20_div_u64:
[----:B------:R-:W-:Y:S02]  /*1bf0*/  HFMA2 R11, -RZ, RZ, 0, 0 ;  /* 0x00000000ff0b7431 */ /* 0x000fe400000001ff */
[----:B------:R-:W-:-:S04]  /*1c00*/  IMAD.MOV.U32 R10, RZ, RZ, R13 ;  /* 0x000000ffff0a7224 */ /* 0x000fc800078e000d */
[----:B------:R-:W0:Y:S08]  /*1c10*/  I2F.U64.RP R5, R10 ;  /* 0x0000000a00057312 */ /* 0x000e300000309000 */
[----:B0-----:R-:W0:Y:S02]  /*1c20*/  MUFU.RCP R5, R5 ;  /* 0x0000000500057308 */ /* 0x001e240000001000 */
[----:B0-----:R-:W-:-:S06]  /*1c30*/  VIADD R6, R5, 0x1ffffffe ;  /* 0x1ffffffe05067836 */ /* 0x001fcc0000000000 */
[----:B------:R-:W0:Y:S02]  /*1c40*/  F2I.U64.TRUNC R6, R6 ;  /* 0x0000000600067311 */ /* 0x000e24000020d800 */
[----:B0-----:R-:W-:-:S04]  /*1c50*/  IMAD.WIDE.U32 R8, R6, R13, RZ ;  /* 0x0000000d06087225 */ /* 0x001fc800078e00ff */
[----:B------:R-:W-:Y:S01]  /*1c60*/  IMAD R9, R7, R13, R9 ;  /* 0x0000000d07097224 */ /* 0x000fe200078e0209 */
[----:B------:R-:W-:-:S05]  /*1c70*/  IADD3 R15, P0, PT, RZ, -R8, RZ ;  /* 0x80000008ff0f7210 */ /* 0x000fca0007f1e0ff */
[----:B------:R-:W-:-:S04]  /*1c80*/  IMAD.HI.U32 R8, R6, R15, RZ ;  /* 0x0000000f06087227 */ /* 0x000fc800078e00ff */
[----:B------:R-:W-:Y:S01]  /*1c90*/  IMAD.X R17, RZ, RZ, ~R9, P0 ;  /* 0x000000ffff117224 */ /* 0x000fe200000e0e09 */
[----:B------:R-:W-:-:S03]  /*1ca0*/  MOV R9, R6 ;  /* 0x0000000600097202 */ /* 0x000fc60000000f00 */
[-C--:B------:R-:W-:Y:S02]  /*1cb0*/  IMAD R11, R7, R17.reuse, RZ ;  /* 0x00000011070b7224 */ /* 0x080fe400078e02ff */
[----:B------:R-:W-:-:S04]  /*1cc0*/  IMAD.WIDE.U32 R8, P0, R6, R17, R8 ;  /* 0x0000001106087225 */ /* 0x000fc80007800008 */
[----:B------:R-:W-:-:S04]  /*1cd0*/  IMAD.HI.U32 R5, R7, R17, RZ ;  /* 0x0000001107057227 */ /* 0x000fc800078e00ff */
[----:B------:R-:W-:-:S04]  /*1ce0*/  IMAD.HI.U32 R8, P1, R7, R15, R8 ;  /* 0x0000000f07087227 */ /* 0x000fc80007820008 */
[----:B------:R-:W-:Y:S01]  /*1cf0*/  IMAD.X R5, R5, 0x1, R7, P0 ;  /* 0x0000000105057824 */ /* 0x000fe200000e0607 */
[----:B------:R-:W-:-:S04]  /*1d00*/  IADD3 R9, P2, PT, R11, R8, RZ ;  /* 0x000000080b097210 */ /* 0x000fc80007f5e0ff */
[----:B------:R-:W-:Y:S01]  /*1d10*/  IADD3.X R5, PT, PT, RZ, RZ, R5, P2, P1 ;  /* 0x000000ffff057210 */ /* 0x000fe200017e2405 */
[----:B------:R-:W-:-:S03]  /*1d20*/  IMAD.WIDE.U32 R6, R9, R13, RZ ;  /* 0x0000000d09067225 */ /* 0x000fc600078e00ff */
[----:B------:R-:W-:Y:S01]  /*1d30*/  IADD3 R11, P0, PT, RZ, -R6, RZ ;  /* 0x80000006ff0b7210 */ /* 0x000fe20007f1e0ff */
[----:B------:R-:W-:Y:S02]  /*1d40*/  IMAD R6, R5, R13, R7 ;  /* 0x0000000d05067224 */ /* 0x000fe400078e0207 */
[----:B------:R-:W-:Y:S02]  /*1d50*/  IMAD.MOV.U32 R7, RZ, RZ, RZ ;  /* 0x000000ffff077224 */ /* 0x000fe400078e00ff */
[----:B------:R-:W-:-:S04]  /*1d60*/  IMAD.HI.U32 R8, R9, R11, RZ ;  /* 0x0000000b09087227 */ /* 0x000fc800078e00ff */
[----:B------:R-:W-:-:S04]  /*1d70*/  IMAD.X R6, RZ, RZ, ~R6, P0 ;  /* 0x000000ffff067224 */ /* 0x000fc800000e0e06 */
[----:B------:R-:W-:-:S04]  /*1d80*/  IMAD.WIDE.U32 R8, P0, R9, R6, R8 ;  /* 0x0000000609087225 */ /* 0x000fc80007800008 */
[C---:B------:R-:W-:Y:S02]  /*1d90*/  IMAD R10, R5.reuse, R6, RZ ;  /* 0x00000006050a7224 */ /* 0x040fe400078e02ff */
[----:B------:R-:W-:-:S04]  /*1da0*/  IMAD.HI.U32 R9, P1, R5, R11, R8 ;  /* 0x0000000b05097227 */ /* 0x000fc80007820008 */
[----:B------:R-:W-:Y:S01]  /*1db0*/  IMAD.HI.U32 R6, R5, R6, RZ ;  /* 0x0000000605067227 */ /* 0x000fe200078e00ff */
[----:B------:R-:W-:-:S04]  /*1dc0*/  IADD3 R9, P2, PT, R10, R9, RZ ;  /* 0x000000090a097210 */ /* 0x000fc80007f5e0ff */
[----:B------:R-:W-:Y:S01]  /*1dd0*/  IADD3.X R5, PT, PT, R6, R5, RZ, P0, !PT ;  /* 0x0000000506057210 */ /* 0x000fe200007fe4ff */
[----:B------:R-:W-:-:S03]  /*1de0*/  IMAD.HI.U32 R6, R9, R2, RZ ;  /* 0x0000000209067227 */ /* 0x000fc600078e00ff */
[----:B------:R-:W-:Y:S01]  /*1df0*/  IADD3.X R5, PT, PT, RZ, RZ, R5, P2, P1 ;  /* 0x000000ffff057210 */ /* 0x000fe200017e2405 */
[----:B------:R-:W-:-:S04]  /*1e00*/  IMAD.WIDE.U32 R6, R9, R3, R6 ;  /* 0x0000000309067225 */ /* 0x000fc800078e0006 */
[C---:B------:R-:W-:Y:S02]  /*1e10*/  IMAD R9, R5.reuse, R3, RZ ;  /* 0x0000000305097224 */ /* 0x040fe400078e02ff */
[----:B------:R-:W-:-:S04]  /*1e20*/  IMAD.HI.U32 R6, P0, R5, R2, R6 ;  /* 0x0000000205067227 */ /* 0x000fc80007800006 */
[----:B------:R-:W-:Y:S01]  /*1e30*/  IMAD.HI.U32 R5, R5, R3, RZ ;  /* 0x0000000305057227 */ /* 0x000fe200078e00ff */
[----:B------:R-:W-:-:S03]  /*1e40*/  IADD3 R8, P1, PT, R9, R6, RZ ;  /* 0x0000000609087210 */ /* 0x000fc60007f3e0ff */
[----:B------:R-:W-:Y:S02]  /*1e50*/  IMAD.X R5, RZ, RZ, R5, P0 ;  /* 0x000000ffff057224 */ /* 0x000fe400000e0605 */
[----:B------:R-:W-:-:S03]  /*1e60*/  IMAD.WIDE.U32 R6, R8, R13, RZ ;  /* 0x0000000d08067225 */ /* 0x000fc600078e00ff */
[----:B------:R-:W-:Y:S02]  /*1e70*/  IADD3.X R5, PT, PT, RZ, R5, RZ, P1, !PT ;  /* 0x00000005ff057210 */ /* 0x000fe40000ffe4ff */
[----:B------:R-:W-:-:S03]  /*1e80*/  IADD3 R14, P0, PT, -R6, R2, RZ ;  /* 0x00000002060e7210 */ /* 0x000fc60007f1e1ff */
[-C--:B------:R-:W-:Y:S01]  /*1e90*/  IMAD R10, R5, R13.reuse, R7 ;  /* 0x0000000d050a7224 */ /* 0x080fe200078e0207 */
[----:B------:R-:W-:Y:S02]  /*1ea0*/  IADD3 R7, P2, PT, R8, 0x1, RZ ;  /* 0x0000000108077810 */ /* 0x000fe40007f5e0ff */
[----:B------:R-:W-:Y:S01]  /*1eb0*/  IADD3 R2, P1, PT, -R13, R14, RZ ;  /* 0x0000000e0d027210 */ /* 0x000fe20007f3e1ff */
[----:B------:R-:W-:Y:S01]  /*1ec0*/  IMAD.X R10, R3, 0x1, ~R10, P0 ;  /* 0x00000001030a7824 */ /* 0x000fe200000e0e0a */
[----:B------:R-:W-:Y:S01]  /*1ed0*/  ISETP.GE.U32.AND P0, PT, R14, R13, PT ;  /* 0x0000000d0e00720c */ /* 0x000fe20003f06070 */
[----:B------:R-:W-:-:S03]  /*1ee0*/  IMAD.X R6, RZ, RZ, R5, P2 ;  /* 0x000000ffff067224 */ /* 0x000fc600010e0605 */
[C---:B------:R-:W-:Y:S02]  /*1ef0*/  ISETP.GE.U32.AND.EX P0, PT, R10.reuse, RZ, PT, P0 ;  /* 0x000000ff0a00720c */ /* 0x040fe40003f06100 */
[----:B------:R-:W-:Y:S02]  /*1f00*/  IADD3.X R3, PT, PT, R10, -0x1, RZ, P1, !PT ;  /* 0xffffffff0a037810 */ /* 0x000fe40000ffe4ff */
[----:B------:R-:W-:Y:S02]  /*1f10*/  SEL R2, R2, R14, P0 ;  /* 0x0000000e02027207 */ /* 0x000fe40000000000 */
[----:B------:R-:W-:Y:S02]  /*1f20*/  SEL R7, R7, R8, P0 ;  /* 0x0000000807077207 */ /* 0x000fe40000000000 */
[----:B------:R-:W-:Y:S02]  /*1f30*/  SEL R3, R3, R10, P0 ;  /* 0x0000000a03037207 */ /* 0x000fe40000000000 */
[----:B------:R-:W-:Y:S01]  /*1f40*/  SEL R6, R6, R5, P0 ;  /* 0x0000000506067207 */ /* 0x000fe20000000000 */
[----:B------:R-:W-:Y:S01]  /*1f50*/  IMAD.MOV.U32 R5, RZ, RZ, 0x0 ;  /* 0x00000000ff057424 */ /* 0x000fe200078e00ff */
[----:B------:R-:W-:-:S02]  /*1f60*/  ISETP.GE.U32.AND P0, PT, R2, R13, PT ;  /* 0x0000000d0200720c */ /* 0x000fc40003f06070 */
[----:B------:R-:W-:Y:S02]  /*1f70*/  IADD3 R2, P2, PT, R7, 0x1, RZ ;  /* 0x0000000107027810 */ /* 0x000fe40007f5e0ff */
[----:B------:R-:W-:Y:S02]  /*1f80*/  ISETP.GE.U32.AND.EX P0, PT, R3, RZ, PT, P0 ;  /* 0x000000ff0300720c */ /* 0x000fe40003f06100 */
[----:B------:R-:W-:Y:S02]  /*1f90*/  ISETP.NE.U32.AND P1, PT, R13, RZ, PT ;  /* 0x000000ff0d00720c */ /* 0x000fe40003f25070 */
[----:B------:R-:W-:Y:S02]  /*1fa0*/  IADD3.X R3, PT, PT, RZ, R6, RZ, P2, !PT ;  /* 0x00000006ff037210 */ /* 0x000fe400017fe4ff */
[----:B------:R-:W-:Y:S02]  /*1fb0*/  ISETP.NE.AND.EX P1, PT, RZ, RZ, PT, P1 ;  /* 0x000000ffff00720c */ /* 0x000fe40003f25310 */
[----:B------:R-:W-:-:S02]  /*1fc0*/  SEL R2, R2, R7, P0 ;  /* 0x0000000702027207 */ /* 0x000fc40000000000 */
[----:B------:R-:W-:Y:S02]  /*1fd0*/  SEL R3, R3, R6, P0 ;  /* 0x0000000603037207 */ /* 0x000fe40000000000 */
[----:B------:R-:W-:Y:S02]  /*1fe0*/  SEL R2, R2, 0xffffffff, P1 ;  /* 0xffffffff02027807 */ /* 0x000fe40000800000 */
[----:B------:R-:W-:Y:S01]  /*1ff0*/  SEL R3, R3, 0xffffffff, P1 ;  /* 0xffffffff03037807 */ /* 0x000fe20000800000 */
[----:B------:R-:W-:Y:S06]  /*2000*/  RET.REL.NODEC R4 `(_Z21aggregate_data_bufferPfS_miib) ;  /* 0xffffffdc04fc7950 */ /* 0x000fec0003c3ffff */
.L_x_163:
        /* <DEDUP_REMOVED lines=15> */
.L_x_167:


//--------------------- .nv.global.init           --------------------------
	.section	.nv.global.init,"aw",@progbits
.nv.global.init:
	.type		$str$2,@object
	.size		$str$2,($str$1 - $str$2)
$str$2:
        /*0000*/ 	.byte	0x0a, 0x00
	.type		$str$1,@object
	.size		$str$1,($str - $str$1)
$str$1:
        /*0002*/ 	.byte	0x25, 0x66, 0x09, 0x00
	.type		$str,@object
	.size		$str,($str$3 - $str)
$str:
        /*0006*/ 	.byte	0x70, 0x61, 0x72, 0x74, 0x69, 0x74, 0x69, 0x6f, 0x6e, 0x5f, 0x6f, 0x66, 0x66, 0x73, 0x65, 0x74
        /*0016*/ 	.byte	0x20, 0x25, 0x64, 0x0a, 0x00
	.type		$str$3,@object
	.size		$str$3,(.L_3 - $str$3)
$str$3:
        /*001b*/ 	.byte	0x66, 0x69, 0x6e, 0x69, 0x73, 0x68, 0x65, 0x64, 0x20, 0x74, 0x69, 0x6d, 0x65, 0x5f, 0x6d, 0x75
        /*002b*/ 	.byte	0x6c, 0x74, 0x31, 0x0a, 0x00
.L_3:


//--------------------- .nv.shared.reserved.0     --------------------------
	.section	.nv.shared.reserved.0,"aw",@nobits
	.weak		__nv_reservedSMEM_offset_0_alias
	.size		__nv_reservedSMEM_offset_0_alias, 0, 64
	.other		__nv_reservedSMEM_offset_0_alias,@"STO_CUDA_RESERVED_SHARED STV_DEFAULT"
__nv_reservedSMEM_offset_0_alias:
	.zero		0
	.zero		64


//--------------------- .nv.constant0._Z26time_mult_to_combine_grad1PfS_S_iii --------------------------
	.section	.nv.constant0._Z26time_mult_to_combine_grad1PfS_S_iii,"a",@progbits
	.sectionflags	@""
	.align	4
.nv.constant0._Z26time_mult_to_combine_grad1PfS_S_iii:
	.zero		932


//--------------------- .nv.constant0._Z25time_mult_to_combine_gradPfS_S_iii --------------------------
	.section	.nv.constant0._Z25time_mult_to_combine_gradPfS_S_iii,"a",@progbits
	.sectionflags	@""
	.align	4
.nv.constant0._Z25time_mult_to_combine_gradPfS_S_iii:
	.zero		932


//--------------------- .nv.constant0._Z10time_mult1PfS_S_iii --------------------------
	.section	.nv.constant0._Z10time_mult1PfS_S_iii,"a",@progbits
	.sectionflags	@""
	.align	4
.nv.constant0._Z10time_mult1PfS_S_iii:
	.zero		932


//--------------------- .nv.constant0._Z10time_mult0PfS_S_iii --------------------------
	.section	.nv.constant0._Z10time_mult0PfS_S_iii,"a",@progbits
	.sectionflags	@""
	.align	4
.nv.constant0._Z10time_mult0PfS_S_iii:
	.zero		932


//--------------------- .nv.constant0._Z22dot_mult_scalar_weightPfS_S_ii --------------------------
	.section	.nv.constant0._Z22dot_mult_scalar_weightPfS_S_ii,"a",@progbits
	.sectionflags	@""
	.align	4
.nv.constant0._Z22dot_mult_scalar_weightPfS_S_ii:
	.zero		928


//--------------------- .nv.constant0._Z22dot_mult_tensor_weightPfS_S_ii --------------------------
	.section	.nv.constant0._Z22dot_mult_tensor_weightPfS_S_ii,"a",@progbits
	.sectionflags	@""
	.align	4
.nv.constant0._Z22dot_mult_tensor_weightPfS_S_ii:
	.zero		928


//--------------------- .nv.constant0._Z18dot_mult_to_bufferPfS_S_iii --------------------------
	.section	.nv.constant0._Z18dot_mult_to_bufferPfS_S_iii,"a",@progbits
	.sectionflags	@""
	.align	4
.nv.constant0._Z18dot_mult_to_bufferPfS_S_iii:
	.zero		932


//--------------------- .nv.constant0._Z23show_dot_mult_to_bufferPfii --------------------------
	.section	.nv.constant0._Z23show_dot_mult_to_bufferPfii,"a",@progbits
	.sectionflags	@""
	.align	4
.nv.constant0._Z23show_dot_mult_to_bufferPfii:
	.zero		912


//--------------------- .nv.constant0._Z23aggregate_remote2remotePfPiS_S0_S0_S0_iib --------------------------
	.section	.nv.constant0._Z23aggregate_remote2remotePfPiS_S0_S0_S0_iib,"a",@progbits
	.sectionflags	@""
	.align	4
.nv.constant0._Z23aggregate_remote2remotePfPiS_S0_S0_S0_iib:
	.zero		953


//--------------------- .nv.constant0._Z22aggregate_remote2localPfS_PiS0_S0_iiib --------------------------
	.section	.nv.constant0._Z22aggregate_remote2localPfS_PiS0_S0_iiib,"a",@progbits
	.sectionflags	@""
	.align	4
.nv.constant0._Z22aggregate_remote2localPfS_PiS0_S0_iiib:
	.zero		949


//--------------------- .nv.constant0._Z22deSerializeToGPUkernelPfS_mmmmb --------------------------
	.section	.nv.constant0._Z22deSerializeToGPUkernelPfS_mmmmb,"a",@progbits
	.sectionflags	@""
	.align	4
.nv.constant0._Z22deSerializeToGPUkernelPfS_mmmmb:
	.zero		945


//--------------------- .nv.constant0._Z27aggregate_data_buffer_debugPfS_mmmmb --------------------------
	.section	.nv.constant0._Z27aggregate_data_buffer_debugPfS_mmmmb,"a",@progbits
	.sectionflags	@""
	.align	4
.nv.constant0._Z27aggregate_data_buffer_debugPfS_mmmmb:
	.zero		945


//--------------------- .nv.constant0._Z21aggregate_data_bufferPfS_miib --------------------------
	.section	.nv.constant0._Z21aggregate_data_bufferPfS_miib,"a",@progbits
	.sectionflags	@""
	.align	4
.nv.constant0._Z21aggregate_data_bufferPfS_miib:
	.zero		929


//--------------------- SYMBOLS --------------------------

	.type		.nv.reservedSmem.offset0,@object
	.size		.nv.reservedSmem.offset0,0x4
	.type		vprintf,@function
